	.target	sm_100a

	.elftype	@"ET_EXEC"


//--------------------- .note.nv.tkinfo           --------------------------
	.section	.note.nv.tkinfo,"",@"SHT_NOTE"
	.sectionflags	@"SHF_NOTE_NV_TKINFO"
	.tkinfo
        /*0018*/ 	.word	0x00000002
        /*0030*/ 	.string	""
        /*0030*/ 	.string	"ptxas"
        /*0030*/ 	.string	"Cuda compilation tools, release 13.0, V13.0.88"
        /*0030*/ 	.string	"Build cuda_13.0.r13.0/compiler.36424714_0"
        /*0030*/ 	.string	"-arch sm_100a -m 64 "



//--------------------- .note.nv.cuinfo           --------------------------
	.section	.note.nv.cuinfo,"",@"SHT_NOTE"
	.sectionflags	@"SHF_NOTE_NV_CUINFO"
        /*0018*/ 	.short	0x0002
        /*001a*/ 	.short	0x0064
        /*001c*/ 	.short	0x0082
	.zero		2


//--------------------- .nv.info                  --------------------------
	.section	.nv.info,"",@"SHT_CUDA_INFO"
	.align	4


	//----- nvinfo : EIATTR_REGCOUNT
	.align		4
        /*0000*/ 	.byte	0x04, 0x2f
        /*0002*/ 	.short	(.L_12 - .L_11)
	.align		4
.L_11:
        /*0004*/ 	.word	index@(_ZN7cutlass6KernelINS_4conv6kernel35ImplicitGemmConvolutionStridedDgradINS1_11threadblock22ImplicitGemmMultistageINS_4gemm9GemmShapeILi128ELi128ELi32EEENS4_52Conv2dDgradOutputGradientTileAccessIteratorOptimizedINS_11MatrixShapeILi128ELi32EEENS_6half_tENS_9transform29PitchLinearWarpRakedThreadMapINS_16PitchLinearShapeILi32ELi128EEELi128ENSF_ILi4ELi8EEELi8EEELNS1_13StrideSupportE0ENS_12AlignedArrayISC_Li8ELi16EEEEENSD_11threadblock25RegularTileAccessIteratorISB_SC_NS_6layout37RowMajorTensorOpMultiplicandCrosswiseILi16ELi32EEELi0ESI_Li16EEELNS_4arch14CacheOperation4KindE0ENS4_44Conv2dDgradFilterTileAccessIteratorOptimizedINSA_ILi32ELi128EEESC_NSE_INSF_ILi128ELi32EEELi128ENSF_ILi8ELi4EEELi8EEELSJ_0ESL_EENSO_ISX_SC_NSP_37RowMajorTensorOpMultiplicandCongruousILi16ELi64EEELi0ES10_Li16EEELSV_1ENS6_11threadblock9MmaPolicyINS6_4warp11MmaTensorOpINS7_ILi64ELi64ELi32EEESC_SR_SC_S13_SC_NSP_8RowMajorENS17_17MmaTensorOpPolicyINST_3MmaINS7_ILi16ELi8ELi16EEELi32ESC_S1A_SC_NSP_11ColumnMajorESC_S1A_NST_13OpMultiplyAddEEENSA_ILi1ELi1EEEEELi1ELb0EbEENSA_ILi0ELi0EEES1K_Li1EEELi3EbEENS_8epilogue11threadblock8EpilogueIS8_S1J_Li1ENS1O_34PredicatedTileIteratorStridedDgradINS1O_26OutputTileOptimalThreadMapINS1O_15OutputTileShapeILi128ELi8ELi2ELi1ELi1EEENS1S_ILi1ELi8ELi1ELi1ELi8EEELi128ELi8ELi16EEESC_EENS1N_4warp24FragmentIteratorTensorOpIS19_S1D_SC_NS_5ArrayISC_Li4ELb0EEES1A_EENS1X_20TileIteratorTensorOpIS19_S1D_SC_S1A_EENS1O_18SharedLoadIteratorINS1V_18CompactedThreadMapESC_Li16EEENS1N_6thread17LinearCombinationISC_Li8ESC_SC_LNS27_9ScaleType4KindE0ELNS_15FloatRoundStyleE2ESC_EENSA_ILi0ELi16EEELi1ELi1EEENS4_38StridedDgradIdentityThreadblockSwizzleILi1EEELNS1_8OperatorE1ENS1_17Conv2dProblemSizeEEEEEvNT_6ParamsE)
        /*0008*/ 	.word	0x000000c8


	//----- nvinfo : EIATTR_FRAME_SIZE
	.align		4
.L_12:
        /*000c*/ 	.byte	0x04, 0x11
        /*000e*/ 	.short	(.L_14 - .L_13)
	.align		4
.L_13:
        /*0010*/ 	.word	index@(_ZN7cutlass6KernelINS_4conv6kernel35ImplicitGemmConvolutionStridedDgradINS1_11threadblock22ImplicitGemmMultistageINS_4gemm9GemmShapeILi128ELi128ELi32EEENS4_52Conv2dDgradOutputGradientTileAccessIteratorOptimizedINS_11MatrixShapeILi128ELi32EEENS_6half_tENS_9transform29PitchLinearWarpRakedThreadMapINS_16PitchLinearShapeILi32ELi128EEELi128ENSF_ILi4ELi8EEELi8EEELNS1_13StrideSupportE0ENS_12AlignedArrayISC_Li8ELi16EEEEENSD_11threadblock25RegularTileAccessIteratorISB_SC_NS_6layout37RowMajorTensorOpMultiplicandCrosswiseILi16ELi32EEELi0ESI_Li16EEELNS_4arch14CacheOperation4KindE0ENS4_44Conv2dDgradFilterTileAccessIteratorOptimizedINSA_ILi32ELi128EEESC_NSE_INSF_ILi128ELi32EEELi128ENSF_ILi8ELi4EEELi8EEELSJ_0ESL_EENSO_ISX_SC_NSP_37RowMajorTensorOpMultiplicandCongruousILi16ELi64EEELi0ES10_Li16EEELSV_1ENS6_11threadblock9MmaPolicyINS6_4warp11MmaTensorOpINS7_ILi64ELi64ELi32EEESC_SR_SC_S13_SC_NSP_8RowMajorENS17_17MmaTensorOpPolicyINST_3MmaINS7_ILi16ELi8ELi16EEELi32ESC_S1A_SC_NSP_11ColumnMajorESC_S1A_NST_13OpMultiplyAddEEENSA_ILi1ELi1EEEEELi1ELb0EbEENSA_ILi0ELi0EEES1K_Li1EEELi3EbEENS_8epilogue11threadblock8EpilogueIS8_S1J_Li1ENS1O_34PredicatedTileIteratorStridedDgradINS1O_26OutputTileOptimalThreadMapINS1O_15OutputTileShapeILi128ELi8ELi2ELi1ELi1EEENS1S_ILi1ELi8ELi1ELi1ELi8EEELi128ELi8ELi16EEESC_EENS1N_4warp24FragmentIteratorTensorOpIS19_S1D_SC_NS_5ArrayISC_Li4ELb0EEES1A_EENS1X_20TileIteratorTensorOpIS19_S1D_SC_S1A_EENS1O_18SharedLoadIteratorINS1V_18CompactedThreadMapESC_Li16EEENS1N_6thread17LinearCombinationISC_Li8ESC_SC_LNS27_9ScaleType4KindE0ELNS_15FloatRoundStyleE2ESC_EENSA_ILi0ELi16EEELi1ELi1EEENS4_38StridedDgradIdentityThreadblockSwizzleILi1EEELNS1_8OperatorE1ENS1_17Conv2dProblemSizeEEEEEvNT_6ParamsE)
        /*0014*/ 	.word	0x00000000


	//----- nvinfo : EIATTR_MIN_STACK_SIZE
	.align		4
.L_14:
        /*0018*/ 	.byte	0x04, 0x12
        /*001a*/ 	.short	(.L_16 - .L_15)
	.align		4
.L_15:
        /*001c*/ 	.word	index@(_ZN7cutlass6KernelINS_4conv6kernel35ImplicitGemmConvolutionStridedDgradINS1_11threadblock22ImplicitGemmMultistageINS_4gemm9GemmShapeILi128ELi128ELi32EEENS4_52Conv2dDgradOutputGradientTileAccessIteratorOptimizedINS_11MatrixShapeILi128ELi32EEENS_6half_tENS_9transform29PitchLinearWarpRakedThreadMapINS_16PitchLinearShapeILi32ELi128EEELi128ENSF_ILi4ELi8EEELi8EEELNS1_13StrideSupportE0ENS_12AlignedArrayISC_Li8ELi16EEEEENSD_11threadblock25RegularTileAccessIteratorISB_SC_NS_6layout37RowMajorTensorOpMultiplicandCrosswiseILi16ELi32EEELi0ESI_Li16EEELNS_4arch14CacheOperation4KindE0ENS4_44Conv2dDgradFilterTileAccessIteratorOptimizedINSA_ILi32ELi128EEESC_NSE_INSF_ILi128ELi32EEELi128ENSF_ILi8ELi4EEELi8EEELSJ_0ESL_EENSO_ISX_SC_NSP_37RowMajorTensorOpMultiplicandCongruousILi16ELi64EEELi0ES10_Li16EEELSV_1ENS6_11threadblock9MmaPolicyINS6_4warp11MmaTensorOpINS7_ILi64ELi64ELi32EEESC_SR_SC_S13_SC_NSP_8RowMajorENS17_17MmaTensorOpPolicyINST_3MmaINS7_ILi16ELi8ELi16EEELi32ESC_S1A_SC_NSP_11ColumnMajorESC_S1A_NST_13OpMultiplyAddEEENSA_ILi1ELi1EEEEELi1ELb0EbEENSA_ILi0ELi0EEES1K_Li1EEELi3EbEENS_8epilogue11threadblock8EpilogueIS8_S1J_Li1ENS1O_34PredicatedTileIteratorStridedDgradINS1O_26OutputTileOptimalThreadMapINS1O_15OutputTileShapeILi128ELi8ELi2ELi1ELi1EEENS1S_ILi1ELi8ELi1ELi1ELi8EEELi128ELi8ELi16EEESC_EENS1N_4warp24FragmentIteratorTensorOpIS19_S1D_SC_NS_5ArrayISC_Li4ELb0EEES1A_EENS1X_20TileIteratorTensorOpIS19_S1D_SC_S1A_EENS1O_18SharedLoadIteratorINS1V_18CompactedThreadMapESC_Li16EEENS1N_6thread17LinearCombinationISC_Li8ESC_SC_LNS27_9ScaleType4KindE0ELNS_15FloatRoundStyleE2ESC_EENSA_ILi0ELi16EEELi1ELi1EEENS4_38StridedDgradIdentityThreadblockSwizzleILi1EEELNS1_8OperatorE1ENS1_17Conv2dProblemSizeEEEEEvNT_6ParamsE)
        /*0020*/ 	.word	0x00000000
.L_16:


//--------------------- .nv.compat                --------------------------
	.section	.nv.compat,"",@"SHT_CUDA_COMPAT_INFO"
	.align	4
        /*0000*/ 	.byte	0x02, 0x09, 0x01, 0x00, 0x02, 0x02, 0x01, 0x00, 0x02, 0x05, 0x05, 0x00, 0x03, 0x07, 0x01, 0x01
        /*0010*/ 	.byte	0x02, 0x03, 0x00, 0x00, 0x02, 0x06, 0x01, 0x00, 0x04, 0x0b, 0x08, 0x00, 0x09, 0x00, 0x00, 0x00
        /*0020*/ 	.byte	0x00, 0x00, 0x00, 0x00


//--------------------- .nv.info._ZN7cutlass6KernelINS_4conv6kernel35ImplicitGemmConvolutionStridedDgradINS1_11threadblock22ImplicitGemmMultistageINS_4gemm9GemmShapeILi128ELi128ELi32EEENS4_52Conv2dDgradOutputGradientTileAccessIteratorOptimizedINS_11MatrixShapeILi128ELi32EEENS_6half_tENS_9transform29PitchLinearWarpRakedThreadMapINS_16PitchLinearShapeILi32ELi128EEELi128ENSF_ILi4ELi8EEELi8EEELNS1_13StrideSupportE0ENS_12AlignedArrayISC_Li8ELi16EEEEENSD_11threadblock25RegularTileAccessIteratorISB_SC_NS_6layout37RowMajorTensorOpMultiplicandCrosswiseILi16ELi32EEELi0ESI_Li16EEELNS_4arch14CacheOperation4KindE0ENS4_44Conv2dDgradFilterTileAccessIteratorOptimizedINSA_ILi32ELi128EEESC_NSE_INSF_ILi128ELi32EEELi128ENSF_ILi8ELi4EEELi8EEELSJ_0ESL_EENSO_ISX_SC_NSP_37RowMajorTensorOpMultiplicandCongruousILi16ELi64EEELi0ES10_Li16EEELSV_1ENS6_11threadblock9MmaPolicyINS6_4warp11MmaTensorOpINS7_ILi64ELi64ELi32EEESC_SR_SC_S13_SC_NSP_8RowMajorENS17_17MmaTensorOpPolicyINST_3MmaINS7_ILi16ELi8ELi16EEELi32ESC_S1A_SC_NSP_11ColumnMajorESC_S1A_NST_13OpMultiplyAddEEENSA_ILi1ELi1EEEEELi1ELb0EbEENSA_ILi0ELi0EEES1K_Li1EEELi3EbEENS_8epilogue11threadblock8EpilogueIS8_S1J_Li1ENS1O_34PredicatedTileIteratorStridedDgradINS1O_26OutputTileOptimalThreadMapINS1O_15OutputTileShapeILi128ELi8ELi2ELi1ELi1EEENS1S_ILi1ELi8ELi1ELi1ELi8EEELi128ELi8ELi16EEESC_EENS1N_4warp24FragmentIteratorTensorOpIS19_S1D_SC_NS_5ArrayISC_Li4ELb0EEES1A_EENS1X_20TileIteratorTensorOpIS19_S1D_SC_S1A_EENS1O_18SharedLoadIteratorINS1V_18CompactedThreadMapESC_Li16EEENS1N_6thread17LinearCombinationISC_Li8ESC_SC_LNS27_9ScaleType4KindE0ELNS_15FloatRoundStyleE2ESC_EENSA_ILi0ELi16EEELi1ELi1EEENS4_38StridedDgradIdentityThreadblockSwizzleILi1EEELNS1_8OperatorE1ENS1_17Conv2dProblemSizeEEEEEvNT_6ParamsE --------------------------
	.section	.nv.info._ZN7cutlass6KernelINS_4conv6kernel35ImplicitGemmConvolutionStridedDgradINS1_11threadblock22ImplicitGemmMultistageINS_4gemm9GemmShapeILi128ELi128ELi32EEENS4_52Conv2dDgradOutputGradientTileAccessIteratorOptimizedINS_11MatrixShapeILi128ELi32EEENS_6half_tENS_9transform29PitchLinearWarpRakedThreadMapINS_16PitchLinearShapeILi32ELi128EEELi128ENSF_ILi4ELi8EEELi8EEELNS1_13StrideSupportE0ENS_12AlignedArrayISC_Li8ELi16EEEEENSD_11threadblock25RegularTileAccessIteratorISB_SC_NS_6layout37RowMajorTensorOpMultiplicandCrosswiseILi16ELi32EEELi0ESI_Li16EEELNS_4arch14CacheOperation4KindE0ENS4_44Conv2dDgradFilterTileAccessIteratorOptimizedINSA_ILi32ELi128EEESC_NSE_INSF_ILi128ELi32EEELi128ENSF_ILi8ELi4EEELi8EEELSJ_0ESL_EENSO_ISX_SC_NSP_37RowMajorTensorOpMultiplicandCongruousILi16ELi64EEELi0ES10_Li16EEELSV_1ENS6_11threadblock9MmaPolicyINS6_4warp11MmaTensorOpINS7_ILi64ELi64ELi32EEESC_SR_SC_S13_SC_NSP_8RowMajorENS17_17MmaTensorOpPolicyINST_3MmaINS7_ILi16ELi8ELi16EEELi32ESC_S1A_SC_NSP_11ColumnMajorESC_S1A_NST_13OpMultiplyAddEEENSA_ILi1ELi1EEEEELi1ELb0EbEENSA_ILi0ELi0EEES1K_Li1EEELi3EbEENS_8epilogue11threadblock8EpilogueIS8_S1J_Li1ENS1O_34PredicatedTileIteratorStridedDgradINS1O_26OutputTileOptimalThreadMapINS1O_15OutputTileShapeILi128ELi8ELi2ELi1ELi1EEENS1S_ILi1ELi8ELi1ELi1ELi8EEELi128ELi8ELi16EEESC_EENS1N_4warp24FragmentIteratorTensorOpIS19_S1D_SC_NS_5ArrayISC_Li4ELb0EEES1A_EENS1X_20TileIteratorTensorOpIS19_S1D_SC_S1A_EENS1O_18SharedLoadIteratorINS1V_18CompactedThreadMapESC_Li16EEENS1N_6thread17LinearCombinationISC_Li8ESC_SC_LNS27_9ScaleType4KindE0ELNS_15FloatRoundStyleE2ESC_EENSA_ILi0ELi16EEELi1ELi1EEENS4_38StridedDgradIdentityThreadblockSwizzleILi1EEELNS1_8OperatorE1ENS1_17Conv2dProblemSizeEEEEEvNT_6ParamsE,"",@"SHT_CUDA_INFO"
	.sectionflags	@""
	.align	4


	//----- nvinfo : EIATTR_CUDA_API_VERSION
	.align		4
        /*0000*/ 	.byte	0x04, 0x37
        /*0002*/ 	.short	(.L_18 - .L_17)
.L_17:
        /*0004*/ 	.word	0x00000082


	//----- nvinfo : EIATTR_KPARAM_INFO
	.align		4
.L_18:
        /*0008*/ 	.byte	0x04, 0x17
        /*000a*/ 	.short	(.L_20 - .L_19)
.L_19:
        /*000c*/ 	.word	0x00000000
        /*0010*/ 	.short	0x0000
        /*0012*/ 	.short	0x0000
        /*0014*/ 	.byte	0x00, 0xf0, 0xa1, 0x09


	//----- nvinfo : EIATTR_SPARSE_MMA_MASK
	.align		4
.L_20:
        /*0018*/ 	.byte	0x03, 0x50
        /*001a*/ 	.short	0x0000


	//----- nvinfo : EIATTR_MAXREG_COUNT
	.align		4
        /*001c*/ 	.byte	0x03, 0x1b
        /*001e*/ 	.short	0x00ff


	//----- nvinfo : EIATTR_NUM_BARRIERS
	.align		4
        /*0020*/ 	.byte	0x02, 0x4c
        /*0022*/ 	.byte	0x01
	.zero		1


	//----- nvinfo : EIATTR_MERCURY_ISA_VERSION
	.align		4
        /*0024*/ 	.byte	0x03, 0x5f
        /*0026*/ 	.short	0x0101


	//----- nvinfo : EIATTR_COOP_GROUP_MASK_REGIDS
	.align		4
        /*0028*/ 	.byte	0x04, 0x29
        /*002a*/ 	.short	(.L_22 - .L_21)


	//   ....[0]....
.L_21:
        /*002c*/ 	.word	0xffffffff


	//----- nvinfo : EIATTR_COOP_GROUP_INSTR_OFFSETS
	.align		4
.L_22:
        /*0030*/ 	.byte	0x04, 0x28
        /*0032*/ 	.short	(.L_24 - .L_23)


	//   ....[0]....
.L_23:
        /*0034*/ 	.word	0x00000bb0


	//----- nvinfo : EIATTR_VRC_CTA_INIT_COUNT
	.align		4
.L_24:
        /*0038*/ 	.byte	0x02, 0x4a
	.zero		1
	.zero		1


	//----- nvinfo : EIATTR_EXIT_INSTR_OFFSETS
	.align		4
        /*003c*/ 	.byte	0x04, 0x1c
        /*003e*/ 	.short	(.L_26 - .L_25)


	//   ....[0]....
.L_25:
        /*0040*/ 	.word	0x000000d0


	//   ....[1]....
        /*0044*/ 	.word	0x00000950


	//   ....[2]....
        /*0048*/ 	.word	0x00013880


	//   ....[3]....
        /*004c*/ 	.word	0x00013900


	//   ....[4]....
        /*0050*/ 	.word	0x00013990


	//----- nvinfo : EIATTR_CRS_STACK_SIZE
	.align		4
.L_26:
        /*0054*/ 	.byte	0x04, 0x1e
        /*0056*/ 	.short	(.L_28 - .L_27)
.L_27:
        /*0058*/ 	.word	0x00000000


	//----- nvinfo : EIATTR_CBANK_PARAM_SIZE
	.align		4
.L_28:
        /*005c*/ 	.byte	0x03, 0x19
        /*005e*/ 	.short	0x0268


	//----- nvinfo : EIATTR_PARAM_CBANK
	.align		4
        /*0060*/ 	.byte	0x04, 0x0a
        /*0062*/ 	.short	(.L_30 - .L_29)
	.align		4
.L_29:
        /*0064*/ 	.word	index@(.nv.constant0._ZN7cutlass6KernelINS_4conv6kernel35ImplicitGemmConvolutionStridedDgradINS1_11threadblock22ImplicitGemmMultistageINS_4gemm9GemmShapeILi128ELi128ELi32EEENS4_52Conv2dDgradOutputGradientTileAccessIteratorOptimizedINS_11MatrixShapeILi128ELi32EEENS_6half_tENS_9transform29PitchLinearWarpRakedThreadMapINS_16PitchLinearShapeILi32ELi128EEELi128ENSF_ILi4ELi8EEELi8EEELNS1_13StrideSupportE0ENS_12AlignedArrayISC_Li8ELi16EEEEENSD_11threadblock25RegularTileAccessIteratorISB_SC_NS_6layout37RowMajorTensorOpMultiplicandCrosswiseILi16ELi32EEELi0ESI_Li16EEELNS_4arch14CacheOperation4KindE0ENS4_44Conv2dDgradFilterTileAccessIteratorOptimizedINSA_ILi32ELi128EEESC_NSE_INSF_ILi128ELi32EEELi128ENSF_ILi8ELi4EEELi8EEELSJ_0ESL_EENSO_ISX_SC_NSP_37RowMajorTensorOpMultiplicandCongruousILi16ELi64EEELi0ES10_Li16EEELSV_1ENS6_11threadblock9MmaPolicyINS6_4warp11MmaTensorOpINS7_ILi64ELi64ELi32EEESC_SR_SC_S13_SC_NSP_8RowMajorENS17_17MmaTensorOpPolicyINST_3MmaINS7_ILi16ELi8ELi16EEELi32ESC_S1A_SC_NSP_11ColumnMajorESC_S1A_NST_13OpMultiplyAddEEENSA_ILi1ELi1EEEEELi1ELb0EbEENSA_ILi0ELi0EEES1K_Li1EEELi3EbEENS_8epilogue11threadblock8EpilogueIS8_S1J_Li1ENS1O_34PredicatedTileIteratorStridedDgradINS1O_26OutputTileOptimalThreadMapINS1O_15OutputTileShapeILi128ELi8ELi2ELi1ELi1EEENS1S_ILi1ELi8ELi1ELi1ELi8EEELi128ELi8ELi16EEESC_EENS1N_4warp24FragmentIteratorTensorOpIS19_S1D_SC_NS_5ArrayISC_Li4ELb0EEES1A_EENS1X_20TileIteratorTensorOpIS19_S1D_SC_S1A_EENS1O_18SharedLoadIteratorINS1V_18CompactedThreadMapESC_Li16EEENS1N_6thread17LinearCombinationISC_Li8ESC_SC_LNS27_9ScaleType4KindE0ELNS_15FloatRoundStyleE2ESC_EENSA_ILi0ELi16EEELi1ELi1EEENS4_38StridedDgradIdentityThreadblockSwizzleILi1EEELNS1_8OperatorE1ENS1_17Conv2dProblemSizeEEEEEvNT_6ParamsE)
        /*0068*/ 	.short	0x0380
        /*006a*/ 	.short	0x0268


	//----- nvinfo : EIATTR_SW_WAR
	.align		4
.L_30:
        /*006c*/ 	.byte	0x04, 0x36
        /*006e*/ 	.short	(.L_32 - .L_31)
.L_31:
        /*0070*/ 	.word	0x00000008
.L_32:


//--------------------- .nv.callgraph             --------------------------
	.section	.nv.callgraph,"",@"SHT_CUDA_CALLGRAPH"
	.align	4
	.sectionentsize	8
	.align		4
        /*0000*/ 	.word	0x00000000
	.align		4
        /*0004*/ 	.word	0xffffffff
	.align		4
        /*0008*/ 	.word	0x00000000
	.align		4
        /*000c*/ 	.word	0xfffffffe
	.align		4
        /*0010*/ 	.word	0x00000000
	.align		4
        /*0014*/ 	.word	0xfffffffd
	.align		4
        /*0018*/ 	.word	0x00000000
	.align		4
        /*001c*/ 	.word	0xfffffffc


//--------------------- .nv.constant4             --------------------------
	.section	.nv.constant4,"a",@progbits
	.align	8
	.align		8
.nv.constant4:
        /*0000*/ 	.dword	_ZN34_INTERNAL_138da57b_4_k_cu_6a41acff4cuda3std3__45__cpo5beginE
	.align		8
        /*0008*/ 	.dword	_ZN34_INTERNAL_138da57b_4_k_cu_6a41acff4cuda3std3__45__cpo3endE
	.align		8
        /*0010*/ 	.dword	_ZN34_INTERNAL_138da57b_4_k_cu_6a41acff4cuda3std3__45__cpo6cbeginE
	.align		8
        /*0018*/ 	.dword	_ZN34_INTERNAL_138da57b_4_k_cu_6a41acff4cuda3std3__45__cpo4cendE
	.align		8
        /*0020*/ 	.dword	_ZN34_INTERNAL_138da57b_4_k_cu_6a41acff4cuda3std3__436_GLOBAL__N__138da57b_4_k_cu_6a41acff6ignoreE
	.align		8
        /*0028*/ 	.dword	_ZN34_INTERNAL_138da57b_4_k_cu_6a41acff4cuda3std3__419piecewise_constructE
	.align		8
        /*0030*/ 	.dword	_ZN34_INTERNAL_138da57b_4_k_cu_6a41acff4cuda3std3__48in_placeE
	.align		8
        /*0038*/ 	.dword	_ZN34_INTERNAL_138da57b_4_k_cu_6a41acff4cuda3std6ranges3__45__cpo4swapE
	.align		8
        /*0040*/ 	.dword	_ZN34_INTERNAL_138da57b_4_k_cu_6a41acff4cuda3std6ranges3__45__cpo9iter_moveE
	.align		8
        /*0048*/ 	.dword	_ZN34_INTERNAL_138da57b_4_k_cu_6a41acff4cute7productE
	.align		8
        /*0050*/ 	.dword	_ZN34_INTERNAL_138da57b_4_k_cu_6a41acff4cute1_E


//--------------------- .text._ZN7cutlass6KernelINS_4conv6kernel35ImplicitGemmConvolutionStridedDgradINS1_11threadblock22ImplicitGemmMultistageINS_4gemm9GemmShapeILi128ELi128ELi32EEENS4_52Conv2dDgradOutputGradientTileAccessIteratorOptimizedINS_11MatrixShapeILi128ELi32EEENS_6half_tENS_9transform29PitchLinearWarpRakedThreadMapINS_16PitchLinearShapeILi32ELi128EEELi128ENSF_ILi4ELi8EEELi8EEELNS1_13StrideSupportE0ENS_12AlignedArrayISC_Li8ELi16EEEEENSD_11threadblock25RegularTileAccessIteratorISB_SC_NS_6layout37RowMajorTensorOpMultiplicandCrosswiseILi16ELi32EEELi0ESI_Li16EEELNS_4arch14CacheOperation4KindE0ENS4_44Conv2dDgradFilterTileAccessIteratorOptimizedINSA_ILi32ELi128EEESC_NSE_INSF_ILi128ELi32EEELi128ENSF_ILi8ELi4EEELi8EEELSJ_0ESL_EENSO_ISX_SC_NSP_37RowMajorTensorOpMultiplicandCongruousILi16ELi64EEELi0ES10_Li16EEELSV_1ENS6_11threadblock9MmaPolicyINS6_4warp11MmaTensorOpINS7_ILi64ELi64ELi32EEESC_SR_SC_S13_SC_NSP_8RowMajorENS17_17MmaTensorOpPolicyINST_3MmaINS7_ILi16ELi8ELi16EEELi32ESC_S1A_SC_NSP_11ColumnMajorESC_S1A_NST_13OpMultiplyAddEEENSA_ILi1ELi1EEEEELi1ELb0EbEENSA_ILi0ELi0EEES1K_Li1EEELi3EbEENS_8epilogue11threadblock8EpilogueIS8_S1J_Li1ENS1O_34PredicatedTileIteratorStridedDgradINS1O_26OutputTileOptimalThreadMapINS1O_15OutputTileShapeILi128ELi8ELi2ELi1ELi1EEENS1S_ILi1ELi8ELi1ELi1ELi8EEELi128ELi8ELi16EEESC_EENS1N_4warp24FragmentIteratorTensorOpIS19_S1D_SC_NS_5ArrayISC_Li4ELb0EEES1A_EENS1X_20TileIteratorTensorOpIS19_S1D_SC_S1A_EENS1O_18SharedLoadIteratorINS1V_18CompactedThreadMapESC_Li16EEENS1N_6thread17LinearCombinationISC_Li8ESC_SC_LNS27_9ScaleType4KindE0ELNS_15FloatRoundStyleE2ESC_EENSA_ILi0ELi16EEELi1ELi1EEENS4_38StridedDgradIdentityThreadblockSwizzleILi1EEELNS1_8OperatorE1ENS1_17Conv2dProblemSizeEEEEEvNT_6ParamsE --------------------------
	.section	.text._ZN7cutlass6KernelINS_4conv6kernel35ImplicitGemmConvolutionStridedDgradINS1_11threadblock22ImplicitGemmMultistageINS_4gemm9GemmShapeILi128ELi128ELi32EEENS4_52Conv2dDgradOutputGradientTileAccessIteratorOptimizedINS_11MatrixShapeILi128ELi32EEENS_6half_tENS_9transform29PitchLinearWarpRakedThreadMapINS_16PitchLinearShapeILi32ELi128EEELi128ENSF_ILi4ELi8EEELi8EEELNS1_13StrideSupportE0ENS_12AlignedArrayISC_Li8ELi16EEEEENSD_11threadblock25RegularTileAccessIteratorISB_SC_NS_6layout37RowMajorTensorOpMultiplicandCrosswiseILi16ELi32EEELi0ESI_Li16EEELNS_4arch14CacheOperation4KindE0ENS4_44Conv2dDgradFilterTileAccessIteratorOptimizedINSA_ILi32ELi128EEESC_NSE_INSF_ILi128ELi32EEELi128ENSF_ILi8ELi4EEELi8EEELSJ_0ESL_EENSO_ISX_SC_NSP_37RowMajorTensorOpMultiplicandCongruousILi16ELi64EEELi0ES10_Li16EEELSV_1ENS6_11threadblock9MmaPolicyINS6_4warp11MmaTensorOpINS7_ILi64ELi64ELi32EEESC_SR_SC_S13_SC_NSP_8RowMajorENS17_17MmaTensorOpPolicyINST_3MmaINS7_ILi16ELi8ELi16EEELi32ESC_S1A_SC_NSP_11ColumnMajorESC_S1A_NST_13OpMultiplyAddEEENSA_ILi1ELi1EEEEELi1ELb0EbEENSA_ILi0ELi0EEES1K_Li1EEELi3EbEENS_8epilogue11threadblock8EpilogueIS8_S1J_Li1ENS1O_34PredicatedTileIteratorStridedDgradINS1O_26OutputTileOptimalThreadMapINS1O_15OutputTileShapeILi128ELi8ELi2ELi1ELi1EEENS1S_ILi1ELi8ELi1ELi1ELi8EEELi128ELi8ELi16EEESC_EENS1N_4warp24FragmentIteratorTensorOpIS19_S1D_SC_NS_5ArrayISC_Li4ELb0EEES1A_EENS1X_20TileIteratorTensorOpIS19_S1D_SC_S1A_EENS1O_18SharedLoadIteratorINS1V_18CompactedThreadMapESC_Li16EEENS1N_6thread17LinearCombinationISC_Li8ESC_SC_LNS27_9ScaleType4KindE0ELNS_15FloatRoundStyleE2ESC_EENSA_ILi0ELi16EEELi1ELi1EEENS4_38StridedDgradIdentityThreadblockSwizzleILi1EEELNS1_8OperatorE1ENS1_17Conv2dProblemSizeEEEEEvNT_6ParamsE,"ax",@progbits
	.align	128
.text._ZN7cutlass6KernelINS_4conv6kernel35ImplicitGemmConvolutionStridedDgradINS1_11threadblock22ImplicitGemmMultistageINS_4gemm9GemmShapeILi128ELi128ELi32EEENS4_52Conv2dDgradOutputGradientTileAccessIteratorOptimizedINS_11MatrixShapeILi128ELi32EEENS_6half_tENS_9transform29PitchLinearWarpRakedThreadMapINS_16PitchLinearShapeILi32ELi128EEELi128ENSF_ILi4ELi8EEELi8EEELNS1_13StrideSupportE0ENS_12AlignedArrayISC_Li8ELi16EEEEENSD_11threadblock25RegularTileAccessIteratorISB_SC_NS_6layout37RowMajorTensorOpMultiplicandCrosswiseILi16ELi32EEELi0ESI_Li16EEELNS_4arch14CacheOperation4KindE0ENS4_44Conv2dDgradFilterTileAccessIteratorOptimizedINSA_ILi32ELi128EEESC_NSE_INSF_ILi128ELi32EEELi128ENSF_ILi8ELi4EEELi8EEELSJ_0ESL_EENSO_ISX_SC_NSP_37RowMajorTensorOpMultiplicandCongruousILi16ELi64EEELi0ES10_Li16EEELSV_1ENS6_11threadblock9MmaPolicyINS6_4warp11MmaTensorOpINS7_ILi64ELi64ELi32EEESC_SR_SC_S13_SC_NSP_8RowMajorENS17_17MmaTensorOpPolicyINST_3MmaINS7_ILi16ELi8ELi16EEELi32ESC_S1A_SC_NSP_11ColumnMajorESC_S1A_NST_13OpMultiplyAddEEENSA_ILi1ELi1EEEEELi1ELb0EbEENSA_ILi0ELi0EEES1K_Li1EEELi3EbEENS_8epilogue11threadblock8EpilogueIS8_S1J_Li1ENS1O_34PredicatedTileIteratorStridedDgradINS1O_26OutputTileOptimalThreadMapINS1O_15OutputTileShapeILi128ELi8ELi2ELi1ELi1EEENS1S_ILi1ELi8ELi1ELi1ELi8EEELi128ELi8ELi16EEESC_EENS1N_4warp24FragmentIteratorTensorOpIS19_S1D_SC_NS_5ArrayISC_Li4ELb0EEES1A_EENS1X_20TileIteratorTensorOpIS19_S1D_SC_S1A_EENS1O_18SharedLoadIteratorINS1V_18CompactedThreadMapESC_Li16EEENS1N_6thread17LinearCombinationISC_Li8ESC_SC_LNS27_9ScaleType4KindE0ELNS_15FloatRoundStyleE2ESC_EENSA_ILi0ELi16EEELi1ELi1EEENS4_38StridedDgradIdentityThreadblockSwizzleILi1EEELNS1_8OperatorE1ENS1_17Conv2dProblemSizeEEEEEvNT_6ParamsE:
        .type           _ZN7cutlass6KernelINS_4conv6kernel35ImplicitGemmConvolutionStridedDgradINS1_11threadblock22ImplicitGemmMultistageINS_4gemm9GemmShapeILi128ELi128ELi32EEENS4_52Conv2dDgradOutputGradientTileAccessIteratorOptimizedINS_11MatrixShapeILi128ELi32EEENS_6half_tENS_9transform29PitchLinearWarpRakedThreadMapINS_16PitchLinearShapeILi32ELi128EEELi128ENSF_ILi4ELi8EEELi8EEELNS1_13StrideSupportE0ENS_12AlignedArrayISC_Li8ELi16EEEEENSD_11threadblock25RegularTileAccessIteratorISB_SC_NS_6layout37RowMajorTensorOpMultiplicandCrosswiseILi16ELi32EEELi0ESI_Li16EEELNS_4arch14CacheOperation4KindE0ENS4_44Conv2dDgradFilterTileAccessIteratorOptimizedINSA_ILi32ELi128EEESC_NSE_INSF_ILi128ELi32EEELi128ENSF_ILi8ELi4EEELi8EEELSJ_0ESL_EENSO_ISX_SC_NSP_37RowMajorTensorOpMultiplicandCongruousILi16ELi64EEELi0ES10_Li16EEELSV_1ENS6_11threadblock9MmaPolicyINS6_4warp11MmaTensorOpINS7_ILi64ELi64ELi32EEESC_SR_SC_S13_SC_NSP_8RowMajorENS17_17MmaTensorOpPolicyINST_3MmaINS7_ILi16ELi8ELi16EEELi32ESC_S1A_SC_NSP_11ColumnMajorESC_S1A_NST_13OpMultiplyAddEEENSA_ILi1ELi1EEEEELi1ELb0EbEENSA_ILi0ELi0EEES1K_Li1EEELi3EbEENS_8epilogue11threadblock8EpilogueIS8_S1J_Li1ENS1O_34PredicatedTileIteratorStridedDgradINS1O_26OutputTileOptimalThreadMapINS1O_15OutputTileShapeILi128ELi8ELi2ELi1ELi1EEENS1S_ILi1ELi8ELi1ELi1ELi8EEELi128ELi8ELi16EEESC_EENS1N_4warp24FragmentIteratorTensorOpIS19_S1D_SC_NS_5ArrayISC_Li4ELb0EEES1A_EENS1X_20TileIteratorTensorOpIS19_S1D_SC_S1A_EENS1O_18SharedLoadIteratorINS1V_18CompactedThreadMapESC_Li16EEENS1N_6thread17LinearCombinationISC_Li8ESC_SC_LNS27_9ScaleType4KindE0ELNS_15FloatRoundStyleE2ESC_EENSA_ILi0ELi16EEELi1ELi1EEENS4_38StridedDgradIdentityThreadblockSwizzleILi1EEELNS1_8OperatorE1ENS1_17Conv2dProblemSizeEEEEEvNT_6ParamsE,@function
        .size           _ZN7cutlass6KernelINS_4conv6kernel35ImplicitGemmConvolutionStridedDgradINS1_11threadblock22ImplicitGemmMultistageINS_4gemm9GemmShapeILi128ELi128ELi32EEENS4_52Conv2dDgradOutputGradientTileAccessIteratorOptimizedINS_11MatrixShapeILi128ELi32EEENS_6half_tENS_9transform29PitchLinearWarpRakedThreadMapINS_16PitchLinearShapeILi32ELi128EEELi128ENSF_ILi4ELi8EEELi8EEELNS1_13StrideSupportE0ENS_12AlignedArrayISC_Li8ELi16EEEEENSD_11threadblock25RegularTileAccessIteratorISB_SC_NS_6layout37RowMajorTensorOpMultiplicandCrosswiseILi16ELi32EEELi0ESI_Li16EEELNS_4arch14CacheOperation4KindE0ENS4_44Conv2dDgradFilterTileAccessIteratorOptimizedINSA_ILi32ELi128EEESC_NSE_INSF_ILi128ELi32EEELi128ENSF_ILi8ELi4EEELi8EEELSJ_0ESL_EENSO_ISX_SC_NSP_37RowMajorTensorOpMultiplicandCongruousILi16ELi64EEELi0ES10_Li16EEELSV_1ENS6_11threadblock9MmaPolicyINS6_4warp11MmaTensorOpINS7_ILi64ELi64ELi32EEESC_SR_SC_S13_SC_NSP_8RowMajorENS17_17MmaTensorOpPolicyINST_3MmaINS7_ILi16ELi8ELi16EEELi32ESC_S1A_SC_NSP_11ColumnMajorESC_S1A_NST_13OpMultiplyAddEEENSA_ILi1ELi1EEEEELi1ELb0EbEENSA_ILi0ELi0EEES1K_Li1EEELi3EbEENS_8epilogue11threadblock8EpilogueIS8_S1J_Li1ENS1O_34PredicatedTileIteratorStridedDgradINS1O_26OutputTileOptimalThreadMapINS1O_15OutputTileShapeILi128ELi8ELi2ELi1ELi1EEENS1S_ILi1ELi8ELi1ELi1ELi8EEELi128ELi8ELi16EEESC_EENS1N_4warp24FragmentIteratorTensorOpIS19_S1D_SC_NS_5ArrayISC_Li4ELb0EEES1A_EENS1X_20TileIteratorTensorOpIS19_S1D_SC_S1A_EENS1O_18SharedLoadIteratorINS1V_18CompactedThreadMapESC_Li16EEENS1N_6thread17LinearCombinationISC_Li8ESC_SC_LNS27_9ScaleType4KindE0ELNS_15FloatRoundStyleE2ESC_EENSA_ILi0ELi16EEELi1ELi1EEENS4_38StridedDgradIdentityThreadblockSwizzleILi1EEELNS1_8OperatorE1ENS1_17Conv2dProblemSizeEEEEEvNT_6ParamsE,(.L_x_27 - _ZN7cutlass6KernelINS_4conv6kernel35ImplicitGemmConvolutionStridedDgradINS1_11threadblock22ImplicitGemmMultistageINS_4gemm9GemmShapeILi128ELi128ELi32EEENS4_52Conv2dDgradOutputGradientTileAccessIteratorOptimizedINS_11MatrixShapeILi128ELi32EEENS_6half_tENS_9transform29PitchLinearWarpRakedThreadMapINS_16PitchLinearShapeILi32ELi128EEELi128ENSF_ILi4ELi8EEELi8EEELNS1_13StrideSupportE0ENS_12AlignedArrayISC_Li8ELi16EEEEENSD_11threadblock25RegularTileAccessIteratorISB_SC_NS_6layout37RowMajorTensorOpMultiplicandCrosswiseILi16ELi32EEELi0ESI_Li16EEELNS_4arch14CacheOperation4KindE0ENS4_44Conv2dDgradFilterTileAccessIteratorOptimizedINSA_ILi32ELi128EEESC_NSE_INSF_ILi128ELi32EEELi128ENSF_ILi8ELi4EEELi8EEELSJ_0ESL_EENSO_ISX_SC_NSP_37RowMajorTensorOpMultiplicandCongruousILi16ELi64EEELi0ES10_Li16EEELSV_1ENS6_11threadblock9MmaPolicyINS6_4warp11MmaTensorOpINS7_ILi64ELi64ELi32EEESC_SR_SC_S13_SC_NSP_8RowMajorENS17_17MmaTensorOpPolicyINST_3MmaINS7_ILi16ELi8ELi16EEELi32ESC_S1A_SC_NSP_11ColumnMajorESC_S1A_NST_13OpMultiplyAddEEENSA_ILi1ELi1EEEEELi1ELb0EbEENSA_ILi0ELi0EEES1K_Li1EEELi3EbEENS_8epilogue11threadblock8EpilogueIS8_S1J_Li1ENS1O_34PredicatedTileIteratorStridedDgradINS1O_26OutputTileOptimalThreadMapINS1O_15OutputTileShapeILi128ELi8ELi2ELi1ELi1EEENS1S_ILi1ELi8ELi1ELi1ELi8EEELi128ELi8ELi16EEESC_EENS1N_4warp24FragmentIteratorTensorOpIS19_S1D_SC_NS_5ArrayISC_Li4ELb0EEES1A_EENS1X_20TileIteratorTensorOpIS19_S1D_SC_S1A_EENS1O_18SharedLoadIteratorINS1V_18CompactedThreadMapESC_Li16EEENS1N_6thread17LinearCombinationISC_Li8ESC_SC_LNS27_9ScaleType4KindE0ELNS_15FloatRoundStyleE2ESC_EENSA_ILi0ELi16EEELi1ELi1EEENS4_38StridedDgradIdentityThreadblockSwizzleILi1EEELNS1_8OperatorE1ENS1_17Conv2dProblemSizeEEEEEvNT_6ParamsE)
        .other          _ZN7cutlass6KernelINS_4conv6kernel35ImplicitGemmConvolutionStridedDgradINS1_11threadblock22ImplicitGemmMultistageINS_4gemm9GemmShapeILi128ELi128ELi32EEENS4_52Conv2dDgradOutputGradientTileAccessIteratorOptimizedINS_11MatrixShapeILi128ELi32EEENS_6half_tENS_9transform29PitchLinearWarpRakedThreadMapINS_16PitchLinearShapeILi32ELi128EEELi128ENSF_ILi4ELi8EEELi8EEELNS1_13StrideSupportE0ENS_12AlignedArrayISC_Li8ELi16EEEEENSD_11threadblock25RegularTileAccessIteratorISB_SC_NS_6layout37RowMajorTensorOpMultiplicandCrosswiseILi16ELi32EEELi0ESI_Li16EEELNS_4arch14CacheOperation4KindE0ENS4_44Conv2dDgradFilterTileAccessIteratorOptimizedINSA_ILi32ELi128EEESC_NSE_INSF_ILi128ELi32EEELi128ENSF_ILi8ELi4EEELi8EEELSJ_0ESL_EENSO_ISX_SC_NSP_37RowMajorTensorOpMultiplicandCongruousILi16ELi64EEELi0ES10_Li16EEELSV_1ENS6_11threadblock9MmaPolicyINS6_4warp11MmaTensorOpINS7_ILi64ELi64ELi32EEESC_SR_SC_S13_SC_NSP_8RowMajorENS17_17MmaTensorOpPolicyINST_3MmaINS7_ILi16ELi8ELi16EEELi32ESC_S1A_SC_NSP_11ColumnMajorESC_S1A_NST_13OpMultiplyAddEEENSA_ILi1ELi1EEEEELi1ELb0EbEENSA_ILi0ELi0EEES1K_Li1EEELi3EbEENS_8epilogue11threadblock8EpilogueIS8_S1J_Li1ENS1O_34PredicatedTileIteratorStridedDgradINS1O_26OutputTileOptimalThreadMapINS1O_15OutputTileShapeILi128ELi8ELi2ELi1ELi1EEENS1S_ILi1ELi8ELi1ELi1ELi8EEELi128ELi8ELi16EEESC_EENS1N_4warp24FragmentIteratorTensorOpIS19_S1D_SC_NS_5ArrayISC_Li4ELb0EEES1A_EENS1X_20TileIteratorTensorOpIS19_S1D_SC_S1A_EENS1O_18SharedLoadIteratorINS1V_18CompactedThreadMapESC_Li16EEENS1N_6thread17LinearCombinationISC_Li8ESC_SC_LNS27_9ScaleType4KindE0ELNS_15FloatRoundStyleE2ESC_EENSA_ILi0ELi16EEELi1ELi1EEENS4_38StridedDgradIdentityThreadblockSwizzleILi1EEELNS1_8OperatorE1ENS1_17Conv2dProblemSizeEEEEEvNT_6ParamsE,@"STO_CUDA_ENTRY STV_DEFAULT"
_ZN7cutlass6KernelINS_4conv6kernel35ImplicitGemmConvolutionStridedDgradINS1_11threadblock22ImplicitGemmMultistageINS_4gemm9GemmShapeILi128ELi128ELi32EEENS4_52Conv2dDgradOutputGradientTileAccessIteratorOptimizedINS_11MatrixShapeILi128ELi32EEENS_6half_tENS_9transform29PitchLinearWarpRakedThreadMapINS_16PitchLinearShapeILi32ELi128EEELi128ENSF_ILi4ELi8EEELi8EEELNS1_13StrideSupportE0ENS_12AlignedArrayISC_Li8ELi16EEEEENSD_11threadblock25RegularTileAccessIteratorISB_SC_NS_6layout37RowMajorTensorOpMultiplicandCrosswiseILi16ELi32EEELi0ESI_Li16EEELNS_4arch14CacheOperation4KindE0ENS4_44Conv2dDgradFilterTileAccessIteratorOptimizedINSA_ILi32ELi128EEESC_NSE_INSF_ILi128ELi32EEELi128ENSF_ILi8ELi4EEELi8EEELSJ_0ESL_EENSO_ISX_SC_NSP_37RowMajorTensorOpMultiplicandCongruousILi16ELi64EEELi0ES10_Li16EEELSV_1ENS6_11threadblock9MmaPolicyINS6_4warp11MmaTensorOpINS7_ILi64ELi64ELi32EEESC_SR_SC_S13_SC_NSP_8RowMajorENS17_17MmaTensorOpPolicyINST_3MmaINS7_ILi16ELi8ELi16EEELi32ESC_S1A_SC_NSP_11ColumnMajorESC_S1A_NST_13OpMultiplyAddEEENSA_ILi1ELi1EEEEELi1ELb0EbEENSA_ILi0ELi0EEES1K_Li1EEELi3EbEENS_8epilogue11threadblock8EpilogueIS8_S1J_Li1ENS1O_34PredicatedTileIteratorStridedDgradINS1O_26OutputTileOptimalThreadMapINS1O_15OutputTileShapeILi128ELi8ELi2ELi1ELi1EEENS1S_ILi1ELi8ELi1ELi1ELi8EEELi128ELi8ELi16EEESC_EENS1N_4warp24FragmentIteratorTensorOpIS19_S1D_SC_NS_5ArrayISC_Li4ELb0EEES1A_EENS1X_20TileIteratorTensorOpIS19_S1D_SC_S1A_EENS1O_18SharedLoadIteratorINS1V_18CompactedThreadMapESC_Li16EEENS1N_6thread17LinearCombinationISC_Li8ESC_SC_LNS27_9ScaleType4KindE0ELNS_15FloatRoundStyleE2ESC_EENSA_ILi0ELi16EEELi1ELi1EEENS4_38StridedDgradIdentityThreadblockSwizzleILi1EEELNS1_8OperatorE1ENS1_17Conv2dProblemSizeEEEEEvNT_6ParamsE:
[----:B------:R-:W-:Y:S01]  /*0000*/  LDC R1, c[0x0][0x37c] ;  /* 0x0000df00ff017b82 */ /* 0x000fe20000000800 */
[----:B------:R-:W1:Y:S07]  /*0010*/  S2R R4, SR_CTAID.Y ;  /* 0x0000000000047919 */ /* 0x000e6e0000002600 */
[----:B------:R-:W2:Y:S01]  /*0020*/  LDC R91, c[0x0][0x3d4] ;  /* 0x0000f500ff5b7b82 */ /* 0x000ea20000000800 */
[----:B------:R-:W-:Y:S01]  /*0030*/  IMAD.MOV.U32 R2, RZ, RZ, -0x1 ;  /* 0xffffffffff027424 */ /* 0x000fe200078e00ff */
[----:B------:R-:W3:Y:S01]  /*0040*/  LDCU.64 UR4, c[0x0][0x3c8] ;  /* 0x00007900ff0477ac */ /* 0x000ee20008000a00 */
[----:B------:R-:W4:Y:S03]  /*0050*/  S2R R0, SR_CTAID.X ;  /* 0x0000000000007919 */ /* 0x000f260000002500 */
[----:B--2---:R-:W-:-:S02]  /*0060*/  SHF.L.U32 R3, R2, R91, RZ ;  /* 0x0000005b02037219 */ /* 0x004fc400000006ff */
[----:B-1----:R-:W-:Y:S02]  /*0070*/  SHF.L.U32 R4, R4, R91, RZ ;  /* 0x0000005b04047219 */ /* 0x002fe400000006ff */
[----:B----4-:R-:W-:Y:S02]  /*0080*/  LOP3.LUT R3, R0, R3, RZ, 0x30, !PT ;  /* 0x0000000300037212 */ /* 0x010fe400078e30ff */
[----:B------:R-:W-:-:S03]  /*0090*/  SHF.R.U32.HI R91, RZ, R91, R0 ;  /* 0x0000005bff5b7219 */ /* 0x000fc60000011600 */
[----:B------:R-:W-:-:S05]  /*00a0*/  IMAD.IADD R73, R4, 0x1, R3 ;  /* 0x0000000104497824 */ /* 0x000fca00078e0203 */
[----:B---3--:R-:W-:-:S04]  /*00b0*/  ISETP.GE.AND P0, PT, R73, UR5, PT ;  /* 0x0000000549007c0c */ /* 0x008fc8000bf06270 */
[----:B------:R-:W-:-:S13]  /*00c0*/  ISETP.GE.OR P0, PT, R91, UR4, P0 ;  /* 0x000000045b007c0c */ /* 0x000fda0008706670 */
[----:B------:R-:W-:Y:S05]  /*00d0*/  @P0 EXIT ;  /* 0x000000000000094d */ /* 0x000fea0003800000 */
[----:B------:R-:W1:Y:S01]  /*00e0*/  LDC R70, c[0x0][0x3ac] ;  /* 0x0000eb00ff467b82 */ /* 0x000e620000000800 */
[----:B------:R-:W-:-:S07]  /*00f0*/  LOP3.LUT R134, R134, 0xfffffffe, RZ, 0xc0, !PT ;  /* 0xfffffffe86867812 */ /* 0x000fce00078ec0ff */
[----:B------:R-:W2:Y:S08]  /*0100*/  LDC R84, c[0x0][0x3b0] ;  /* 0x0000ec00ff547b82 */ /* 0x000eb00000000800 */
[----:B------:R-:W3:Y:S01]  /*0110*/  LDC R85, c[0x0][0x384] ;  /* 0x0000e100ff557b82 */ /* 0x000ee20000000800 */
[----:B-1----:R-:W-:-:S07]  /*0120*/  IABS R0, R70 ;  /* 0x0000004600007213 */ /* 0x002fce0000000000 */
[----:B------:R-:W1:Y:S01]  /*0130*/  LDC R83, c[0x0][0x388] ;  /* 0x0000e200ff537b82 */ /* 0x000e620000000800 */
[----:B------:R-:W-:Y:S01]  /*0140*/  LOP3.LUT R72, RZ, R70, RZ, 0x33, !PT ;  /* 0x00000046ff487212 */ /* 0x000fe200078e33ff */
[----:B------:R-:W4:Y:S01]  /*0150*/  I2F.RP R90, R0 ;  /* 0x00000000005a7306 */ /* 0x000f220000209400 */
[----:B--2---:R-:W-:-:S05]  /*0160*/  IABS R82, R84 ;  /* 0x0000005400527213 */ /* 0x004fca0000000000 */
[----:B------:R-:W2:Y:S01]  /*0170*/  LDC R80, c[0x0][0x3bc] ;  /* 0x0000ef00ff507b82 */ /* 0x000ea20000000800 */
[----:B------:R-:W-:Y:S01]  /*0180*/  ISETP.NE.AND P6, PT, R84, RZ, PT ;  /* 0x000000ff5400720c */ /* 0x000fe20003fc5270 */
[----:B------:R-:W5:Y:S01]  /*0190*/  I2F.RP R4, R82 ;  /* 0x0000005200047306 */ /* 0x000f620000209400 */
[----:B------:R-:W-:Y:S02]  /*01a0*/  LOP3.LUT R74, RZ, R84, RZ, 0x33, !PT ;  /* 0x00000054ff4a7212 */ /* 0x000fe400078e33ff */
[----:B---3--:R-:W-:-:S03]  /*01b0*/  IADD3 R13, PT, PT, R85, -0x1, R70 ;  /* 0xffffffff550d7810 */ /* 0x008fc60007ffe046 */
[----:B------:R-:W3:Y:S02]  /*01c0*/  LDC.64 R68, c[0x0][0x3e8] ;  /* 0x0000fa00ff447b82 */ /* 0x000ee40000000a00 */
[----:B----4-:R-:W4:Y:S01]  /*01d0*/  MUFU.RCP R3, R90 ;  /* 0x0000005a00037308 */ /* 0x010f220000001000 */
[----:B-1----:R-:W-:-:S05]  /*01e0*/  IADD3 R11, PT, PT, R83, -0x1, R84 ;  /* 0xffffffff530b7810 */ /* 0x002fca0007ffe054 */
[----:B------:R-:W1:Y:S02]  /*01f0*/  LDC R81, c[0x0][0x3e4] ;  /* 0x0000f900ff517b82 */ /* 0x000e640000000800 */
[----:B-----5:R-:W5:Y:S06]  /*0200*/  MUFU.RCP R2, R4 ;  /* 0x0000000400027308 */ /* 0x020f6c0000001000 */
[----:B------:R-:W3:Y:S01]  /*0210*/  LDC R77, c[0x0][0x3a8] ;  /* 0x0000ea00ff4d7b82 */ /* 0x000ee20000000800 */
[----:B----4-:R-:W-:-:S04]  /*0220*/  VIADD R6, R3, 0xffffffe ;  /* 0x0ffffffe03067836 */ /* 0x010fc80000000000 */
[----:B------:R-:W4:Y:S03]  /*0230*/  F2I.FTZ.U32.TRUNC.NTZ R7, R6 ;  /* 0x0000000600077305 */ /* 0x000f26000021f000 */
[----:B------:R-:W2:Y:S01]  /*0240*/  LDC R79, c[0x0][0x3a4] ;  /* 0x0000e900ff4f7b82 */ /* 0x000ea20000000800 */
[----:B-----5:R-:W-:Y:S01]  /*0250*/  VIADD R2, R2, 0xffffffe ;  /* 0x0ffffffe02027836 */ /* 0x020fe20000000000 */
[----:B------:R-:W-:Y:S02]  /*0260*/  IABS R4, R13 ;  /* 0x0000000d00047213 */ /* 0x000fe40000000000 */
[----:B------:R-:W-:Y:S01]  /*0270*/  LOP3.LUT R13, R13, R70, RZ, 0x3c, !PT ;  /* 0x000000460d0d7212 */ /* 0x000fe200078e3cff */
[----:B------:R-:W5:Y:S03]  /*0280*/  F2I.FTZ.U32.TRUNC.NTZ R3, R2 ;  /* 0x0000000200037305 */ /* 0x000f66000021f000 */
[----:B------:R-:W2:Y:S01]  /*0290*/  LDC.64 R66, c[0x0][0x3d8] ;  /* 0x0000f600ff427b82 */ /* 0x000ea20000000a00 */
[----:B------:R-:W-:Y:S01]  /*02a0*/  ISETP.GE.AND P3, PT, R13, RZ, PT ;  /* 0x000000ff0d00720c */ /* 0x000fe20003f66270 */
[----:B----4-:R-:W-:-:S02]  /*02b0*/  IMAD.MOV R89, RZ, RZ, -R7 ;  /* 0x000000ffff597224 */ /* 0x010fc400078e0a07 */
[----:B------:R-:W-:-:S04]  /*02c0*/  IMAD.MOV.U32 R6, RZ, RZ, RZ ;  /* 0x000000ffff067224 */ /* 0x000fc800078e00ff */
[----:B------:R-:W4:Y:S01]  /*02d0*/  LDC R78, c[0x0][0x3e0] ;  /* 0x0000f800ff4e7b82 */ /* 0x000f220000000800 */
[----:B------:R-:W-:Y:S02]  /*02e0*/  IMAD R89, R89, R0, RZ ;  /* 0x0000000059597224 */ /* 0x000fe400078e02ff */
[----:B-----5:R-:W-:Y:S02]  /*02f0*/  IMAD.MOV R5, RZ, RZ, -R3 ;  /* 0x000000ffff057224 */ /* 0x020fe400078e0a03 */
[----:B------:R-:W-:Y:S02]  /*0300*/  IMAD.MOV.U32 R2, RZ, RZ, RZ ;  /* 0x000000ffff027224 */ /* 0x000fe400078e00ff */
[----:B------:R-:W-:Y:S02]  /*0310*/  IMAD R88, R5, R82, RZ ;  /* 0x0000005205587224 */ /* 0x000fe400078e02ff */
[----:B------:R-:W-:Y:S01]  /*0320*/  IMAD.HI.U32 R89, R7, R89, R6 ;  /* 0x0000005907597227 */ /* 0x000fe200078e0006 */
[----:B------:R-:W-:-:S02]  /*0330*/  IABS R7, R11 ;  /* 0x0000000b00077213 */ /* 0x000fc40000000000 */
[----:B------:R-:W-:Y:S01]  /*0340*/  LOP3.LUT R11, R11, R84, RZ, 0x3c, !PT ;  /* 0x000000540b0b7212 */ /* 0x000fe200078e3cff */
[----:B------:R-:W-:-:S03]  /*0350*/  IMAD.HI.U32 R88, R3, R88, R2 ;  /* 0x0000005803587227 */ /* 0x000fc600078e0002 */
[----:B------:R-:W-:Y:S01]  /*0360*/  ISETP.GE.AND P2, PT, R11, RZ, PT ;  /* 0x000000ff0b00720c */ /* 0x000fe20003f46270 */
[----:B------:R-:W-:-:S04]  /*0370*/  IMAD.HI.U32 R3, R89, R4, RZ ;  /* 0x0000000459037227 */ /* 0x000fc800078e00ff */
[----:B------:R-:W-:-:S04]  /*0380*/  IMAD.HI.U32 R2, R88, R7, RZ ;  /* 0x0000000758027227 */ /* 0x000fc800078e00ff */
[----:B------:R-:W-:Y:S02]  /*0390*/  IMAD.MOV R9, RZ, RZ, -R3 ;  /* 0x000000ffff097224 */ /* 0x000fe400078e0a03 */
[----:B------:R-:W-:Y:S02]  /*03a0*/  IMAD.MOV R5, RZ, RZ, -R2 ;  /* 0x000000ffff057224 */ /* 0x000fe400078e0a02 */
[----:B------:R-:W-:Y:S02]  /*03b0*/  IMAD R9, R0, R9, R4 ;  /* 0x0000000900097224 */ /* 0x000fe400078e0204 */
[----:B------:R-:W-:Y:S01]  /*03c0*/  IMAD R5, R82, R5, R7 ;  /* 0x0000000552057224 */ /* 0x000fe200078e0207 */
[----:B------:R-:W5:Y:S02]  /*03d0*/  LDC R4, c[0x0][0x380] ;  /* 0x0000e000ff047b82 */ /* 0x000f640000000800 */
[----:B------:R-:W-:Y:S02]  /*03e0*/  ISETP.GT.U32.AND P1, PT, R0, R9, PT ;  /* 0x000000090000720c */ /* 0x000fe40003f24070 */
[----:B------:R-:W-:-:S11]  /*03f0*/  ISETP.GT.U32.AND P0, PT, R82, R5, PT ;  /* 0x000000055200720c */ /* 0x000fd60003f04070 */
[----:B------:R-:W-:Y:S02]  /*0400*/  @!P1 IMAD.IADD R9, R9, 0x1, -R0 ;  /* 0x0000000109099824 */ /* 0x000fe400078e0a00 */
[----:B------:R-:W-:Y:S02]  /*0410*/  @!P0 IMAD.IADD R5, R5, 0x1, -R82 ;  /* 0x0000000105058824 */ /* 0x000fe400078e0a52 */
[----:B------:R-:W-:Y:S01]  /*0420*/  @!P1 VIADD R3, R3, 0x1 ;  /* 0x0000000103039836 */ /* 0x000fe20000000000 */
[----:B------:R-:W-:Y:S01]  /*0430*/  ISETP.GE.U32.AND P5, PT, R9, R0, PT ;  /* 0x000000000900720c */ /* 0x000fe20003fa6070 */
[----:B------:R-:W-:Y:S01]  /*0440*/  @!P0 VIADD R2, R2, 0x1 ;  /* 0x0000000102028836 */ /* 0x000fe20000000000 */
[----:B------:R-:W-:-:S11]  /*0450*/  ISETP.GE.U32.AND P4, PT, R5, R82, PT ;  /* 0x000000520500720c */ /* 0x000fd60003f86070 */
[----:B------:R-:W-:Y:S01]  /*0460*/  @P5 VIADD R3, R3, 0x1 ;  /* 0x0000000103035836 */ /* 0x000fe20000000000 */
[----:B------:R-:W-:Y:S01]  /*0470*/  ISETP.NE.AND P5, PT, R70, RZ, PT ;  /* 0x000000ff4600720c */ /* 0x000fe20003fa5270 */
[----:B------:R-:W-:Y:S02]  /*0480*/  @P4 VIADD R2, R2, 0x1 ;  /* 0x0000000102024836 */ /* 0x000fe40000000000 */
[----:B------:R-:W-:Y:S02]  /*0490*/  @!P3 IMAD.MOV R3, RZ, RZ, -R3 ;  /* 0x000000ffff03b224 */ /* 0x000fe400078e0a03 */
[----:B------:R-:W-:-:S03]  /*04a0*/  @!P2 IMAD.MOV R2, RZ, RZ, -R2 ;  /* 0x000000ffff02a224 */ /* 0x000fc600078e0a02 */
[----:B------:R-:W-:Y:S02]  /*04b0*/  SEL R3, R72, R3, !P5 ;  /* 0x0000000348037207 */ /* 0x000fe40006800000 */
[----:B------:R-:W-:-:S03]  /*04c0*/  SEL R2, R74, R2, !P6 ;  /* 0x000000024a027207 */ /* 0x000fc60007000000 */
[----:B------:R-:W-:Y:S02]  /*04d0*/  @P5 LOP3.LUT R134, R134, 0x1, RZ, 0xfc, !PT ;  /* 0x0000000186865812 */ /* 0x000fe400078efcff */
[----:B------:R-:W-:Y:S02]  /*04e0*/  IMAD R3, R3, R2, RZ ;  /* 0x0000000203037224 */ /* 0x000fe400078e02ff */
[----:B------:R-:W-:Y:S02]  /*04f0*/  LOP3.LUT R134, R134, 0xfffffffd, RZ, 0xc0, !PT ;  /* 0xfffffffd86867812 */ /* 0x000fe400078ec0ff */
[----:B-----5:R-:W-:Y:S01]  /*0500*/  IMAD R3, R3, R4, 0x7f ;  /* 0x0000007f03037424 */ /* 0x020fe200078e0204 */
[----:B------:R-:W-:Y:S02]  /*0510*/  IABS R4, R91 ;  /* 0x0000005b00047213 */ /* 0x000fe40000000000 */
[----:B------:R-:W-:Y:S02]  /*0520*/  @P6 LOP3.LUT R134, R134, 0x2, RZ, 0xfc, !PT ;  /* 0x0000000286866812 */ /* 0x000fe400078efcff */
[----:B------:R-:W-:-:S04]  /*0530*/  SHF.R.S32.HI R2, RZ, 0x1f, R3 ;  /* 0x0000001fff027819 */ /* 0x000fc80000011403 */
[----:B------:R-:W-:-:S04]  /*0540*/  LEA.HI R2, R2, R3, RZ, 0x7 ;  /* 0x0000000302027211 */ /* 0x000fc800078f38ff */
[----:B------:R-:W-:-:S04]  /*0550*/  SHF.R.S32.HI R2, RZ, 0x7, R2 ;  /* 0x00000007ff027819 */ /* 0x000fc80000011402 */
[-C--:B------:R-:W-:Y:S02]  /*0560*/  IABS R3, R2.reuse ;  /* 0x0000000200037213 */ /* 0x080fe40000000000 */
[----:B------:R-:W-:Y:S02]  /*0570*/  IABS R5, R2 ;  /* 0x0000000200057213 */ /* 0x000fe40000000000 */
[----:B------:R-:W5:Y:S01]  /*0580*/  I2F.RP R7, R3 ;  /* 0x0000000300077306 */ /* 0x000f620000209400 */
[----:B------:R-:W-:Y:S02]  /*0590*/  ISETP.NE.AND P1, PT, R2, RZ, PT ;  /* 0x000000ff0200720c */ /* 0x000fe40003f25270 */
[----:B------:R-:W-:-:S05]  /*05a0*/  IMAD.MOV R5, RZ, RZ, -R5 ;  /* 0x000000ffff057224 */ /* 0x000fca00078e0a05 */
[----:B-----5:R-:W5:Y:S02]  /*05b0*/  MUFU.RCP R8, R7 ;  /* 0x0000000700087308 */ /* 0x020f640000001000 */
[----:B-----5:R-:W-:Y:S01]  /*05c0*/  IADD3 R8, PT, PT, R8, 0xffffffe, RZ ;  /* 0x0ffffffe08087810 */ /* 0x020fe20007ffe0ff */
[----:B--2---:R-:W-:-:S05]  /*05d0*/  IMAD.HI.U32 R7, R79, R67, RZ ;  /* 0x000000434f077227 */ /* 0x004fca00078e00ff */
[----:B------:R-:W2:Y:S02]  /*05e0*/  F2I.FTZ.U32.TRUNC.NTZ R9, R8 ;  /* 0x0000000800097305 */ /* 0x000ea4000021f000 */
[----:B--2---:R-:W-:Y:S02]  /*05f0*/  IMAD.MOV R6, RZ, RZ, -R9 ;  /* 0x000000ffff067224 */ /* 0x004fe400078e0a09 */
[----:B------:R-:W-:Y:S02]  /*0600*/  IMAD.MOV.U32 R8, RZ, RZ, RZ ;  /* 0x000000ffff087224 */ /* 0x000fe400078e00ff */
[----:B------:R-:W-:-:S04]  /*0610*/  IMAD R6, R6, R3, RZ ;  /* 0x0000000306067224 */ /* 0x000fc800078e02ff */
[----:B------:R-:W-:-:S04]  /*0620*/  IMAD.HI.U32 R9, R9, R6, R8 ;  /* 0x0000000609097227 */ /* 0x000fc800078e0008 */
[----:B---3--:R-:W-:-:S04]  /*0630*/  IMAD.HI.U32 R6, R77, R68, RZ ;  /* 0x000000444d067227 */ /* 0x008fc800078e00ff */
[----:B------:R-:W-:Y:S01]  /*0640*/  IMAD.HI.U32 R141, R9, R4, RZ ;  /* 0x00000004098d7227 */ /* 0x000fe200078e00ff */
[----:B------:R-:W-:-:S03]  /*0650*/  SHF.R.U32.HI R6, RZ, R69, R6 ;  /* 0x00000045ff067219 */ /* 0x000fc60000011606 */
[----:B------:R-:W-:-:S05]  /*0660*/  IMAD R4, R141, R5, R4 ;  /* 0x000000058d047224 */ /* 0x000fca00078e0204 */
[----:B------:R-:W-:-:S13]  /*0670*/  ISETP.GT.U32.AND P0, PT, R3, R4, PT ;  /* 0x000000040300720c */ /* 0x000fda0003f04070 */
[----:B------:R-:W-:Y:S02]  /*0680*/  @!P0 IMAD.IADD R4, R4, 0x1, -R3 ;  /* 0x0000000104048824 */ /* 0x000fe400078e0a03 */
[----:B------:R-:W-:Y:S01]  /*0690*/  @!P0 VIADD R141, R141, 0x1 ;  /* 0x000000018d8d8836 */ /* 0x000fe20000000000 */
[----:B------:R-:W-:Y:S02]  /*06a0*/  ISETP.NE.AND P0, PT, R80, 0x1, PT ;  /* 0x000000015000780c */ /* 0x000fe40003f05270 */
[----:B------:R-:W-:Y:S02]  /*06b0*/  ISETP.GE.U32.AND P2, PT, R4, R3, PT ;  /* 0x000000030400720c */ /* 0x000fe40003f46070 */
[----:B------:R-:W-:-:S04]  /*06c0*/  LOP3.LUT R3, R91, R2, RZ, 0x3c, !PT ;  /* 0x000000025b037212 */ /* 0x000fc800078e3cff */
[----:B------:R-:W-:-:S05]  /*06d0*/  ISETP.GE.AND P3, PT, R3, RZ, PT ;  /* 0x000000ff0300720c */ /* 0x000fca0003f66270 */
[----:B------:R-:W2:Y:S02]  /*06e0*/  @!P0 LDC R4, c[0x0][0x3a0] ;  /* 0x0000e800ff048b82 */ /* 0x000ea40000000800 */
[----:B------:R-:W-:Y:S01]  /*06f0*/  @P2 VIADD R141, R141, 0x1 ;  /* 0x000000018d8d2836 */ /* 0x000fe20000000000 */
[----:B-1----:R-:W-:-:S04]  /*0700*/  ISETP.NE.AND P2, PT, R81, 0x1, PT ;  /* 0x000000015100780c */ /* 0x002fc80003f45270 */
[----:B------:R-:W-:Y:S01]  /*0710*/  SEL R86, R6, R77, P2 ;  /* 0x0000004d06567207 */ /* 0x000fe20001000000 */
[----:B------:R-:W-:Y:S01]  /*0720*/  @!P3 IMAD.MOV R141, RZ, RZ, -R141 ;  /* 0x000000ffff8db224 */ /* 0x000fe200078e0a8d */
[----:B------:R-:W-:Y:S01]  /*0730*/  @!P1 LOP3.LUT R141, RZ, R2, RZ, 0x33, !PT ;  /* 0x00000002ff8d9212 */ /* 0x000fe200078e33ff */
[----:B------:R-:W1:Y:S01]  /*0740*/  @!P0 LDC R5, c[0x0][0x39c] ;  /* 0x0000e700ff058b82 */ /* 0x000e620000000800 */
[----:B------:R-:W-:-:S03]  /*0750*/  ISETP.NE.AND P1, PT, R66, 0x1, PT ;  /* 0x000000014200780c */ /* 0x000fc60003f25270 */
[----:B------:R-:W-:-:S05]  /*0760*/  IMAD.HI.U32 R142, R141, R68, RZ ;  /* 0x000000448d8e7227 */ /* 0x000fca00078e00ff */
[----:B------:R-:W-:-:S04]  /*0770*/  SHF.R.U32.HI R142, RZ, R69, R142 ;  /* 0x00000045ff8e7219 */ /* 0x000fc8000001168e */
[----:B------:R-:W-:-:S04]  /*0780*/  SEL R142, R141, R142, !P2 ;  /* 0x0000008e8d8e7207 */ /* 0x000fc80005000000 */
[----:B------:R-:W-:Y:S01]  /*0790*/  @!P0 LOP3.LUT R8, RZ, R142, RZ, 0x33, !PT ;  /* 0x0000008eff088212 */ /* 0x000fe200078e33ff */
[----:B------:R-:W-:-:S04]  /*07a0*/  IMAD.MOV R2, RZ, RZ, -R142 ;  /* 0x000000ffff027224 */ /* 0x000fc800078e0a8e */
[----:B------:R-:W-:Y:S01]  /*07b0*/  IMAD R141, R81, R2, R141 ;  /* 0x00000002518d7224 */ /* 0x000fe200078e028d */
[----:B------:R-:W-:Y:S01]  /*07c0*/  MOV R2, R142 ;  /* 0x0000008e00027202 */ /* 0x000fe20000000f00 */
[----:B-1----:R-:W-:Y:S02]  /*07d0*/  @!P0 IMAD.IADD R2, R8, 0x1, R5 ;  /* 0x0000000108028824 */ /* 0x002fe400078e0205 */
[----:B------:R-:W-:Y:S01]  /*07e0*/  IMAD.MOV.U32 R3, RZ, RZ, R141 ;  /* 0x000000ffff037224 */ /* 0x000fe200078e008d */
[----:B------:R-:W-:-:S05]  /*07f0*/  @!P0 LOP3.LUT R9, RZ, R141, RZ, 0x33, !PT ;  /* 0x0000008dff098212 */ /* 0x000fca00078e33ff */
[----:B--2---:R-:W-:Y:S01]  /*0800*/  @!P0 IMAD.IADD R3, R9, 0x1, R4 ;  /* 0x0000000109038824 */ /* 0x004fe200078e0204 */
[----:B----4-:R-:W-:-:S04]  /*0810*/  SHF.R.U32.HI R4, RZ, R78, R7 ;  /* 0x0000004eff047219 */ /* 0x010fc80000011607 */
[----:B------:R-:W-:Y:S02]  /*0820*/  IADD3 R3, PT, PT, R84, R3, -R77 ;  /* 0x0000000354037210 */ /* 0x000fe40007ffe84d */
[----:B------:R-:W-:Y:S02]  /*0830*/  SEL R87, R4, R79, P1 ;  /* 0x0000004f04577207 */ /* 0x000fe40000800000 */
[----:B------:R-:W-:Y:S01]  /*0840*/  IADD3 R4, PT, PT, R70, R2, -R79 ;  /* 0x0000000246047210 */ /* 0x000fe20007ffe84f */
[----:B------:R-:W-:-:S04]  /*0850*/  IMAD R2, R86, R81, R3 ;  /* 0x0000005156027224 */ /* 0x000fc800078e0203 */
[----:B------:R-:W-:Y:S01]  /*0860*/  IMAD R3, R87, R66, R4 ;  /* 0x0000004257037224 */ /* 0x000fe200078e0204 */
[----:B------:R-:W-:-:S04]  /*0870*/  IABS R2, R2 ;  /* 0x0000000200027213 */ /* 0x000fc80000000000 */
[----:B------:R-:W-:Y:S01]  /*0880*/  IABS R3, R3 ;  /* 0x0000000300037213 */ /* 0x000fe20000000000 */
[----:B------:R-:W-:-:S04]  /*0890*/  IMAD.MOV.U32 R5, RZ, RZ, R2 ;  /* 0x000000ffff057224 */ /* 0x000fc800078e0002 */
[----:B------:R-:W-:Y:S02]  /*08a0*/  IMAD.MOV.U32 R6, RZ, RZ, R3 ;  /* 0x000000ffff067224 */ /* 0x000fe400078e0003 */
[----:B------:R-:W-:-:S04]  /*08b0*/  IMAD.HI.U32 R4, R5, R68, RZ ;  /* 0x0000004405047227 */ /* 0x000fc800078e00ff */
[----:B------:R-:W-:Y:S01]  /*08c0*/  IMAD.HI.U32 R7, R6, R67, RZ ;  /* 0x0000004306077227 */ /* 0x000fe200078e00ff */
[----:B------:R-:W-:-:S04]  /*08d0*/  @P2 SHF.R.U32.HI R5, RZ, R69, R4 ;  /* 0x00000045ff052219 */ /* 0x000fc80000011604 */
[----:B------:R-:W-:Y:S01]  /*08e0*/  @P1 SHF.R.U32.HI R6, RZ, R78, R7 ;  /* 0x0000004eff061219 */ /* 0x000fe20000011607 */
[----:B------:R-:W-:-:S04]  /*08f0*/  IMAD.MOV R4, RZ, RZ, -R5 ;  /* 0x000000ffff047224 */ /* 0x000fc800078e0a05 */
[----:B------:R-:W-:Y:S02]  /*0900*/  IMAD.MOV R5, RZ, RZ, -R6 ;  /* 0x000000ffff057224 */ /* 0x000fe400078e0a06 */
[----:B------:R-:W-:Y:S02]  /*0910*/  IMAD R4, R81, R4, R2 ;  /* 0x0000000451047224 */ /* 0x000fe400078e0202 */
[----:B------:R-:W-:-:S03]  /*0920*/  IMAD R2, R66, R5, R3 ;  /* 0x0000000542027224 */ /* 0x000fc600078e0203 */
[----:B------:R-:W-:-:S04]  /*0930*/  ISETP.GE.AND P0, PT, R4, R83, PT ;  /* 0x000000530400720c */ /* 0x000fc80003f06270 */
[----:B------:R-:W-:-:S13]  /*0940*/  ISETP.GE.OR P0, PT, R2, R85, P0 ;  /* 0x000000550200720c */ /* 0x000fda0000706670 */
[----:B------:R-:W-:Y:S05]  /*0950*/  @P0 EXIT ;  /* 0x000000000000094d */ /* 0x000fea0003800000 */
[----:B------:R-:W1:Y:S01]  /*0960*/  S2R R101, SR_TID.X ;  /* 0x0000000000657919 */ /* 0x000e620000002100 */
[----:B------:R-:W2:Y:S01]  /*0970*/  LDC R76, c[0x0][0x3a0] ;  /* 0x0000e800ff4c7b82 */ /* 0x000ea20000000800 */
[----:B------:R-:W3:Y:S01]  /*0980*/  LDCU.64 UR8, c[0x0][0x358] ;  /* 0x00006b00ff0877ac */ /* 0x000ee20008000a00 */
[----:B------:R-:W-:Y:S02]  /*0990*/  CS2R R16, SRZ ;  /* 0x0000000000107805 */ /* 0x000fe4000001ff00 */
[----:B------:R-:W-:Y:S02]  /*09a0*/  CS2R R18, SRZ ;  /* 0x0000000000127805 */ /* 0x000fe4000001ff00 */
[----:B------:R-:W-:Y:S02]  /*09b0*/  CS2R R48, SRZ ;  /* 0x0000000000307805 */ /* 0x000fe4000001ff00 */
[----:B------:R-:W-:Y:S02]  /*09c0*/  CS2R R50, SRZ ;  /* 0x0000000000327805 */ /* 0x000fe4000001ff00 */
[----:B------:R-:W-:-:S02]  /*09d0*/  CS2R R14, SRZ ;  /* 0x00000000000e7805 */ /* 0x000fc4000001ff00 */
[----:B------:R-:W-:Y:S01]  /*09e0*/  CS2R R20, SRZ ;  /* 0x0000000000147805 */ /* 0x000fe2000001ff00 */
[----:B------:R-:W4:Y:S01]  /*09f0*/  LDC R75, c[0x0][0x39c] ;  /* 0x0000e700ff4b7b82 */ /* 0x000f220000000800 */
[----:B------:R-:W-:Y:S02]  /*0a00*/  CS2R R46, SRZ ;  /* 0x00000000002e7805 */ /* 0x000fe4000001ff00 */
[----:B------:R-:W-:Y:S02]  /*0a10*/  CS2R R52, SRZ ;  /* 0x0000000000347805 */ /* 0x000fe4000001ff00 */
[----:B------:R-:W-:Y:S02]  /*0a20*/  CS2R R12, SRZ ;  /* 0x00000000000c7805 */ /* 0x000fe4000001ff00 */
[----:B------:R-:W-:Y:S02]  /*0a30*/  CS2R R22, SRZ ;  /* 0x0000000000167805 */ /* 0x000fe4000001ff00 */
[----:B------:R-:W-:-:S02]  /*0a40*/  CS2R R44, SRZ ;  /* 0x00000000002c7805 */ /* 0x000fc4000001ff00 */
[----:B------:R-:W-:Y:S02]  /*0a50*/  CS2R R54, SRZ ;  /* 0x0000000000367805 */ /* 0x000fe4000001ff00 */
        /* <DEDUP_REMOVED lines=9> */
[----:B--2---:R-:W-:Y:S02]  /*0af0*/  ISETP.GE.AND P0, PT, R141, R76, PT ;  /* 0x0000004c8d00720c */ /* 0x004fe40003f06270 */
[----:B------:R-:W-:-:S02]  /*0b00*/  CS2R R28, SRZ ;  /* 0x00000000001c7805 */ /* 0x000fc4000001ff00 */
[----:B------:R-:W-:Y:S02]  /*0b10*/  CS2R R38, SRZ ;  /* 0x0000000000267805 */ /* 0x000fe4000001ff00 */
[----:B------:R-:W-:Y:S02]  /*0b20*/  CS2R R60, SRZ ;  /* 0x00000000003c7805 */ /* 0x000fe4000001ff00 */
[----:B------:R-:W-:Y:S02]  /*0b30*/  CS2R R4, SRZ ;  /* 0x0000000000047805 */ /* 0x000fe4000001ff00 */
[----:B------:R-:W-:Y:S02]  /*0b40*/  CS2R R30, SRZ ;  /* 0x00000000001e7805 */ /* 0x000fe4000001ff00 */
[----:B------:R-:W-:Y:S02]  /*0b50*/  CS2R R36, SRZ ;  /* 0x0000000000247805 */ /* 0x000fe4000001ff00 */
[----:B-1----:R-:W-:-:S02]  /*0b60*/  SHF.R.U32.HI R71, RZ, 0x5, R101 ;  /* 0x00000005ff477819 */ /* 0x002fc40000011665 */
[----:B------:R-:W-:Y:S02]  /*0b70*/  CS2R R62, SRZ ;  /* 0x00000000003e7805 */ /* 0x000fe4000001ff00 */
[----:B----4-:R-:W-:Y:S02]  /*0b80*/  ISETP.GE.OR P0, PT, R142, R75, P0 ;  /* 0x0000004b8e00720c */ /* 0x010fe40000706670 */
[----:B------:R-:W-:Y:S02]  /*0b90*/  CS2R R32, SRZ ;  /* 0x0000000000207805 */ /* 0x000fe4000001ff00 */
[----:B------:R-:W-:Y:S01]  /*0ba0*/  CS2R R34, SRZ ;  /* 0x0000000000227805 */ /* 0x000fe2000001ff00 */
[----:B------:R-:W1:Y:S01]  /*0bb0*/  SHFL.IDX PT, R2, R71, RZ, 0x1f ;  /* 0x00001fff47027589 */ /* 0x000e6200000e0000 */
[----:B------:R-:W-:Y:S02]  /*0bc0*/  CS2R R64, SRZ ;  /* 0x0000000000407805 */ /* 0x000fe4000001ff00 */
[----:B-1----:R-:W-:-:S02]  /*0bd0*/  R2UR UR10, R2 ;  /* 0x00000000020a72ca */ /* 0x002fc400000e0000 */
[----:B------:R-:W-:-:S03]  /*0be0*/  CS2R R2, SRZ ;  /* 0x0000000000027805 */ /* 0x000fc6000001ff00 */
[----:B---3--:R-:W-:Y:S10]  /*0bf0*/  @P0 BRA `(.L_x_0) ;  /* 0x0000005800180947 */ /* 0x008ff40003800000 */
[----:B------:R-:W-:Y:S01]  /*0c00*/  LOP3.LUT R2, RZ, R142, RZ, 0x33, !PT ;  /* 0x0000008eff027212 */ /* 0x000fe200078e33ff */
[----:B------:R-:W1:Y:S01]  /*0c10*/  MUFU.RCP R90, R90 ;  /* 0x0000005a005a7308 */ /* 0x000e620000001000 */
[-C--:B------:R-:W-:Y:S01]  /*0c20*/  LOP3.LUT R5, RZ, R141.reuse, RZ, 0x33, !PT ;  /* 0x0000008dff057212 */ /* 0x080fe200078e33ff */
[----:B------:R-:W2:Y:S01]  /*0c30*/  LDC R16, c[0x0][0x424] ;  /* 0x00010900ff107b82 */ /* 0x000ea20000000800 */
[----:B------:R-:W-:Y:S01]  /*0c40*/  ISETP.NE.AND P0, PT, R80, 0x1, PT ;  /* 0x000000015000780c */ /* 0x000fe20003f05270 */
[----:B------:R-:W-:Y:S01]  /*0c50*/  IMAD.IADD R15, R2, 0x1, R75 ;  /* 0x00000001020f7824 */ /* 0x000fe200078e024b */
[----:B------:R-:W3:Y:S01]  /*0c60*/  S2R R174, SR_CTAID.Z ;  /* 0x0000000000ae7919 */ /* 0x000ee20000002700 */
[----:B------:R-:W-:Y:S01]  /*0c70*/  IMAD.IADD R5, R5, 0x1, R76 ;  /* 0x0000000105057824 */ /* 0x000fe200078e024c */
[----:B------:R-:W4:Y:S01]  /*0c80*/  LDCU UR12, c[0x0][0x3f8] ;  /* 0x00007f00ff0c77ac */ /* 0x000f220008000800 */
[----:B------:R-:W-:Y:S01]  /*0c90*/  IMAD R75, R75, R76, RZ ;  /* 0x0000004c4b4b7224 */ /* 0x000fe200078e02ff */
[C---:B------:R-:W-:Y:S01]  /*0ca0*/  SEL R12, R15.reuse, R142, !P0 ;  /* 0x0000008e0f0c7207 */ /* 0x040fe20004000000 */
[----:B------:R-:W-:Y:S01]  /*0cb0*/  IMAD.IADD R15, R15, 0x1, R70 ;  /* 0x000000010f0f7824 */ /* 0x000fe200078e0246 */
[C---:B------:R-:W-:Y:S01]  /*0cc0*/  SEL R6, R5.reuse, R141, !P0 ;  /* 0x0000008d05067207 */ /* 0x040fe20004000000 */
[----:B------:R-:W-:Y:S01]  /*0cd0*/  IMAD.IADD R5, R5, 0x1, R84 ;  /* 0x0000000105057824 */ /* 0x000fe200078e0254 */
[----:B------:R-:W-:Y:S01]  /*0ce0*/  IADD3 R3, PT, PT, R70, R12, -R79 ;  /* 0x0000000c46037210 */ /* 0x000fe20007ffe84f */
[----:B------:R-:W5:Y:S01]  /*0cf0*/  LDCU.64 UR4, c[0x0][0x408] ;  /* 0x00008100ff0477ac */ /* 0x000f620008000a00 */
[----:B------:R-:W-:Y:S01]  /*0d00*/  IADD3 R2, PT, PT, R84, R6, -R77 ;  /* 0x0000000654027210 */ /* 0x000fe20007ffe84d */
[----:B------:R-:W-:Y:S01]  /*0d10*/  IMAD.MOV.U32 R154, RZ, RZ, RZ ;  /* 0x000000ffff9a7224 */ /* 0x000fe200078e00ff */
[----:B-1----:R-:W-:Y:S01]  /*0d20*/  IADD3 R10, PT, PT, R90, 0xffffffe, RZ ;  /* 0x0ffffffe5a0a7810 */ /* 0x002fe20007ffe0ff */
[----:B------:R-:W-:Y:S01]  /*0d30*/  IMAD R3, R87, R66, R3 ;  /* 0x0000004257037224 */ /* 0x000fe200078e0203 */
[----:B------:R-:W-:Y:S01]  /*0d40*/  LOP3.LUT R100, R101, 0x1f, RZ, 0xc0, !PT ;  /* 0x0000001f65647812 */ /* 0x000fe200078ec0ff */
[----:B------:R-:W-:Y:S01]  /*0d50*/  IMAD R2, R86, R81, R2 ;  /* 0x0000005156027224 */ /* 0x000fe200078e0202 */
[----:B------:R1:W4:Y:S01]  /*0d60*/  F2I.FTZ.U32.TRUNC.NTZ R11, R10 ;  /* 0x0000000a000b7305 */ /* 0x000322000021f000 */
[----:B------:R-:W-:Y:S01]  /*0d70*/  IMAD.MOV.U32 R156, RZ, RZ, RZ ;  /* 0x000000ffff9c7224 */ /* 0x000fe200078e00ff */
[----:B------:R-:W-:Y:S01]  /*0d80*/  IABS R3, R3 ;  /* 0x0000000300037213 */ /* 0x000fe20000000000 */
[----:B------:R-:W-:Y:S01]  /*0d90*/  IMAD.MOV.U32 R160, RZ, RZ, RZ ;  /* 0x000000ffffa07224 */ /* 0x000fe200078e00ff */
[----:B------:R-:W-:Y:S01]  /*0da0*/  IABS R2, R2 ;  /* 0x0000000200027213 */ /* 0x000fe20000000000 */
[----:B------:R-:W1:Y:S01]  /*0db0*/  LDCU UR6, c[0x0][0x39c] ;  /* 0x00007380ff0677ac */ /* 0x000e620008000800 */
[----:B--2---:R-:W-:Y:S01]  /*0dc0*/  IABS R17, R16 ;  /* 0x0000001000117213 */ /* 0x004fe20000000000 */
[----:B------:R-:W-:Y:S01]  /*0dd0*/  IMAD.MOV.U32 R4, RZ, RZ, R3 ;  /* 0x000000ffff047224 */ /* 0x000fe200078e0003 */
[----:B------:R-:W-:Y:S01]  /*0de0*/  MOV R158, RZ ;  /* 0x000000ff009e7202 */ /* 0x000fe20000000f00 */
[----:B------:R-:W-:Y:S01]  /*0df0*/  IMAD.MOV.U32 R7, RZ, RZ, R2 ;  /* 0x000000ffff077224 */ /* 0x000fe200078e0002 */
[----:B------:R-:W2:Y:S01]  /*0e00*/  LDCU UR11, c[0x0][0x428] ;  /* 0x00008500ff0b77ac */ /* 0x000ea20008000800 */
[----:B------:R-:W-:Y:S01]  /*0e10*/  IMAD.HI.U32 R67, R4, R67, RZ ;  /* 0x0000004304437227 */ /* 0x000fe200078e00ff */
[----:B------:R-:W2:Y:S03]  /*0e20*/  LDCU UR7, c[0x0][0x380] ;  /* 0x00007000ff0777ac */ /* 0x000ea60008000800 */
[----:B------:R-:W-:Y:S01]  /*0e30*/  IMAD.HI.U32 R68, R7, R68, RZ ;  /* 0x0000004407447227 */ /* 0x000fe200078e00ff */
[----:B------:R-:W-:-:S03]  /*0e40*/  @P1 SHF.R.U32.HI R4, RZ, R78, R67 ;  /* 0x0000004eff041219 */ /* 0x000fc60000011643 */
[----:B-1----:R-:W-:Y:S01]  /*0e50*/  IMAD.MOV.U32 R10, RZ, RZ, RZ ;  /* 0x000000ffff0a7224 */ /* 0x002fe200078e00ff */
[----:B------:R-:W-:Y:S01]  /*0e60*/  @P2 SHF.R.U32.HI R7, RZ, R69, R68 ;  /* 0x00000045ff072219 */ /* 0x000fe20000011644 */
[----:B------:R-:W-:Y:S02]  /*0e70*/  IMAD.MOV R8, RZ, RZ, -R4 ;  /* 0x000000ffff087224 */ /* 0x000fe400078e0a04 */
[----:B---3--:R-:W-:Y:S02]  /*0e80*/  IMAD.SHL.U32 R174, R174, 0x20, RZ ;  /* 0x00000020aeae7824 */ /* 0x008fe400078e00ff */
[----:B------:R-:W-:Y:S02]  /*0e90*/  IMAD.MOV R4, RZ, RZ, -R7 ;  /* 0x000000ffff047224 */ /* 0x000fe400078e0a07 */
[----:B------:R-:W-:Y:S02]  /*0ea0*/  IMAD R66, R66, R8, R3 ;  /* 0x0000000842427224 */ /* 0x000fe400078e0203 */
[----:B------:R-:W-:-:S02]  /*0eb0*/  IMAD R81, R81, R4, R2 ;  /* 0x0000000451517224 */ /* 0x000fc400078e0202 */
[----:B----4-:R-:W-:Y:S01]  /*0ec0*/  IMAD.MOV R3, RZ, RZ, -R11 ;  /* 0x000000ffff037224 */ /* 0x010fe200078e0a0b */
[----:B------:R-:W-:Y:S02]  /*0ed0*/  LOP3.LUT R4, RZ, R66, RZ, 0x33, !PT ;  /* 0x00000042ff047212 */ /* 0x000fe400078e33ff */
[----:B------:R-:W-:Y:S01]  /*0ee0*/  LOP3.LUT R2, RZ, R81, RZ, 0x33, !PT ;  /* 0x00000051ff027212 */ /* 0x000fe200078e33ff */
[----:B------:R-:W-:Y:S01]  /*0ef0*/  IMAD R3, R3, R0, RZ ;  /* 0x0000000003037224 */ /* 0x000fe200078e02ff */
[----:B------:R-:W-:Y:S02]  /*0f00*/  IADD3 R85, PT, PT, R70, R4, R85 ;  /* 0x0000000446557210 */ /* 0x000fe40007ffe055 */
[----:B------:R-:W-:Y:S01]  /*0f10*/  IADD3 R83, PT, PT, R84, R2, R83 ;  /* 0x0000000254537210 */ /* 0x000fe20007ffe053 */
[----:B------:R-:W-:Y:S01]  /*0f20*/  IMAD.HI.U32 R10, R11, R3, R10 ;  /* 0x000000030b0a7227 */ /* 0x000fe200078e000a */
[----:B------:R-:W-:Y:S02]  /*0f30*/  IABS R2, R85 ;  /* 0x0000005500027213 */ /* 0x000fe40000000000 */
[----:B------:R-:W-:-:S02]  /*0f40*/  IABS R7, R83 ;  /* 0x0000005300077213 */ /* 0x000fc40000000000 */
[----:B------:R-:W-:Y:S02]  /*0f50*/  MOV R11, R2 ;  /* 0x00000002000b7202 */ /* 0x000fe40000000f00 */
[----:B------:R-:W-:Y:S01]  /*0f60*/  LOP3.LUT R85, R85, R70, RZ, 0x3c, !PT ;  /* 0x0000004655557212 */ /* 0x000fe200078e3cff */
[----:B------:R-:W-:Y:S01]  /*0f70*/  IMAD.HI.U32 R2, R88, R7, RZ ;  /* 0x0000000758027227 */ /* 0x000fe200078e00ff */
[----:B------:R-:W-:Y:S02]  /*0f80*/  LOP3.LUT R83, R83, R84, RZ, 0x3c, !PT ;  /* 0x0000005453537212 */ /* 0x000fe400078e3cff */
[----:B------:R-:W-:Y:S01]  /*0f90*/  ISETP.GE.AND P2, PT, R85, RZ, PT ;  /* 0x000000ff5500720c */ /* 0x000fe20003f46270 */
[----:B------:R-:W-:Y:S01]  /*0fa0*/  IMAD.MOV R3, RZ, RZ, -R2 ;  /* 0x000000ffff037224 */ /* 0x000fe200078e0a02 */
[----:B------:R-:W-:Y:S01]  /*0fb0*/  IADD3 R77, PT, PT, R81, R77, -R6 ;  /* 0x0000004d514d7210 */ /* 0x000fe20007ffe806 */
[----:B------:R-:W-:Y:S01]  /*0fc0*/  IMAD.HI.U32 R4, R10, R11, RZ ;  /* 0x0000000b0a047227 */ /* 0x000fe200078e00ff */
[----:B------:R-:W-:-:S03]  /*0fd0*/  IADD3 R12, PT, PT, R66, R79, -R12 ;  /* 0x0000004f420c7210 */ /* 0x000fc60007ffe80c */
[C---:B------:R-:W-:Y:S02]  /*0fe0*/  IMAD R7, R82.reuse, R3, R7 ;  /* 0x0000000352077224 */ /* 0x040fe400078e0207 */
[----:B------:R-:W-:Y:S01]  /*0ff0*/  IMAD.MOV R9, RZ, RZ, -R4 ;  /* 0x000000ffff097224 */ /* 0x000fe200078e0a04 */
[----:B------:R-:W1:Y:S02]  /*1000*/  I2F.RP R3, R17 ;  /* 0x0000001100037306 */ /* 0x000e640000209400 */
[----:B------:R-:W-:Y:S01]  /*1010*/  ISETP.GT.U32.AND P1, PT, R82, R7, PT ;  /* 0x000000075200720c */ /* 0x000fe20003f24070 */
[----:B------:R-:W-:-:S05]  /*1020*/  IMAD R9, R0, R9, R11 ;  /* 0x0000000900097224 */ /* 0x000fca00078e020b */
[----:B------:R-:W-:-:S07]  /*1030*/  ISETP.GT.U32.AND P0, PT, R0, R9, PT ;  /* 0x000000090000720c */ /* 0x000fce0003f04070 */
[----:B------:R-:W-:Y:S01]  /*1040*/  @!P1 IMAD.IADD R7, R7, 0x1, -R82 ;  /* 0x0000000107079824 */ /* 0x000fe200078e0a52 */
[----:B-1----:R-:W1:Y:S01]  /*1050*/  MUFU.RCP R3, R3 ;  /* 0x0000000300037308 */ /* 0x002e620000001000 */
[----:B------:R-:W-:-:S03]  /*1060*/  @!P1 VIADD R2, R2, 0x1 ;  /* 0x0000000102029836 */ /* 0x000fc60000000000 */
[----:B------:R-:W-:Y:S01]  /*1070*/  ISETP.GE.U32.AND P3, PT, R7, R82, PT ;  /* 0x000000520700720c */ /* 0x000fe20003f66070 */
[----:B------:R-:W-:Y:S01]  /*1080*/  @!P0 IMAD.IADD R9, R9, 0x1, -R0 ;  /* 0x0000000109098824 */ /* 0x000fe200078e0a00 */
[----:B------:R-:W-:Y:S02]  /*1090*/  @!P0 IADD3 R4, PT, PT, R4, 0x1, RZ ;  /* 0x0000000104048810 */ /* 0x000fe40007ffe0ff */
[----:B------:R-:W-:Y:S02]  /*10a0*/  ISETP.GE.AND P0, PT, R83, RZ, PT ;  /* 0x000000ff5300720c */ /* 0x000fe40003f06270 */
[----:B------:R-:W-:-:S07]  /*10b0*/  ISETP.GE.U32.AND P4, PT, R9, R0, PT ;  /* 0x000000000900720c */ /* 0x000fce0003f86070 */
[----:B------:R-:W-:Y:S02]  /*10c0*/  @P3 VIADD R2, R2, 0x1 ;  /* 0x0000000102023836 */ /* 0x000fe40000000000 */
[----:B-1----:R-:W-:Y:S01]  /*10d0*/  VIADD R20, R3, 0xffffffe ;  /* 0x0ffffffe03147836 */ /* 0x002fe20000000000 */
[----:B------:R-:W-:Y:S02]  /*10e0*/  SHF.R.U32.HI R3, RZ, 0x2, R101 ;  /* 0x00000002ff037819 */ /* 0x000fe40000011665 */
[----:B------:R-:W-:Y:S01]  /*10f0*/  MOV R9, R2 ;  /* 0x0000000200097202 */ /* 0x000fe20000000f00 */
[----:B------:R-:W-:Y:S01]  /*1100*/  @P4 VIADD R4, R4, 0x1 ;  /* 0x0000000104044836 */ /* 0x000fe20000000000 */
[----:B------:R-:W1:Y:S03]  /*1110*/  F2I.FTZ.U32.TRUNC.NTZ R21, R20 ;  /* 0x0000001400157305 */ /* 0x000e66000021f000 */
[----:B------:R-:W-:-:S02]  /*1120*/  @!P2 IMAD.MOV R4, RZ, RZ, -R4 ;  /* 0x000000ffff04a224 */ /* 0x000fc400078e0a04 */
[----:B------:R-:W-:-:S03]  /*1130*/  @!P0 IMAD.MOV R9, RZ, RZ, -R9 ;  /* 0x000000ffff098224 */ /* 0x000fc600078e0a09 */
[----:B------:R-:W-:Y:S02]  /*1140*/  SEL R2, R72, R4, !P5 ;  /* 0x0000000448027207 */ /* 0x000fe40006800000 */
[----:B------:R-:W-:Y:S02]  /*1150*/  SEL R9, R74, R9, !P6 ;  /* 0x000000094a097207 */ /* 0x000fe40007000000 */
[----:B------:R-:W-:-:S03]  /*1160*/  LOP3.LUT R4, R3, 0x7, RZ, 0xc0, !PT ;  /* 0x0000000703047812 */ /* 0x000fc600078ec0ff */
[----:B------:R-:W-:Y:S01]  /*1170*/  IMAD R7, R2, R9, RZ ;  /* 0x0000000902077224 */ /* 0x000fe200078e02ff */
[----:B------:R-:W-:Y:S01]  /*1180*/  LOP3.LUT R2, R4, 0x3e0, R101, 0xf8, !PT ;  /* 0x000003e004027812 */ /* 0x000fe200078ef865 */
[--C-:B-1----:R-:W-:Y:S01]  /*1190*/  IMAD.MOV R4, RZ, RZ, -R21.reuse ;  /* 0x000000ffff047224 */ /* 0x102fe200078e0a15 */
[----:B------:R-:W-:Y:S02]  /*11a0*/  MOV R20, RZ ;  /* 0x000000ff00147202 */ /* 0x000fe40000000f00 */
[----:B------:R-:W-:Y:S01]  /*11b0*/  IABS R3, R7 ;  /* 0x0000000700037213 */ /* 0x000fe20000000000 */
[----:B------:R-:W-:Y:S02]  /*11c0*/  IMAD R91, R91, 0x80, R2 ;  /* 0x000000805b5b7824 */ /* 0x000fe400078e0202 */
[----:B------:R-:W-:Y:S01]  /*11d0*/  IMAD R23, R4, R17, RZ ;  /* 0x0000001104177224 */ /* 0x000fe200078e02ff */
[----:B------:R-:W1:Y:S02]  /*11e0*/  I2F.RP R13, R3 ;  /* 0x00000003000d7306 */ /* 0x000e640000209400 */
[----:B------:R-:W-:Y:S01]  /*11f0*/  LOP3.LUT R19, R91, 0x8, RZ, 0xfc, !PT ;  /* 0x000000085b137812 */ /* 0x000fe200078efcff */
[----:B------:R-:W-:Y:S01]  /*1200*/  IMAD.HI.U32 R23, R21, R23, R20 ;  /* 0x0000001715177227 */ /* 0x000fe200078e0014 */
[----:B------:R-:W-:-:S02]  /*1210*/  LOP3.LUT R18, R91, 0x10, RZ, 0xfc, !PT ;  /* 0x000000105b127812 */ /* 0x000fc400078efcff */
[----:B------:R-:W-:Y:S02]  /*1220*/  IABS R24, R19 ;  /* 0x0000001300187213 */ /* 0x000fe40000000000 */
[----:B------:R-:W-:Y:S02]  /*1230*/  IABS R20, R91 ;  /* 0x0000005b00147213 */ /* 0x000fe40000000000 */
[----:B------:R-:W-:Y:S01]  /*1240*/  IABS R22, R18 ;  /* 0x0000001200167213 */ /* 0x000fe20000000000 */
[----:B------:R-:W-:Y:S01]  /*1250*/  IMAD.HI.U32 R14, R23, R24, RZ ;  /* 0x00000018170e7227 */ /* 0x000fe200078e00ff */
[C---:B------:R-:W-:Y:S02]  /*1260*/  LOP3.LUT R11, R91.reuse, 0x18, RZ, 0xfc, !PT ;  /* 0x000000185b0b7812 */ /* 0x040fe400078efcff */
[----:B------:R-:W-:Y:S01]  /*1270*/  ISETP.GE.AND P5, PT, R91, RZ, PT ;  /* 0x000000ff5b00720c */ /* 0x000fe20003fa6270 */
[----:B------:R-:W-:Y:S01]  /*1280*/  IMAD.MOV R14, RZ, RZ, -R14 ;  /* 0x000000ffff0e7224 */ /* 0x000fe200078e0a0e */
[----:B------:R-:W-:Y:S01]  /*1290*/  IABS R8, R11 ;  /* 0x0000000b00087213 */ /* 0x000fe20000000000 */
[----:B------:R-:W-:Y:S01]  /*12a0*/  IMAD.HI.U32 R21, R23, R20, RZ ;  /* 0x0000001417157227 */ /* 0x000fe200078e00ff */
[----:B-1----:R-:W1:Y:S03]  /*12b0*/  MUFU.RCP R13, R13 ;  /* 0x0000000d000d7308 */ /* 0x002e660000001000 */
[----:B------:R-:W-:-:S02]  /*12c0*/  IMAD R14, R17, R14, R24 ;  /* 0x0000000e110e7224 */ /* 0x000fc400078e0218 */
[----:B------:R-:W-:-:S03]  /*12d0*/  IMAD.HI.U32 R4, R23, R22, RZ ;  /* 0x0000001617047227 */ /* 0x000fc600078e00ff */
[----:B------:R-:W-:Y:S01]  /*12e0*/  ISETP.GT.U32.AND P0, PT, R17, R14, PT ;  /* 0x0000000e1100720c */ /* 0x000fe20003f04070 */
[----:B------:R-:W-:Y:S02]  /*12f0*/  IMAD.MOV R21, RZ, RZ, -R21 ;  /* 0x000000ffff157224 */ /* 0x000fe400078e0a15 */
[----:B------:R-:W-:Y:S02]  /*1300*/  IMAD.MOV R4, RZ, RZ, -R4 ;  /* 0x000000ffff047224 */ /* 0x000fe400078e0a04 */
[----:B------:R-:W-:-:S04]  /*1310*/  IMAD.HI.U32 R23, R23, R8, RZ ;  /* 0x0000000817177227 */ /* 0x000fc800078e00ff */
[----:B------:R-:W-:Y:S01]  /*1320*/  IMAD R20, R17, R21, R20 ;  /* 0x0000001511147224 */ /* 0x000fe200078e0214 */
[----:B-1----:R-:W-:Y:S01]  /*1330*/  IADD3 R24, PT, PT, R13, 0xffffffe, RZ ;  /* 0x0ffffffe0d187810 */ /* 0x002fe20007ffe0ff */
[C---:B------:R-:W-:Y:S01]  /*1340*/  IMAD R4, R17.reuse, R4, R22 ;  /* 0x0000000411047224 */ /* 0x040fe200078e0216 */
[----:B------:R-:W-:Y:S01]  /*1350*/  IABS R13, R75 ;  /* 0x0000004b000d7213 */ /* 0x000fe20000000000 */
[----:B------:R-:W-:Y:S01]  /*1360*/  IMAD.MOV R23, RZ, RZ, -R23 ;  /* 0x000000ffff177224 */ /* 0x000fe200078e0a17 */
[C---:B------:R-:W-:Y:S01]  /*1370*/  ISETP.GT.U32.AND P3, PT, R17.reuse, R20, PT ;  /* 0x000000141100720c */ /* 0x040fe20003f64070 */
[----:B------:R-:W-:Y:S01]  /*1380*/  @!P0 IMAD.IADD R14, R14, 0x1, -R17 ;  /* 0x000000010e0e8824 */ /* 0x000fe200078e0a11 */
[C---:B------:R-:W-:Y:S01]  /*1390*/  ISETP.GT.U32.AND P1, PT, R17.reuse, R4, PT ;  /* 0x000000041100720c */ /* 0x040fe20003f24070 */
[C---:B------:R-:W-:Y:S01]  /*13a0*/  IMAD R8, R17.reuse, R23, R8 ;  /* 0x0000001711087224 */ /* 0x040fe200078e0208 */
[----:B------:R-:W1:Y:S02]  /*13b0*/  F2I.FTZ.U32.TRUNC.NTZ R25, R24 ;  /* 0x0000001800197305 */ /* 0x000e64000021f000 */
[----:B------:R-:W-:-:S02]  /*13c0*/  ISETP.GT.U32.AND P2, PT, R17, R14, PT ;  /* 0x0000000e1100720c */ /* 0x000fc40003f44070 */
[----:B------:R-:W-:-:S04]  /*13d0*/  ISETP.GT.U32.AND P0, PT, R17, R8, PT ;  /* 0x000000081100720c */ /* 0x000fc80003f04070 */
[----:B------:R-:W3:Y:S01]  /*13e0*/  I2F.RP R21, R13 ;  /* 0x0000000d00157306 */ /* 0x000ee20000209400 */
[--C-:B------:R-:W-:Y:S01]  /*13f0*/  @!P3 IMAD.IADD R20, R20, 0x1, -R17.reuse ;  /* 0x000000011414b824 */ /* 0x100fe200078e0a11 */
[----:B------:R-:W-:Y:S01]  /*1400*/  ISETP.GE.AND P3, PT, R19, RZ, PT ;  /* 0x000000ff1300720c */ /* 0x000fe20003f66270 */
[----:B------:R-:W-:-:S03]  /*1410*/  @!P1 IMAD.IADD R4, R4, 0x1, -R17 ;  /* 0x0000000104049824 */ /* 0x000fc600078e0a11 */
[C---:B------:R-:W-:Y:S01]  /*1420*/  ISETP.GT.U32.AND P4, PT, R17.reuse, R20, PT ;  /* 0x000000141100720c */ /* 0x040fe20003f84070 */
[----:B-1----:R-:W-:Y:S01]  /*1430*/  IMAD.MOV R22, RZ, RZ, -R25 ;  /* 0x000000ffff167224 */ /* 0x002fe200078e0a19 */
[C---:B------:R-:W-:Y:S01]  /*1440*/  ISETP.GT.U32.AND P1, PT, R17.reuse, R4, PT ;  /* 0x000000041100720c */ /* 0x040fe20003f24070 */
[----:B------:R-:W-:Y:S01]  /*1450*/  @!P0 IMAD.IADD R8, R8, 0x1, -R17 ;  /* 0x0000000108088824 */ /* 0x000fe200078e0a11 */
[----:B------:R-:W-:Y:S01]  /*1460*/  @!P2 IADD3 R14, PT, PT, R14, -R17, RZ ;  /* 0x800000110e0ea210 */ /* 0x000fe20007ffe0ff */
[----:B------:R-:W-:Y:S01]  /*1470*/  IMAD R19, R22, R3, RZ ;  /* 0x0000000316137224 */ /* 0x000fe200078e02ff */
[----:B------:R-:W-:Y:S02]  /*1480*/  MOV R24, RZ ;  /* 0x000000ff00187202 */ /* 0x000fe40000000f00 */
[----:B------:R-:W-:Y:S01]  /*1490*/  ISETP.GT.U32.AND P0, PT, R17, R8, PT ;  /* 0x000000081100720c */ /* 0x000fe20003f04070 */
[----:B---3--:R-:W1:Y:S01]  /*14a0*/  MUFU.RCP R21, R21 ;  /* 0x0000001500157308 */ /* 0x008e620000001000 */
[----:B------:R-:W-:Y:S01]  /*14b0*/  ISETP.GE.AND P2, PT, R18, RZ, PT ;  /* 0x000000ff1200720c */ /* 0x000fe20003f46270 */
[----:B------:R-:W-:Y:S01]  /*14c0*/  IMAD.HI.U32 R24, R25, R19, R24 ;  /* 0x0000001319187227 */ /* 0x000fe200078e0018 */
[----:B------:R-:W-:-:S03]  /*14d0*/  IABS R18, R9 ;  /* 0x0000000900127213 */ /* 0x000fc60000000000 */
[--C-:B------:R-:W-:Y:S02]  /*14e0*/  @!P4 IMAD.IADD R20, R20, 0x1, -R17.reuse ;  /* 0x000000011414c824 */ /* 0x100fe400078e0a11 */
[--C-:B------:R-:W-:Y:S01]  /*14f0*/  @!P1 IMAD.IADD R4, R4, 0x1, -R17.reuse ;  /* 0x0000000104049824 */ /* 0x100fe200078e0a11 */
[----:B------:R-:W-:Y:S01]  /*1500*/  ISETP.GE.AND P1, PT, R11, RZ, PT ;  /* 0x000000ff0b00720c */ /* 0x000fe20003f26270 */
[----:B------:R-:W-:Y:S02]  /*1510*/  IMAD.MOV.U32 R19, RZ, RZ, R20 ;  /* 0x000000ffff137224 */ /* 0x000fe400078e0014 */
[----:B------:R-:W-:Y:S02]  /*1520*/  IMAD.MOV.U32 R11, RZ, RZ, R18 ;  /* 0x000000ffff0b7224 */ /* 0x000fe400078e0012 */
[----:B------:R-:W-:Y:S01]  /*1530*/  @!P0 IMAD.IADD R8, R8, 0x1, -R17 ;  /* 0x0000000108088824 */ /* 0x000fe200078e0a11 */
[----:B------:R-:W-:Y:S01]  /*1540*/  ISETP.NE.AND P0, PT, R16, RZ, PT ;  /* 0x000000ff1000720c */ /* 0x000fe20003f05270 */
[----:B------:R-:W-:Y:S01]  /*1550*/  @!P5 IMAD.MOV R19, RZ, RZ, -R19 ;  /* 0x000000ffff13d224 */ /* 0x000fe200078e0a13 */
[----:B------:R-:W3:Y:S01]  /*1560*/  I2F.RP R31, R11 ;  /* 0x0000000b001f7306 */ /* 0x000ee20000209400 */
[----:B------:R-:W-:Y:S01]  /*1570*/  LOP3.LUT R16, RZ, R16, RZ, 0x33, !PT ;  /* 0x00000010ff107212 */ /* 0x000fe200078e33ff */
[----:B------:R-:W-:Y:S01]  /*1580*/  IMAD.MOV.U32 R23, RZ, RZ, R4 ;  /* 0x000000ffff177224 */ /* 0x000fe200078e0004 */
[----:B-1----:R-:W-:Y:S01]  /*1590*/  IADD3 R26, PT, PT, R21, 0xffffffe, RZ ;  /* 0x0ffffffe151a7810 */ /* 0x002fe20007ffe0ff */
[----:B------:R-:W-:Y:S01]  /*15a0*/  IMAD.MOV.U32 R21, RZ, RZ, R8 ;  /* 0x000000ffff157224 */ /* 0x000fe200078e0008 */
[C---:B------:R-:W-:Y:S01]  /*15b0*/  SEL R20, R16.reuse, R19, !P0 ;  /* 0x0000001310147207 */ /* 0x040fe20004000000 */
[----:B------:R-:W-:Y:S01]  /*15c0*/  @!P2 IMAD.MOV R23, RZ, RZ, -R23 ;  /* 0x000000ffff17a224 */ /* 0x000fe200078e0a17 */
[----:B------:R-:W-:Y:S01]  /*15d0*/  IABS R8, R7 ;  /* 0x0000000700087213 */ /* 0x000fe20000000000 */
[----:B------:R-:W-:Y:S01]  /*15e0*/  @!P3 IMAD.MOV R14, RZ, RZ, -R14 ;  /* 0x000000ffff0eb224 */ /* 0x000fe200078e0a0e */
[----:B------:R-:W-:Y:S01]  /*15f0*/  IABS R25, R20 ;  /* 0x0000001400197213 */ /* 0x000fe20000000000 */
[----:B------:R-:W-:Y:S01]  /*1600*/  F2I.FTZ.U32.TRUNC.NTZ R27, R26 ;  /* 0x0000001a001b7305 */ /* 0x000fe2000021f000 */
[C---:B------:R-:W-:Y:S01]  /*1610*/  SEL R18, R16.reuse, R23, !P0 ;  /* 0x0000001710127207 */ /* 0x040fe20004000000 */
[----:B------:R-:W-:Y:S01]  /*1620*/  IMAD.MOV R8, RZ, RZ, -R8 ;  /* 0x000000ffff087224 */ /* 0x000fe200078e0a08 */
[----:B------:R-:W-:Y:S01]  /*1630*/  SEL R4, R16, R14, !P0 ;  /* 0x0000000e10047207 */ /* 0x000fe20004000000 */
[----:B------:R-:W-:Y:S01]  /*1640*/  IMAD.HI.U32 R23, R24, R25, RZ ;  /* 0x0000001918177227 */ /* 0x000fe200078e00ff */
[----:B------:R-:W-:Y:S01]  /*1650*/  @!P1 IADD3 R21, PT, PT, -R21, RZ, RZ ;  /* 0x000000ff15159210 */ /* 0x000fe20007ffe1ff */
[----:B------:R-:W1:Y:S01]  /*1660*/  LDC R14, c[0x0][0x3f0] ;  /* 0x0000fc00ff0e7b82 */ /* 0x000e620000000800 */
[----:B------:R-:W-:Y:S01]  /*1670*/  IABS R19, R4 ;  /* 0x0000000400137213 */ /* 0x000fe20000000000 */
[----:B---3--:R-:W3:Y:S01]  /*1680*/  MUFU.RCP R31, R31 ;  /* 0x0000001f001f7308 */ /* 0x008ee20000001000 */
[----:B------:R-:W-:Y:S01]  /*1690*/  IMAD R22, R23, R8, R25 ;  /* 0x0000000817167224 */ /* 0x000fe200078e0219 */
[----:B------:R-:W-:-:S02]  /*16a0*/  SEL R16, R16, R21, !P0 ;  /* 0x0000001510107207 */ /* 0x000fc40004000000 */
[----:B------:R-:W-:Y:S01]  /*16b0*/  IABS R17, R15 ;  /* 0x0000000f00117213 */ /* 0x000fe20000000000 */
[----:B------:R-:W-:Y:S01]  /*16c0*/  IMAD.HI.U32 R21, R24, R19, RZ ;  /* 0x0000001318157227 */ /* 0x000fe200078e00ff */
[----:B------:R-:W-:Y:S02]  /*16d0*/  IABS R29, R18 ;  /* 0x00000012001d7213 */ /* 0x000fe40000000000 */
[----:B------:R-:W-:Y:S01]  /*16e0*/  ISETP.GT.U32.AND P0, PT, R3, R22, PT ;  /* 0x000000160300720c */ /* 0x000fe20003f04070 */
[----:B------:R-:W-:Y:S02]  /*16f0*/  IMAD R30, R21, R8, R19 ;  /* 0x00000008151e7224 */ /* 0x000fe400078e0213 */
[----:B------:R-:W-:-:S03]  /*1700*/  IMAD.HI.U32 R89, R89, R17, RZ ;  /* 0x0000001159597227 */ /* 0x000fc600078e00ff */
[----:B------:R-:W-:Y:S01]  /*1710*/  ISETP.GT.U32.AND P2, PT, R3, R30, PT ;  /* 0x0000001e0300720c */ /* 0x000fe20003f44070 */
[----:B------:R-:W-:-:S04]  /*1720*/  IMAD.HI.U32 R19, R24, R29, RZ ;  /* 0x0000001d18137227 */ /* 0x000fc800078e00ff */
[----:B------:R-:W-:Y:S02]  /*1730*/  IMAD.MOV R25, RZ, RZ, -R89 ;  /* 0x000000ffff197224 */ /* 0x000fe400078e0a59 */
[----:B------:R-:W-:Y:S01]  /*1740*/  IMAD R28, R19, R8, R29 ;  /* 0x00000008131c7224 */ /* 0x000fe200078e021d */
[----:B------:R-:W-:Y:S01]  /*1750*/  @!P0 IADD3 R23, PT, PT, R23, 0x1, RZ ;  /* 0x0000000117178810 */ /* 0x000fe20007ffe0ff */
[----:B---3--:R-:W-:Y:S02]  /*1760*/  VIADD R31, R31, 0xffffffe ;  /* 0x0ffffffe1f1f7836 */ /* 0x008fe40000000000 */
[----:B------:R-:W-:Y:S01]  /*1770*/  IMAD.MOV R26, RZ, RZ, -R27 ;  /* 0x000000ffff1a7224 */ /* 0x000fe200078e0a1b */
[----:B------:R-:W-:Y:S01]  /*1780*/  ISETP.GT.U32.AND P1, PT, R3, R28, PT ;  /* 0x0000001c0300720c */ /* 0x000fe20003f24070 */
[----:B------:R-:W-:Y:S01]  /*1790*/  IMAD R17, R0, R25, R17 ;  /* 0x0000001900117224 */ /* 0x000fe200078e0211 */
[----:B------:R-:W-:Y:S01]  /*17a0*/  IABS R25, R16 ;  /* 0x0000001000197213 */ /* 0x000fe20000000000 */
[----:B------:R-:W-:Y:S01]  /*17b0*/  @!P0 IMAD.IADD R22, R22, 0x1, -R3 ;  /* 0x0000000116168824 */ /* 0x000fe200078e0a03 */
[----:B------:R-:W3:Y:S01]  /*17c0*/  F2I.FTZ.U32.TRUNC.NTZ R31, R31 ;  /* 0x0000001f001f7305 */ /* 0x000ee2000021f000 */
[----:B------:R-:W-:Y:S01]  /*17d0*/  IMAD R29, R26, R13, RZ ;  /* 0x0000000d1a1d7224 */ /* 0x000fe200078e02ff */
[----:B------:R-:W-:Y:S01]  /*17e0*/  MOV R26, RZ ;  /* 0x000000ff001a7202 */ /* 0x000fe20000000f00 */
[----:B------:R-:W-:Y:S01]  /*17f0*/  IMAD.HI.U32 R24, R24, R25, RZ ;  /* 0x0000001918187227 */ /* 0x000fe200078e00ff */
[----:B------:R-:W-:-:S02]  /*1800*/  ISETP.GE.U32.AND P3, PT, R22, R3, PT ;  /* 0x000000031600720c */ /* 0x000fc40003f66070 */
[----:B------:R-:W-:Y:S01]  /*1810*/  IABS R22, R75 ;  /* 0x0000004b00167213 */ /* 0x000fe20000000000 */
[----:B------:R-:W-:Y:S01]  /*1820*/  IMAD.HI.U32 R29, R27, R29, R26 ;  /* 0x0000001d1b1d7227 */ /* 0x000fe200078e001a */
[----:B------:R-:W-:-:S03]  /*1830*/  @!P2 IADD3 R21, PT, PT, R21, 0x1, RZ ;  /* 0x000000011515a810 */ /* 0x000fc60007ffe0ff */
[----:B------:R-:W-:Y:S01]  /*1840*/  IMAD R26, R24, R8, R25 ;  /* 0x00000008181a7224 */ /* 0x000fe200078e0219 */
[----:B-1----:R-:W-:Y:S01]  /*1850*/  IABS R8, R14 ;  /* 0x0000000e00087213 */ /* 0x002fe20000000000 */
[--C-:B------:R-:W-:Y:S02]  /*1860*/  @!P1 IMAD.IADD R28, R28, 0x1, -R3.reuse ;  /* 0x000000011c1c9824 */ /* 0x100fe400078e0a03 */
[----:B------:R-:W-:Y:S01]  /*1870*/  @!P2 IMAD.IADD R30, R30, 0x1, -R3 ;  /* 0x000000011e1ea824 */ /* 0x000fe200078e0a03 */
[----:B------:R-:W-:Y:S01]  /*1880*/  ISETP.GT.U32.AND P0, PT, R3, R26, PT ;  /* 0x0000001a0300720c */ /* 0x000fe20003f04070 */
[----:B------:R-:W-:Y:S02]  /*1890*/  IMAD.MOV R25, RZ, RZ, -R22 ;  /* 0x000000ffff197224 */ /* 0x000fe400078e0a16 */
[----:B------:R-:W-:Y:S01]  /*18a0*/  IMAD.HI.U32 R29, R29, R8, RZ ;  /* 0x000000081d1d7227 */ /* 0x000fe200078e00ff */
[----:B------:R-:W-:-:S03]  /*18b0*/  ISETP.GE.U32.AND P4, PT, R30, R3, PT ;  /* 0x000000031e00720c */ /* 0x000fc60003f86070 */
[----:B---3--:R-:W-:Y:S02]  /*18c0*/  IMAD.MOV R22, RZ, RZ, -R31 ;  /* 0x000000ffff167224 */ /* 0x008fe400078e0a1f */
[----:B------:R-:W-:Y:S01]  /*18d0*/  @P3 VIADD R23, R23, 0x1 ;  /* 0x0000000117173836 */ /* 0x000fe20000000000 */
[----:B------:R-:W-:Y:S01]  /*18e0*/  ISETP.GE.U32.AND P3, PT, R28, R3, PT ;  /* 0x000000031c00720c */ /* 0x000fe20003f66070 */
[----:B------:R-:W-:Y:S01]  /*18f0*/  IMAD R28, R29, R25, R8 ;  /* 0x000000191d1c7224 */ /* 0x000fe200078e0208 */
[----:B------:R-:W-:Y:S01]  /*1900*/  LOP3.LUT R8, R4, R7, RZ, 0x3c, !PT ;  /* 0x0000000704087212 */ /* 0x000fe200078e3cff */
[----:B------:R-:W-:Y:S01]  /*1910*/  IMAD R27, R22, R11, RZ ;  /* 0x0000000b161b7224 */ /* 0x000fe200078e02ff */
[-C--:B------:R-:W-:Y:S01]  /*1920*/  LOP3.LUT R22, R20, R7.reuse, RZ, 0x3c, !PT ;  /* 0x0000000714167212 */ /* 0x080fe200078e3cff */
[----:B------:R-:W-:Y:S01]  /*1930*/  @!P1 VIADD R19, R19, 0x1 ;  /* 0x0000000113139836 */ /* 0x000fe20000000000 */
[----:B------:R-:W-:Y:S01]  /*1940*/  ISETP.GE.AND P2, PT, R8, RZ, PT ;  /* 0x000000ff0800720c */ /* 0x000fe20003f46270 */
[----:B------:R-:W-:Y:S01]  /*1950*/  @!P0 IMAD.IADD R26, R26, 0x1, -R3 ;  /* 0x000000011a1a8824 */ /* 0x000fe200078e0a03 */
[----:B------:R-:W-:Y:S01]  /*1960*/  ISETP.GE.AND P5, PT, R22, RZ, PT ;  /* 0x000000ff1600720c */ /* 0x000fe20003fa6270 */
[----:B------:R-:W-:Y:S01]  /*1970*/  @P4 VIADD R21, R21, 0x1 ;  /* 0x0000000115154836 */ /* 0x000fe20000000000 */
[----:B------:R-:W-:Y:S01]  /*1980*/  LOP3.LUT R8, R18, R7, RZ, 0x3c, !PT ;  /* 0x0000000712087212 */ /* 0x000fe200078e3cff */
[----:B------:R-:W-:Y:S01]  /*1990*/  @!P0 VIADD R24, R24, 0x1 ;  /* 0x0000000118188836 */ /* 0x000fe20000000000 */
[----:B------:R-:W-:Y:S01]  /*19a0*/  ISETP.GE.U32.AND P4, PT, R26, R3, PT ;  /* 0x000000031a00720c */ /* 0x000fe20003f86070 */
[----:B------:R-:W-:Y:S01]  /*19b0*/  IMAD.MOV.U32 R30, RZ, RZ, RZ ;  /* 0x000000ffff1e7224 */ /* 0x000fe200078e00ff */
[----:B------:R-:W-:-:S02]  /*19c0*/  @P3 IADD3 R19, PT, PT, R19, 0x1, RZ ;  /* 0x0000000113133810 */ /* 0x000fc40007ffe0ff */
[----:B------:R-:W-:Y:S01]  /*19d0*/  ISETP.GE.AND P3, PT, R8, RZ, PT ;  /* 0x000000ff0800720c */ /* 0x000fe20003f66270 */
[----:B------:R-:W-:Y:S01]  /*19e0*/  IMAD.HI.U32 R30, R31, R27, R30 ;  /* 0x0000001b1f1e7227 */ /* 0x000fe200078e001e */
[----:B------:R-:W-:Y:S02]  /*19f0*/  LOP3.LUT R8, R75, R14, RZ, 0x3c, !PT ;  /* 0x0000000e4b087212 */ /* 0x000fe400078e3cff */
[----:B------:R-:W-:Y:S01]  /*1a00*/  ISETP.NE.AND P0, PT, R7, RZ, PT ;  /* 0x000000ff0700720c */ /* 0x000fe20003f05270 */
[----:B------:R-:W-:Y:S01]  /*1a10*/  @!P2 IMAD.MOV R21, RZ, RZ, -R21 ;  /* 0x000000ffff15a224 */ /* 0x000fe200078e0a15 */
[-C--:B------:R-:W-:Y:S01]  /*1a20*/  LOP3.LUT R3, RZ, R7.reuse, RZ, 0x33, !PT ;  /* 0x00000007ff037212 */ /* 0x080fe200078e33ff */
[----:B------:R-:W-:Y:S01]  /*1a30*/  @!P5 IMAD.MOV R23, RZ, RZ, -R23 ;  /* 0x000000ffff17d224 */ /* 0x000fe200078e0a17 */
[----:B------:R-:W-:Y:S01]  /*1a40*/  ISETP.GT.U32.AND P1, PT, R13, R28, PT ;  /* 0x0000001c0d00720c */ /* 0x000fe20003f24070 */
[----:B------:R-:W-:Y:S01]  /*1a50*/  IMAD.MOV.U32 R32, RZ, RZ, R19 ;  /* 0x000000ffff207224 */ /* 0x000fe200078e0013 */
[----:B------:R-:W-:-:S02]  /*1a60*/  LOP3.LUT R22, R16, R7, RZ, 0x3c, !PT ;  /* 0x0000000710167212 */ /* 0x000fc400078e3cff */
[----:B------:R-:W-:Y:S01]  /*1a70*/  ISETP.GE.AND P5, PT, R8, RZ, PT ;  /* 0x000000ff0800720c */ /* 0x000fe20003fa6270 */
[----:B------:R-:W-:Y:S01]  /*1a80*/  @!P3 IMAD.MOV R32, RZ, RZ, -R32 ;  /* 0x000000ffff20b224 */ /* 0x000fe200078e0a20 */
[C---:B------:R-:W-:Y:S02]  /*1a90*/  SEL R8, R3.reuse, R21, !P0 ;  /* 0x0000001503087207 */ /* 0x040fe40004000000 */
[----:B------:R-:W-:Y:S02]  /*1aa0*/  SEL R14, R3, R23, !P0 ;  /* 0x00000017030e7207 */ /* 0x000fe40004000000 */
[----:B------:R-:W-:Y:S02]  /*1ab0*/  ISETP.GE.AND P2, PT, R22, RZ, PT ;  /* 0x000000ff1600720c */ /* 0x000fe40003f46270 */
[----:B------:R-:W-:Y:S01]  /*1ac0*/  IADD3 R22, PT, PT, -R8, RZ, RZ ;  /* 0x000000ff08167210 */ /* 0x000fe20007ffe1ff */
[----:B------:R-:W-:Y:S01]  /*1ad0*/  IMAD.MOV R21, RZ, RZ, -R14 ;  /* 0x000000ffff157224 */ /* 0x000fe200078e0a0e */
[----:B------:R-:W-:Y:S01]  /*1ae0*/  @P4 IADD3 R24, PT, PT, R24, 0x1, RZ ;  /* 0x0000000118184810 */ /* 0x000fe20007ffe0ff */
[----:B------:R-:W-:Y:S01]  /*1af0*/  @!P1 IMAD.IADD R28, R28, 0x1, -R13 ;  /* 0x000000011c1c9824 */ /* 0x000fe200078e0a0d */
[----:B------:R-:W-:Y:S01]  /*1b00*/  IABS R19, R9 ;  /* 0x0000000900137213 */ /* 0x000fe20000000000 */
[----:B------:R-:W-:Y:S01]  /*1b10*/  IMAD R22, R7, R22, R4 ;  /* 0x0000001607167224 */ /* 0x000fe200078e0204 */
[----:B------:R-:W-:Y:S01]  /*1b20*/  SEL R4, R3, R32, !P0 ;  /* 0x0000002003047207 */ /* 0x000fe20004000000 */
[C---:B------:R-:W-:Y:S01]  /*1b30*/  IMAD R20, R7.reuse, R21, R20 ;  /* 0x0000001507147224 */ /* 0x040fe200078e0214 */
[----:B------:R-:W-:Y:S01]  /*1b40*/  ISETP.GE.U32.AND P4, PT, R28, R13, PT ;  /* 0x0000000d1c00720c */ /* 0x000fe20003f86070 */
[----:B------:R-:W-:Y:S01]  /*1b50*/  IMAD.MOV.U32 R26, RZ, RZ, R24 ;  /* 0x000000ffff1a7224 */ /* 0x000fe200078e0018 */
[----:B------:R-:W-:Y:S01]  /*1b60*/  IABS R13, R22 ;  /* 0x00000016000d7213 */ /* 0x000fe20000000000 */
[----:B------:R-:W-:Y:S01]  /*1b70*/  IMAD.MOV R23, RZ, RZ, -R4 ;  /* 0x000000ffff177224 */ /* 0x000fe200078e0a04 */
[----:B------:R-:W-:Y:S01]  /*1b80*/  IABS R21, R20 ;  /* 0x0000001400157213 */ /* 0x000fe20000000000 */
[----:B------:R-:W-:Y:S01]  /*1b90*/  IMAD.MOV R19, RZ, RZ, -R19 ;  /* 0x000000ffff137224 */ /* 0x000fe200078e0a13 */
[----:B------:R-:W-:Y:S01]  /*1ba0*/  @!P2 IADD3 R26, PT, PT, -R26, RZ, RZ ;  /* 0x000000ff1a1aa210 */ /* 0x000fe20007ffe1ff */
[----:B------:R-:W-:Y:S01]  /*1bb0*/  IMAD R18, R7, R23, R18 ;  /* 0x0000001707127224 */ /* 0x000fe200078e0212 */
[----:B------:R-:W-:Y:S01]  /*1bc0*/  ISETP.NE.AND P3, PT, R75, RZ, PT ;  /* 0x000000ff4b00720c */ /* 0x000fe20003f65270 */
[----:B------:R-:W-:Y:S01]  /*1bd0*/  IMAD.HI.U32 R24, R30, R21, RZ ;  /* 0x000000151e187227 */ /* 0x000fe200078e00ff */
[----:B------:R-:W-:-:S02]  /*1be0*/  SEL R3, R3, R26, !P0 ;  /* 0x0000001a03037207 */ /* 0x000fc40004000000 */
[----:B------:R-:W-:Y:S01]  /*1bf0*/  IABS R23, R18 ;  /* 0x0000001200177213 */ /* 0x000fe20000000000 */
[----:B------:R-:W-:Y:S01]  /*1c00*/  @!P1 VIADD R29, R29, 0x1 ;  /* 0x000000011d1d9836 */ /* 0x000fe20000000000 */
[----:B------:R-:W-:Y:S01]  /*1c10*/  ISETP.GT.U32.AND P2, PT, R0, R17, PT ;  /* 0x000000110000720c */ /* 0x000fe20003f44070 */
[----:B------:R-:W-:-:S04]  /*1c20*/  IMAD.HI.U32 R28, R30, R13, RZ ;  /* 0x0000000d1e1c7227 */ /* 0x000fc800078e00ff */
[-C--:B------:R-:W-:Y:S01]  /*1c30*/  IMAD R32, R24, R19.reuse, R21 ;  /* 0x0000001318207224 */ /* 0x080fe200078e0215 */
[----:B------:R-:W-:Y:S01]  /*1c40*/  IADD3 R21, PT, PT, -R3, RZ, RZ ;  /* 0x000000ff03157210 */ /* 0x000fe20007ffe1ff */
[----:B------:R-:W-:Y:S02]  /*1c50*/  @P4 VIADD R29, R29, 0x1 ;  /* 0x000000011d1d4836 */ /* 0x000fe40000000000 */
[----:B------:R-:W-:Y:S01]  /*1c60*/  IMAD R26, R28, R19, R13 ;  /* 0x000000131c1a7224 */ /* 0x000fe200078e020d */
[----:B------:R-:W-:Y:S01]  /*1c70*/  ISETP.GT.U32.AND P1, PT, R11, R32, PT ;  /* 0x000000200b00720c */ /* 0x000fe20003f24070 */
[----:B------:R-:W-:-:S03]  /*1c80*/  IMAD.HI.U32 R34, R30, R23, RZ ;  /* 0x000000171e227227 */ /* 0x000fc600078e00ff */
[----:B------:R-:W-:Y:S01]  /*1c90*/  ISETP.GT.U32.AND P0, PT, R11, R26, PT ;  /* 0x0000001a0b00720c */ /* 0x000fe20003f04070 */
[----:B------:R-:W-:Y:S02]  /*1ca0*/  IMAD.MOV.U32 R13, RZ, RZ, R29 ;  /* 0x000000ffff0d7224 */ /* 0x000fe400078e001d */
[----:B------:R-:W-:Y:S01]  /*1cb0*/  IMAD R36, R34, R19, R23 ;  /* 0x0000001322247224 */ /* 0x000fe200078e0217 */
[----:B------:R-:W-:Y:S01]  /*1cc0*/  LOP3.LUT R23, RZ, R9, RZ, 0x33, !PT ;  /* 0x00000009ff177212 */ /* 0x000fe200078e33ff */
[----:B------:R-:W-:Y:S01]  /*1cd0*/  @!P5 IMAD.MOV R13, RZ, RZ, -R13 ;  /* 0x000000ffff0dd224 */ /* 0x000fe200078e0a0d */
[----:B------:R-:W-:Y:S01]  /*1ce0*/  @!P3 LOP3.LUT R13, RZ, R75, RZ, 0x33, !PT ;  /* 0x0000004bff0db212 */ /* 0x000fe200078e33ff */
[----:B------:R-:W-:Y:S01]  /*1cf0*/  IMAD R16, R7, R21, R16 ;  /* 0x0000001507107224 */ /* 0x000fe200078e0210 */
[----:B------:R-:W-:Y:S01]  /*1d00*/  ISETP.GT.U32.AND P3, PT, R11, R36, PT ;  /* 0x000000240b00720c */ /* 0x000fe20003f64070 */
[----:B------:R-:W-:Y:S01]  /*1d10*/  @!P1 IMAD.IADD R32, R32, 0x1, -R11 ;  /* 0x0000000120209824 */ /* 0x000fe200078e0a0b */
[----:B------:R-:W-:Y:S01]  /*1d20*/  LOP3.LUT R21, R20, R9, RZ, 0x3c, !PT ;  /* 0x0000000914157212 */ /* 0x000fe200078e3cff */
[----:B------:R-:W-:Y:S01]  /*1d30*/  @!P2 VIADD R89, R89, 0x1 ;  /* 0x000000015959a836 */ /* 0x000fe20000000000 */
[----:B------:R-:W-:Y:S01]  /*1d40*/  IABS R7, R16 ;  /* 0x0000001000077213 */ /* 0x000fe20000000000 */
[----:B------:R-:W-:Y:S01]  /*1d50*/  @!P2 IMAD.IADD R17, R17, 0x1, -R0 ;  /* 0x000000011111a824 */ /* 0x000fe200078e0a00 */
[-C--:B------:R-:W-:Y:S01]  /*1d60*/  @!P0 IADD3 R26, PT, PT, R26, -R11.reuse, RZ ;  /* 0x8000000b1a1a8210 */ /* 0x080fe20007ffe0ff */
[----:B------:R-:W-:Y:S01]  /*1d70*/  @!P0 VIADD R28, R28, 0x1 ;  /* 0x000000011c1c8836 */ /* 0x000fe20000000000 */
[----:B------:R-:W-:Y:S01]  /*1d80*/  ISETP.GE.U32.AND P4, PT, R32, R11, PT ;  /* 0x0000000b2000720c */ /* 0x000fe20003f86070 */
[----:B------:R-:W-:Y:S01]  /*1d90*/  IMAD.HI.U32 R30, R30, R7, RZ ;  /* 0x000000071e1e7227 */ /* 0x000fe200078e00ff */
[----:B------:R-:W-:-:S02]  /*1da0*/  ISETP.GE.U32.AND P5, PT, R26, R11, PT ;  /* 0x0000000b1a00720c */ /* 0x000fc40003fa6070 */
[----:B------:R-:W-:Y:S01]  /*1db0*/  @!P1 IADD3 R24, PT, PT, R24, 0x1, RZ ;  /* 0x0000000118189810 */ /* 0x000fe20007ffe0ff */
[----:B------:R-:W-:Y:S01]  /*1dc0*/  @!P3 IMAD.IADD R36, R36, 0x1, -R11 ;  /* 0x000000012424b824 */ /* 0x000fe200078e0a0b */
[----:B------:R-:W-:Y:S01]  /*1dd0*/  ISETP.GE.AND P6, PT, R21, RZ, PT ;  /* 0x000000ff1500720c */ /* 0x000fe20003fc6270 */
[----:B------:R-:W-:Y:S01]  /*1de0*/  IMAD R26, R30, R19, R7 ;  /* 0x000000131e1a7224 */ /* 0x000fe200078e0207 */
[----:B------:R-:W-:Y:S01]  /*1df0*/  LOP3.LUT R19, R22, R9, RZ, 0x3c, !PT ;  /* 0x0000000916137212 */ /* 0x000fe200078e3cff */
[----:B------:R-:W-:Y:S01]  /*1e00*/  @!P3 VIADD R34, R34, 0x1 ;  /* 0x000000012222b836 */ /* 0x000fe20000000000 */
[----:B------:R-:W-:Y:S02]  /*1e10*/  ISETP.GE.U32.AND P2, PT, R36, R11, PT ;  /* 0x0000000b2400720c */ /* 0x000fe40003f46070 */
[----:B------:R-:W-:Y:S01]  /*1e20*/  ISETP.GT.U32.AND P1, PT, R11, R26, PT ;  /* 0x0000001a0b00720c */ /* 0x000fe20003f24070 */
[----:B------:R-:W-:Y:S01]  /*1e30*/  @P4 VIADD R24, R24, 0x1 ;  /* 0x0000000118184836 */ /* 0x000fe20000000000 */
[----:B------:R-:W-:-:S02]  /*1e40*/  ISETP.GE.AND P4, PT, R19, RZ, PT ;  /* 0x000000ff1300720c */ /* 0x000fc40003f86270 */
[----:B------:R-:W-:Y:S02]  /*1e50*/  IABS R7, R5 ;  /* 0x0000000500077213 */ /* 0x000fe40000000000 */
[----:B------:R-:W-:Y:S01]  /*1e60*/  LOP3.LUT R21, R18, R9, RZ, 0x3c, !PT ;  /* 0x0000000912157212 */ /* 0x000fe200078e3cff */
[----:B------:R-:W-:Y:S01]  /*1e70*/  @!P6 IMAD.MOV R24, RZ, RZ, -R24 ;  /* 0x000000ffff18e224 */ /* 0x000fe200078e0a18 */
[----:B------:R-:W-:Y:S01]  /*1e80*/  LOP3.LUT R19, R15, R70, RZ, 0x3c, !PT ;  /* 0x000000460f137212 */ /* 0x000fe200078e3cff */
[----:B------:R-:W-:Y:S01]  /*1e90*/  IMAD.HI.U32 R15, R88, R7, RZ ;  /* 0x00000007580f7227 */ /* 0x000fe200078e00ff */
[----:B------:R-:W-:Y:S02]  /*1ea0*/  @P5 IADD3 R28, PT, PT, R28, 0x1, RZ ;  /* 0x000000011c1c5810 */ /* 0x000fe40007ffe0ff */
[----:B------:R-:W-:Y:S01]  /*1eb0*/  ISETP.NE.AND P0, PT, R9, RZ, PT ;  /* 0x000000ff0900720c */ /* 0x000fe20003f05270 */
[----:B------:R-:W-:Y:S01]  /*1ec0*/  @P2 VIADD R34, R34, 0x1 ;  /* 0x0000000122222836 */ /* 0x000fe20000000000 */
[----:B------:R-:W-:Y:S01]  /*1ed0*/  ISETP.GE.AND P2, PT, R21, RZ, PT ;  /* 0x000000ff1500720c */ /* 0x000fe20003f46270 */
[----:B------:R-:W-:Y:S01]  /*1ee0*/  @!P1 IMAD.IADD R26, R26, 0x1, -R11 ;  /* 0x000000011a1a9824 */ /* 0x000fe200078e0a0b */
[----:B------:R-:W-:Y:S01]  /*1ef0*/  ISETP.GE.AND P5, PT, R19, RZ, PT ;  /* 0x000000ff1300720c */ /* 0x000fe20003fa6270 */
[----:B------:R-:W-:Y:S01]  /*1f00*/  @!P4 IMAD.MOV R28, RZ, RZ, -R28 ;  /* 0x000000ffff1cc224 */ /* 0x000fe200078e0a1c */
[----:B------:R-:W-:-:S02]  /*1f10*/  IADD3 R19, PT, PT, -R15, RZ, RZ ;  /* 0x000000ff0f137210 */ /* 0x000fc40007ffe1ff */
[C---:B------:R-:W-:Y:S02]  /*1f20*/  SEL R25, R23.reuse, R24, !P0 ;  /* 0x0000001817197207 */ /* 0x040fe40004000000 */
[----:B------:R-:W-:Y:S01]  /*1f30*/  ISETP.GE.U32.AND P3, PT, R26, R11, PT ;  /* 0x0000000b1a00720c */ /* 0x000fe20003f66070 */
[----:B------:R-:W-:Y:S01]  /*1f40*/  IMAD R7, R82, R19, R7 ;  /* 0x0000001352077224 */ /* 0x000fe200078e0207 */
[----:B------:R-:W-:Y:S01]  /*1f50*/  SEL R19, R23, R28, !P0 ;  /* 0x0000001c17137207 */ /* 0x000fe20004000000 */
[----:B------:R-:W-:Y:S01]  /*1f60*/  IMAD.MOV R21, RZ, RZ, -R25 ;  /* 0x000000ffff157224 */ /* 0x000fe200078e0a19 */
[----:B------:R-:W-:Y:S01]  /*1f70*/  @!P1 IADD3 R30, PT, PT, R30, 0x1, RZ ;  /* 0x000000011e1e9810 */ /* 0x000fe20007ffe0ff */
[----:B------:R-:W-:Y:S01]  /*1f80*/  @!P2 IMAD.MOV R34, RZ, RZ, -R34 ;  /* 0x000000ffff22a224 */ /* 0x000fe200078e0a22 */
[----:B------:R-:W-:Y:S01]  /*1f90*/  LOP3.LUT R6, R16, R9, RZ, 0x3c, !PT ;  /* 0x0000000910067212 */ /* 0x000fe200078e3cff */
[----:B------:R-:W-:Y:S01]  /*1fa0*/  IMAD R11, R9, R21, R20 ;  /* 0x00000015090b7224 */ /* 0x000fe200078e0214 */
[----:B------:R-:W-:Y:S01]  /*1fb0*/  ISETP.GE.U32.AND P2, PT, R17, R0, PT ;  /* 0x000000001100720c */ /* 0x000fe20003f46070 */
[----:B------:R-:W-:Y:S01]  /*1fc0*/  IMAD.MOV R20, RZ, RZ, -R19 ;  /* 0x000000ffff147224 */ /* 0x000fe200078e0a13 */
[----:B------:R-:W-:Y:S01]  /*1fd0*/  ISETP.GE.AND P1, PT, R6, RZ, PT ;  /* 0x000000ff0600720c */ /* 0x000fe20003f26270 */
[--C-:B------:R-:W-:Y:S01]  /*1fe0*/  IMAD R11, R11, R84, R77.reuse ;  /* 0x000000540b0b7224 */ /* 0x100fe200078e024d */
[----:B------:R-:W-:Y:S01]  /*1ff0*/  SEL R21, R23, R34, !P0 ;  /* 0x0000002217157207 */ /* 0x000fe20004000000 */
[----:B------:R-:W-:Y:S01]  /*2000*/  @P3 VIADD R30, R30, 0x1 ;  /* 0x000000011e1e3836 */ /* 0x000fe20000000000 */
[----:B------:R-:W-:Y:S01]  /*2010*/  ISETP.GT.U32.AND P3, PT, R82, R7, PT ;  /* 0x000000075200720c */ /* 0x000fe20003f64070 */
[----:B------:R-:W-:Y:S01]  /*2020*/  IMAD R17, R9, R20, R22 ;  /* 0x0000001409117224 */ /* 0x000fe200078e0216 */
[----:B------:R-:W-:Y:S01]  /*2030*/  IADD3 R20, PT, PT, -R21, RZ, RZ ;  /* 0x000000ff15147210 */ /* 0x000fe20007ffe1ff */
[----:B------:R-:W-:Y:S01]  /*2040*/  IMAD R25, R25, R70, R12 ;  /* 0x0000004619197224 */ /* 0x000fe200078e020c */
[----:B------:R-:W-:Y:S01]  /*2050*/  IABS R27, R11 ;  /* 0x0000000b001b7213 */ /* 0x000fe20000000000 */
[-C--:B------:R-:W-:Y:S01]  /*2060*/  IMAD R17, R17, R84.reuse, R77 ;  /* 0x0000005411117224 */ /* 0x080fe200078e024d */
[----:B------:R-:W-:Y:S01]  /*2070*/  LOP3.LUT R24, R5, R84, RZ, 0x3c, !PT ;  /* 0x0000005405187212 */ /* 0x000fe200078e3cff */
[----:B------:R-:W-:Y:S01]  /*2080*/  IMAD R20, R9, R20, R18 ;  /* 0x0000001409147224 */ /* 0x000fe200078e0212 */
[----:B------:R-:W-:Y:S01]  /*2090*/  @P2 IADD3 R89, PT, PT, R89, 0x1, RZ ;  /* 0x0000000159592810 */ /* 0x000fe20007ffe0ff */
[----:B------:R-:W-:Y:S01]  /*20a0*/  IMAD.HI.U32 R6, R88, R27, RZ ;  /* 0x0000001b58067227 */ /* 0x000fe200078e00ff */
[----:B------:R-:W-:Y:S01]  /*20b0*/  IABS R18, R17 ;  /* 0x0000001100127213 */ /* 0x000fe20000000000 */
[----:B------:R-:W1:Y:S01]  /*20c0*/  LDC.64 R34, c[0x0][0x408] ;  /* 0x00010200ff227b82 */ /* 0x000e620000000a00 */
[----:B------:R-:W-:Y:S01]  /*20d0*/  ISETP.GE.AND P4, PT, R24, RZ, PT ;  /* 0x000000ff1800720c */ /* 0x000fe20003f86270 */
[----:B------:R-:W-:Y:S01]  /*20e0*/  @!P1 IMAD.MOV R30, RZ, RZ, -R30 ;  /* 0x000000ffff1e9224 */ /* 0x000fe200078e0a1e */
[----:B------:R-:W-:Y:S01]  /*20f0*/  LOP3.LUT R11, R11, R84, RZ, 0x3c, !PT ;  /* 0x000000540b0b7212 */ /* 0x000fe200078e3cff */
[----:B------:R-:W-:-:S02]  /*2100*/  IMAD.MOV R22, RZ, RZ, -R6 ;  /* 0x000000ffff167224 */ /* 0x000fc400078e0a06 */
[----:B------:R-:W-:Y:S01]  /*2110*/  IMAD R5, R20, R84, R77 ;  /* 0x0000005414057224 */ /* 0x000fe200078e024d */
[----:B------:R-:W-:Y:S01]  /*2120*/  SEL R23, R23, R30, !P0 ;  /* 0x0000001e17177207 */ /* 0x000fe20004000000 */
[----:B------:R-:W-:Y:S02]  /*2130*/  @!P3 IMAD.IADD R7, R7, 0x1, -R82 ;  /* 0x000000010707b824 */ /* 0x000fe400078e0a52 */
[----:B------:R-:W-:-:S03]  /*2140*/  IMAD.HI.U32 R20, R88, R18, RZ ;  /* 0x0000001258147227 */ /* 0x000fc600078e00ff */
[----:B------:R-:W-:Y:S01]  /*2150*/  ISETP.GE.U32.AND P0, PT, R7, R82, PT ;  /* 0x000000520700720c */ /* 0x000fe20003f06070 */
[C---:B------:R-:W-:Y:S01]  /*2160*/  IMAD R31, R82.reuse, R22, R27 ;  /* 0x00000016521f7224 */ /* 0x040fe200078e021b */
[----:B------:R-:W-:Y:S01]  /*2170*/  IABS R27, R5 ;  /* 0x00000005001b7213 */ /* 0x000fe20000000000 */
[----:B------:R-:W-:Y:S01]  /*2180*/  IMAD.MOV R29, RZ, RZ, -R20 ;  /* 0x000000ffff1d7224 */ /* 0x000fe200078e0a14 */
[----:B------:R-:W-:Y:S01]  /*2190*/  LOP3.LUT R5, R5, R84, RZ, 0x3c, !PT ;  /* 0x0000005405057212 */ /* 0x000fe200078e3cff */
[----:B------:R-:W-:Y:S01]  /*21a0*/  IMAD.MOV R22, RZ, RZ, -R23 ;  /* 0x000000ffff167224 */ /* 0x000fe200078e0a17 */
[C---:B------:R-:W-:Y:S01]  /*21b0*/  ISETP.GT.U32.AND P1, PT, R82.reuse, R31, PT ;  /* 0x0000001f5200720c */ /* 0x040fe20003f24070 */
[----:B------:R-:W-:Y:S02]  /*21c0*/  IMAD R29, R82, R29, R18 ;  /* 0x0000001d521d7224 */ /* 0x000fe400078e0212 */
[----:B------:R-:W-:-:S03]  /*21d0*/  IMAD.HI.U32 R7, R88, R27, RZ ;  /* 0x0000001b58077227 */ /* 0x000fc600078e00ff */
[----:B------:R-:W-:Y:S01]  /*21e0*/  ISETP.GT.U32.AND P2, PT, R82, R29, PT ;  /* 0x0000001d5200720c */ /* 0x000fe20003f44070 */
[----:B------:R-:W-:Y:S01]  /*21f0*/  @!P3 VIADD R15, R15, 0x1 ;  /* 0x000000010f0fb836 */ /* 0x000fe20000000000 */
[----:B------:R-:W-:Y:S01]  /*2200*/  ISETP.GE.AND P3, PT, R11, RZ, PT ;  /* 0x000000ff0b00720c */ /* 0x000fe20003f66270 */
[----:B------:R-:W-:Y:S01]  /*2210*/  IMAD R22, R9, R22, R16 ;  /* 0x0000001609167224 */ /* 0x000fe200078e0210 */
[----:B------:R-:W-:Y:S01]  /*2220*/  IADD3 R16, PT, PT, -R7, RZ, RZ ;  /* 0x000000ff07107210 */ /* 0x000fe20007ffe1ff */
[----:B------:R-:W-:Y:S01]  /*2230*/  @P0 VIADD R15, R15, 0x1 ;  /* 0x000000010f0f0836 */ /* 0x000fe20000000000 */
[----:B------:R-:W-:Y:S01]  /*2240*/  IABS R11, R25 ;  /* 0x00000019000b7213 */ /* 0x000fe20000000000 */
[----:B------:R-:W-:Y:S01]  /*2250*/  IMAD R77, R22, R84, R77 ;  /* 0x00000054164d7224 */ /* 0x000fe200078e024d */
[----:B------:R-:W-:Y:S01]  /*2260*/  @!P1 IADD3 R6, PT, PT, R6, 0x1, RZ ;  /* 0x0000000106069810 */ /* 0x000fe20007ffe0ff */
[----:B------:R-:W-:Y:S01]  /*2270*/  @!P1 IMAD.IADD R31, R31, 0x1, -R82 ;  /* 0x000000011f1f9824 */ /* 0x000fe200078e0a52 */
[----:B------:R-:W-:Y:S01]  /*2280*/  LOP3.LUT R25, R25, R70, RZ, 0x3c, !PT ;  /* 0x0000004619197212 */ /* 0x000fe200078e3cff */
[----:B------:R-:W-:Y:S01]  /*2290*/  IMAD R27, R82, R16, R27 ;  /* 0x00000010521b7224 */ /* 0x000fe200078e021b */
[----:B------:R-:W-:Y:S01]  /*22a0*/  LOP3.LUT R16, R17, R84, RZ, 0x3c, !PT ;  /* 0x0000005411107212 */ /* 0x000fe200078e3cff */
[----:B------:R-:W-:Y:S01]  /*22b0*/  IMAD.MOV.U32 R135, RZ, RZ, R15 ;  /* 0x000000ffff877224 */ /* 0x000fe200078e000f */
[----:B------:R-:W-:Y:S01]  /*22c0*/  ISETP.GE.U32.AND P0, PT, R31, R82, PT ;  /* 0x000000521f00720c */ /* 0x000fe20003f06070 */
[--C-:B------:R-:W-:Y:S01]  /*22d0*/  IMAD R9, R19, R70, R12.reuse ;  /* 0x0000004613097224 */ /* 0x100fe200078e020c */
[----:B------:R-:W-:Y:S01]  /*22e0*/  @!P2 IADD3 R29, PT, PT, R29, -R82, RZ ;  /* 0x800000521d1da210 */ /* 0x000fe20007ffe0ff */
[-CC-:B------:R-:W-:Y:S01]  /*22f0*/  IMAD R21, R21, R70.reuse, R12.reuse ;  /* 0x0000004615157224 */ /* 0x180fe200078e020c */
[----:B------:R-:W-:Y:S01]  /*2300*/  @!P2 IADD3 R20, PT, PT, R20, 0x1, RZ ;  /* 0x000000011414a810 */ /* 0x000fe20007ffe0ff */
[----:B------:R-:W-:Y:S01]  /*2310*/  IMAD R33, R23, R70, R12 ;  /* 0x0000004617217224 */ /* 0x000fe200078e020c */
[----:B------:R-:W-:Y:S01]  /*2320*/  IABS R12, R77 ;  /* 0x0000004d000c7213 */ /* 0x000fe20000000000 */
[----:B------:R-:W-:Y:S01]  /*2330*/  @!P4 IMAD.MOV R135, RZ, RZ, -R135 ;  /* 0x000000ffff87c224 */ /* 0x000fe200078e0a87 */
[----:B------:R-:W-:Y:S01]  /*2340*/  ISETP.GT.U32.AND P4, PT, R82, R27, PT ;  /* 0x0000001b5200720c */ /* 0x000fe20003f84070 */
[----:B------:R-:W-:Y:S01]  /*2350*/  @!P5 IMAD.MOV R89, RZ, RZ, -R89 ;  /* 0x000000ffff59d224 */ /* 0x000fe200078e0a59 */
[----:B------:R-:W-:Y:S01]  /*2360*/  ISETP.GE.U32.AND P5, PT, R29, R82, PT ;  /* 0x000000521d00720c */ /* 0x000fe20003fa6070 */
[----:B------:R-:W-:Y:S01]  /*2370*/  IMAD.MOV.U32 R15, RZ, RZ, R12 ;  /* 0x000000ffff0f7224 */ /* 0x000fe200078e000c */
[----:B------:R-:W-:Y:S01]  /*2380*/  IABS R23, R33 ;  /* 0x0000002100177213 */ /* 0x000fe20000000000 */
[----:B------:R-:W-:Y:S01]  /*2390*/  @P0 VIADD R6, R6, 0x1 ;  /* 0x0000000106060836 */ /* 0x000fe20000000000 */
[----:B------:R-:W-:Y:S01]  /*23a0*/  ISETP.GE.AND P0, PT, R16, RZ, PT ;  /* 0x000000ff1000720c */ /* 0x000fe20003f06270 */
[----:B------:R-:W-:Y:S01]  /*23b0*/  IMAD.HI.U32 R88, R88, R15, RZ ;  /* 0x0000000f58587227 */ /* 0x000fe200078e00ff */
[----:B------:R-:W-:-:S02]  /*23c0*/  LOP3.LUT R77, R77, R84, RZ, 0x3c, !PT ;  /* 0x000000544d4d7212 */ /* 0x000fc400078e3cff */
[----:B------:R-:W-:Y:S01]  /*23d0*/  @!P3 IADD3 R6, PT, PT, -R6, RZ, RZ ;  /* 0x000000ff0606b210 */ /* 0x000fe20007ffe1ff */
[----:B------:R-:W-:Y:S01]  /*23e0*/  IMAD.MOV R12, RZ, RZ, -R88 ;  /* 0x000000ffff0c7224 */ /* 0x000fe200078e0a58 */
[----:B------:R-:W-:Y:S01]  /*23f0*/  ISETP.GE.AND P6, PT, R25, RZ, PT ;  /* 0x000000ff1900720c */ /* 0x000fe20003fc6270 */
[----:B------:R-:W-:Y:S02]  /*2400*/  @!P4 IMAD.IADD R27, R27, 0x1, -R82 ;  /* 0x000000011b1bc824 */ /* 0x000fe400078e0a52 */
[----:B------:R-:W-:Y:S02]  /*2410*/  IMAD R15, R82, R12, R15 ;  /* 0x0000000c520f7224 */ /* 0x000fe400078e020f */
[----:B------:R-:W-:Y:S01]  /*2420*/  @P5 VIADD R20, R20, 0x1 ;  /* 0x0000000114145836 */ /* 0x000fe20000000000 */
[----:B------:R-:W-:Y:S01]  /*2430*/  ISETP.GE.U32.AND P5, PT, R27, R82, PT ;  /* 0x000000521b00720c */ /* 0x000fe20003fa6070 */
[----:B------:R-:W-:Y:S01]  /*2440*/  IMAD.HI.U32 R19, R10, R23, RZ ;  /* 0x000000170a137227 */ /* 0x000fe200078e00ff */
[----:B------:R-:W-:-:S03]  /*2450*/  ISETP.GT.U32.AND P1, PT, R82, R15, PT ;  /* 0x0000000f5200720c */ /* 0x000fc60003f24070 */
[----:B------:R-:W-:Y:S02]  /*2460*/  IMAD.MOV R17, RZ, RZ, -R19 ;  /* 0x000000ffff117224 */ /* 0x000fe400078e0a13 */
[----:B------:R-:W-:Y:S02]  /*2470*/  IMAD.MOV.U32 R27, RZ, RZ, R11 ;  /* 0x000000ffff1b7224 */ /* 0x000fe400078e000b */
[----:B------:R-:W-:Y:S02]  /*2480*/  @!P4 VIADD R7, R7, 0x1 ;  /* 0x000000010707c836 */ /* 0x000fe40000000000 */
[----:B------:R-:W-:Y:S01]  /*2490*/  @!P0 IMAD.MOV R20, RZ, RZ, -R20 ;  /* 0x000000ffff148224 */ /* 0x000fe200078e0a14 */
[----:B------:R-:W-:Y:S01]  /*24a0*/  ISETP.GE.AND P0, PT, R5, RZ, PT ;  /* 0x000000ff0500720c */ /* 0x000fe20003f06270 */
[----:B------:R-:W-:Y:S01]  /*24b0*/  IMAD R17, R0, R17, R23 ;  /* 0x0000001100117224 */ /* 0x000fe200078e0217 */
[----:B------:R-:W-:Y:S01]  /*24c0*/  @P5 IADD3 R7, PT, PT, R7, 0x1, RZ ;  /* 0x0000000107075810 */ /* 0x000fe20007ffe0ff */
[----:B------:R-:W-:Y:S01]  /*24d0*/  IMAD.HI.U32 R23, R10, R27, RZ ;  /* 0x0000001b0a177227 */ /* 0x000fe200078e00ff */
[----:B------:R-:W-:-:S02]  /*24e0*/  IABS R5, R9 ;  /* 0x0000000900057213 */ /* 0x000fc40000000000 */
[C---:B------:R-:W-:Y:S01]  /*24f0*/  ISETP.GT.U32.AND P2, PT, R0.reuse, R17, PT ;  /* 0x000000110000720c */ /* 0x040fe20003f44070 */
[----:B------:R-:W-:Y:S01]  /*2500*/  @!P1 IMAD.IADD R15, R15, 0x1, -R82 ;  /* 0x000000010f0f9824 */ /* 0x000fe200078e0a52 */
[----:B------:R-:W-:Y:S01]  /*2510*/  LOP3.LUT R9, R9, R70, RZ, 0x3c, !PT ;  /* 0x0000004609097212 */ /* 0x000fe200078e3cff */
[----:B------:R-:W-:Y:S02]  /*2520*/  IMAD.MOV R12, RZ, RZ, -R23 ;  /* 0x000000ffff0c7224 */ /* 0x000fe400078e0a17 */
[----:B------:R-:W-:Y:S01]  /*2530*/  IMAD.MOV.U32 R11, RZ, RZ, R7 ;  /* 0x000000ffff0b7224 */ /* 0x000fe200078e0007 */
[----:B------:R-:W-:Y:S01]  /*2540*/  ISETP.GE.U32.AND P3, PT, R15, R82, PT ;  /* 0x000000520f00720c */ /* 0x000fe20003f66070 */
[----:B------:R-:W-:Y:S01]  /*2550*/  IMAD R27, R0, R12, R27 ;  /* 0x0000000c001b7224 */ /* 0x000fe200078e021b */
[----:B------:R-:W-:Y:S01]  /*2560*/  LOP3.LUT R15, R21, R70, RZ, 0x3c, !PT ;  /* 0x00000046150f7212 */ /* 0x000fe200078e3cff */
[----:B------:R-:W-:Y:S01]  /*2570*/  @!P1 VIADD R88, R88, 0x1 ;  /* 0x0000000158589836 */ /* 0x000fe20000000000 */
[----:B------:R-:W-:Y:S01]  /*2580*/  @!P0 IADD3 R11, PT, PT, -R11, RZ, RZ ;  /* 0x000000ff0b0b8210 */ /* 0x000fe20007ffe1ff */
[----:B------:R-:W-:Y:S01]  /*2590*/  IMAD.HI.U32 R25, R10, R5, RZ ;  /* 0x000000050a197227 */ /* 0x000fe200078e00ff */
[----:B------:R-:W-:-:S02]  /*25a0*/  ISETP.GT.U32.AND P1, PT, R0, R27, PT ;  /* 0x0000001b0000720c */ /* 0x000fc40003f24070 */
[----:B------:R-:W-:Y:S01]  /*25b0*/  ISETP.GE.AND P0, PT, R77, RZ, PT ;  /* 0x000000ff4d00720c */ /* 0x000fe20003f06270 */
[----:B------:R-:W-:Y:S01]  /*25c0*/  IMAD.MOV R12, RZ, RZ, -R25 ;  /* 0x000000ffff0c7224 */ /* 0x000fe200078e0a19 */
[----:B------:R-:W-:Y:S01]  /*25d0*/  IABS R21, R21 ;  /* 0x0000001500157213 */ /* 0x000fe20000000000 */
[----:B------:R-:W-:Y:S01]  /*25e0*/  @!P2 IMAD.IADD R17, R17, 0x1, -R0 ;  /* 0x000000011111a824 */ /* 0x000fe200078e0a00 */
[----:B------:R-:W-:Y:S01]  /*25f0*/  @!P2 IADD3 R19, PT, PT, R19, 0x1, RZ ;  /* 0x000000011313a810 */ /* 0x000fe20007ffe0ff */
[----:B------:R-:W-:Y:S01]  /*2600*/  @P3 VIADD R88, R88, 0x1 ;  /* 0x0000000158583836 */ /* 0x000fe20000000000 */
[----:B------:R-:W-:Y:S01]  /*2610*/  ISETP.NE.AND P3, PT, R84, RZ, PT ;  /* 0x000000ff5400720c */ /* 0x000fe20003f65270 */
[----:B------:R-:W-:Y:S01]  /*2620*/  IMAD R5, R0, R12, R5 ;  /* 0x0000000c00057224 */ /* 0x000fe200078e0205 */
[----:B------:R-:W-:Y:S01]  /*2630*/  ISETP.GE.U32.AND P4, PT, R17, R0, PT ;  /* 0x000000001100720c */ /* 0x000fe20003f86070 */
[----:B------:R-:W-:Y:S01]  /*2640*/  IMAD.HI.U32 R24, R10, R21, RZ ;  /* 0x000000150a187227 */ /* 0x000fe200078e00ff */
[----:B------:R-:W-:-:S02]  /*2650*/  LOP3.LUT R7, R33, R70, RZ, 0x3c, !PT ;  /* 0x0000004621077212 */ /* 0x000fc400078e3cff */
[----:B------:R-:W-:Y:S01]  /*2660*/  SEL R135, R74, R135, !P3 ;  /* 0x000000874a877207 */ /* 0x000fe20005800000 */
[----:B------:R-:W-:Y:S01]  /*2670*/  @!P1 IMAD.IADD R27, R27, 0x1, -R0 ;  /* 0x000000011b1b9824 */ /* 0x000fe200078e0a00 */
[----:B------:R-:W-:Y:S01]  /*2680*/  @!P0 IADD3 R88, PT, PT, -R88, RZ, RZ ;  /* 0x000000ff58588210 */ /* 0x000fe20007ffe1ff */
[----:B------:R-:W-:Y:S01]  /*2690*/  IMAD.MOV R17, RZ, RZ, -R24 ;  /* 0x000000ffff117224 */ /* 0x000fe200078e0a18 */
[C---:B------:R-:W-:Y:S01]  /*26a0*/  ISETP.GT.U32.AND P0, PT, R0.reuse, R5, PT ;  /* 0x000000050000720c */ /* 0x040fe20003f04070 */
[----:B------:R-:W-:Y:S01]  /*26b0*/  @!P1 VIADD R23, R23, 0x1 ;  /* 0x0000000117179836 */ /* 0x000fe20000000000 */
[----:B------:R-:W-:Y:S01]  /*26c0*/  ISETP.GE.U32.AND P2, PT, R27, R0, PT ;  /* 0x000000001b00720c */ /* 0x000fe20003f46070 */
[----:B------:R-:W-:Y:S01]  /*26d0*/  IMAD R21, R0, R17, R21 ;  /* 0x0000001100157224 */ /* 0x000fe200078e0215 */
[----:B------:R-:W3:Y:S01]  /*26e0*/  LDC.64 R32, c[0x0][0x410] ;  /* 0x00010400ff207b82 */ /* 0x000ee20000000a00 */
[----:B------:R-:W-:Y:S01]  /*26f0*/  SEL R12, R74, R6, !P3 ;  /* 0x000000064a0c7207 */ /* 0x000fe20005800000 */
[----:B------:R-:W-:Y:S01]  /*2700*/  @P4 VIADD R19, R19, 0x1 ;  /* 0x0000000113134836 */ /* 0x000fe20000000000 */
[----:B------:R-:W-:Y:S01]  /*2710*/  ISETP.NE.AND P4, PT, R70, RZ, PT ;  /* 0x000000ff4600720c */ /* 0x000fe20003f85270 */
[----:B------:R-:W-:Y:S01]  /*2720*/  VIADD R6, R135, 0xffffffff ;  /* 0xffffffff87067836 */ /* 0x000fe20000000000 */
[----:B------:R-:W-:Y:S01]  /*2730*/  ISETP.GT.U32.AND P1, PT, R0, R21, PT ;  /* 0x000000150000720c */ /* 0x000fe20003f24070 */
[----:B------:R-:W-:Y:S01]  /*2740*/  IMAD.MOV.U32 R26, RZ, RZ, R142 ;  /* 0x000000ffff1a7224 */ /* 0x000fe200078e008e */
[----:B------:R-:W-:Y:S01]  /*2750*/  SEL R16, R74, R11, !P3 ;  /* 0x0000000b4a107207 */ /* 0x000fe20005800000 */
[----:B------:R-:W4:Y:S01]  /*2760*/  LDC R17, c[0x0][0x3ac] ;  /* 0x0000eb00ff117b82 */ /* 0x000f220000000800 */
[----:B------:R-:W-:Y:S01]  /*2770*/  @!P0 IMAD.IADD R5, R5, 0x1, -R0 ;  /* 0x0000000105058824 */ /* 0x000fe200078e0a00 */
[----:B------:R-:W-:Y:S01]  /*2780*/  SHF.R.S32.HI R11, RZ, 0x1f, R6 ;  /* 0x0000001fff0b7819 */ /* 0x000fe20000011406 */
[----:B------:R-:W-:Y:S01]  /*2790*/  @!P0 VIADD R25, R25, 0x1 ;  /* 0x0000000119198836 */ /* 0x000fe20000000000 */
[----:B------:R-:W-:Y:S01]  /*27a0*/  @P2 IADD3 R23, PT, PT, R23, 0x1, RZ ;  /* 0x0000000117172810 */ /* 0x000fe20007ffe0ff */
[----:B------:R-:W-:Y:S01]  /*27b0*/  IMAD R42, R12, UR12, RZ ;  /* 0x0000000c0c2a7c24 */ /* 0x000fe2000f8e02ff */
[----:B------:R-:W-:Y:S01]  /*27c0*/  ISETP.GE.U32.AND P2, PT, R5, R0, PT ;  /* 0x000000000500720c */ /* 0x000fe20003f46070 */
[----:B-1----:R-:W-:Y:S01]  /*27d0*/  IMAD R37, R11, R34, RZ ;  /* 0x000000220b257224 */ /* 0x002fe200078e02ff */
[----:B------:R-:W-:Y:S01]  /*27e0*/  SEL R140, R72, R89, !P4 ;  /* 0x00000059488c7207 */ /* 0x000fe20006000000 */
[----:B-----5:R-:W-:Y:S01]  /*27f0*/  IMAD.U32 R22, RZ, RZ, UR4 ;  /* 0x00000004ff167e24 */ /* 0x020fe2000f8e00ff */
[----:B------:R-:W-:Y:S01]  /*2800*/  ISETP.GE.AND P5, PT, R9, RZ, PT ;  /* 0x000000ff0900720c */ /* 0x000fe20003fa6270 */
[----:B------:R-:W-:Y:S01]  /*2810*/  @!P1 IMAD.IADD R21, R21, 0x1, -R0 ;  /* 0x0000000115159824 */ /* 0x000fe200078e0a00 */
[----:B------:R-:W-:Y:S01]  /*2820*/  SEL R9, R74, R20, !P3 ;  /* 0x000000144a097207 */ /* 0x000fe20005800000 */
[----:B------:R-:W-:Y:S01]  /*2830*/  VIADD R5, R140, 0xffffffff ;  /* 0xffffffff8c057836 */ /* 0x000fe20000000000 */
[----:B------:R-:W-:Y:S01]  /*2840*/  SEL R18, R74, R88, !P3 ;  /* 0x000000584a127207 */ /* 0x000fe20005800000 */
[C---:B------:R-:W-:Y:S01]  /*2850*/  IMAD R37, R6.reuse, R35, R37 ;  /* 0x0000002306257224 */ /* 0x040fe200078e0225 */
[----:B------:R-:W-:Y:S01]  /*2860*/  ISETP.GE.AND P3, PT, R7, RZ, PT ;  /* 0x000000ff0700720c */ /* 0x000fe20003f66270 */
[----:B------:R-:W-:Y:S01]  /*2870*/  IMAD.WIDE.U32 R34, R6, R34, RZ ;  /* 0x0000002206227225 */ /* 0x000fe200078e00ff */
[----:B------:R-:W-:Y:S01]  /*2880*/  ISETP.GE.AND P0, PT, R15, RZ, PT ;  /* 0x000000ff0f00720c */ /* 0x000fe20003f06270 */
[----:B------:R-:W1:Y:S01]  /*2890*/  LDCU UR4, c[0x0][0x390] ;  /* 0x00007200ff0477ac */ /* 0x000e620008000800 */
[----:B------:R-:W-:Y:S01]  /*28a0*/  SHF.R.S32.HI R7, RZ, 0x1f, R5 ;  /* 0x0000001fff077819 */ /* 0x000fe20000011405 */
[----:B------:R-:W-:Y:S01]  /*28b0*/  @P2 VIADD R25, R25, 0x1 ;  /* 0x0000000119192836 */ /* 0x000fe20000000000 */
[----:B------:R-:W-:Y:S01]  /*28c0*/  ISETP.GE.U32.AND P2, PT, R21, R0, PT ;  /* 0x000000001500720c */ /* 0x000fe20003f46070 */
[----:B------:R-:W-:Y:S01]  /*28d0*/  IMAD.MOV.U32 R36, RZ, RZ, R34 ;  /* 0x000000ffff247224 */ /* 0x000fe200078e0022 */
[----:B------:R-:W-:Y:S01]  /*28e0*/  @!P1 IADD3 R24, PT, PT, R24, 0x1, RZ ;  /* 0x0000000118189810 */ /* 0x000fe20007ffe0ff */
[-C--:B---3--:R-:W-:Y:S01]  /*28f0*/  IMAD R20, R7, R32.reuse, RZ ;  /* 0x0000002007147224 */ /* 0x088fe200078e02ff */
[----:B------:R-:W-:Y:S01]  /*2900*/  IADD3 R37, PT, PT, R35, R37, RZ ;  /* 0x0000002523257210 */ /* 0x000fe20007ffe0ff */
[----:B------:R-:W-:Y:S01]  /*2910*/  IMAD.SHL.U32 R15, R101, 0x8, RZ ;  /* 0x00000008650f7824 */ /* 0x000fe200078e00ff */
[----:B------:R-:W-:Y:S01]  /*2920*/  @!P6 IADD3 R23, PT, PT, -R23, RZ, RZ ;  /* 0x000000ff1717e210 */ /* 0x000fe20007ffe1ff */
[C---:B------:R-:W-:Y:S01]  /*2930*/  IMAD R29, R5.reuse, R33, R20 ;  /* 0x00000021051d7224 */ /* 0x040fe200078e0214 */
[----:B------:R-:W-:Y:S01]  /*2940*/  MOV R21, UR5 ;  /* 0x0000000500157c02 */ /* 0x000fe20008000f00 */
[----:B------:R-:W-:Y:S01]  /*2950*/  @!P3 IMAD.MOV R19, RZ, RZ, -R19 ;  /* 0x000000ffff13b224 */ /* 0x000fe200078e0a13 */
[----:B----4-:R-:W-:Y:S01]  /*2960*/  IABS R27, R17 ;  /* 0x00000011001b7213 */ /* 0x010fe20000000000 */
[----:B------:R-:W-:Y:S01]  /*2970*/  @!P5 IMAD.MOV R25, RZ, RZ, -R25 ;  /* 0x000000ffff19d224 */ /* 0x000fe200078e0a19 */
[----:B------:R-:W-:Y:S01]  /*2980*/  LOP3.LUT R161, R174, 0x18, R15, 0xf8, !PT ;  /* 0x00000018aea17812 */ /* 0x000fe200078ef80f */
[----:B------:R-:W-:Y:S01]  /*2990*/  @P2 VIADD R24, R24, 0x1 ;  /* 0x0000000118182836 */ /* 0x000fe20000000000 */
[C---:B------:R-:W-:Y:S01]  /*29a0*/  SEL R28, R72.reuse, R19, !P4 ;  /* 0x00000013481c7207 */ /* 0x040fe20006000000 */
[----:B------:R-:W-:Y:S01]  /*29b0*/  IMAD.WIDE.U32 R32, R5, R32, R36 ;  /* 0x0000002005207225 */ /* 0x000fe200078e0024 */
[----:B------:R-:W-:-:S03]  /*29c0*/  SEL R38, R72, R25, !P4 ;  /* 0x0000001948267207 */ /* 0x000fc60006000000 */
[----:B------:R-:W-:Y:S02]  /*29d0*/  @!P0 IMAD.MOV R24, RZ, RZ, -R24 ;  /* 0x000000ffff188224 */ /* 0x000fe400078e0a18 */
[----:B------:R-:W-:Y:S01]  /*29e0*/  IMAD R166, R13, R140, RZ ;  /* 0x0000008c0da67224 */ /* 0x000fe200078e02ff */
[C---:B------:R-:W-:Y:S01]  /*29f0*/  SEL R13, R72.reuse, R23, !P4 ;  /* 0x00000017480d7207 */ /* 0x040fe20006000000 */
[----:B------:R-:W-:Y:S01]  /*2a00*/  IMAD.IADD R20, R33, 0x1, R29 ;  /* 0x0000000121147824 */ /* 0x000fe200078e021d */
[----:B------:R-:W-:Y:S01]  /*2a10*/  SEL R30, R72, R24, !P4 ;  /* 0x00000018481e7207 */ /* 0x000fe20006000000 */
[----:B-12---:R-:W-:-:S07]  /*2a20*/  IMAD R166, R135, R166, RZ ;  /* 0x000000a687a67224 */ /* 0x006fce00078e02ff */
.L_x_1:
[----:B------:R-:W-:Y:S02]  /*2a30*/  IABS R19, R26 ;  /* 0x0000001a00137213 */ /* 0x000fe40000000000 */
[----:B------:R-:W-:-:S03]  /*2a40*/  ISETP.NE.AND P3, PT, R70, RZ, PT ;  /* 0x000000ff4600720c */ /* 0x000fc60003f65270 */
[----:B------:R-:W-:-:S04]  /*2a50*/  IMAD.HI.U32 R23, R10, R19, RZ ;  /* 0x000000130a177227 */ /* 0x000fc800078e00ff */
[----:B------:R-:W-:-:S04]  /*2a60*/  IMAD.MOV R24, RZ, RZ, -R23 ;  /* 0x000000ffff187224 */ /* 0x000fc800078e0a17 */
[----:B------:R-:W-:-:S05]  /*2a70*/  IMAD R19, R27, R24, R19 ;  /* 0x000000181b137224 */ /* 0x000fca00078e0213 */
[----:B------:R-:W-:-:S13]  /*2a80*/  ISETP.GT.U32.AND P0, PT, R0, R19, PT ;  /* 0x000000130000720c */ /* 0x000fda0003f04070 */
[----:B------:R-:W-:Y:S02]  /*2a90*/  @!P0 IMAD.IADD R19, R19, 0x1, -R27 ;  /* 0x0000000113138824 */ /* 0x000fe400078e0a1b */
[----:B------:R-:W-:-:S03]  /*2aa0*/  @!P0 VIADD R23, R23, 0x1 ;  /* 0x0000000117178836 */ /* 0x000fc60000000000 */
[----:B------:R-:W-:Y:S02]  /*2ab0*/  ISETP.GE.U32.AND P1, PT, R19, R0, PT ;  /* 0x000000001300720c */ /* 0x000fe40003f26070 */
[----:B------:R-:W-:-:S04]  /*2ac0*/  LOP3.LUT R19, R26, R17, RZ, 0x3c, !PT ;  /* 0x000000111a137212 */ /* 0x000fc800078e3cff */
[----:B------:R-:W-:-:S07]  /*2ad0*/  ISETP.GE.AND P2, PT, R19, RZ, PT ;  /* 0x000000ff1300720c */ /* 0x000fce0003f46270 */
[----:B------:R-:W-:-:S06]  /*2ae0*/  @P1 VIADD R23, R23, 0x1 ;  /* 0x0000000117171836 */ /* 0x000fcc0000000000 */
[----:B------:R-:W-:-:S05]  /*2af0*/  @!P2 IMAD.MOV R23, RZ, RZ, -R23 ;  /* 0x000000ffff17a224 */ /* 0x000fca00078e0a17 */
[----:B------:R-:W-:-:S05]  /*2b00*/  SEL R19, R72, R23, !P3 ;  /* 0x0000001748137207 */ /* 0x000fca0005800000 */
[C---:B------:R-:W-:Y:S02]  /*2b10*/  IMAD R25, R19.reuse, UR11, R13 ;  /* 0x0000000b13197c24 */ /* 0x040fe4000f8e020d */
[C---:B------:R-:W-:Y:S02]  /*2b20*/  IMAD R24, R19.reuse, UR11, R38 ;  /* 0x0000000b13187c24 */ /* 0x040fe4000f8e0226 */
[----:B------:R-:W-:Y:S01]  /*2b30*/  IMAD R23, R19, UR11, R30 ;  /* 0x0000000b13177c24 */ /* 0x000fe2000f8e021e */
[----:B------:R-:W-:Y:S01]  /*2b40*/  ISETP.GE.AND P2, PT, R25, UR4, PT ;  /* 0x0000000419007c0c */ /* 0x000fe2000bf46270 */
[----:B------:R-:W-:Y:S01]  /*2b50*/  IMAD R19, R19, UR11, R28 ;  /* 0x0000000b13137c24 */ /* 0x000fe2000f8e021c */
[----:B------:R-:W-:Y:S02]  /*2b60*/  ISETP.GE.AND P1, PT, R24, UR4, PT ;  /* 0x0000000418007c0c */ /* 0x000fe4000bf26270 */
[----:B------:R-:W-:Y:S02]  /*2b70*/  ISETP.GE.AND P0, PT, R23, UR4, PT ;  /* 0x0000000417007c0c */ /* 0x000fe4000bf06270 */
[----:B------:R-:W-:-:S02]  /*2b80*/  ISETP.GE.AND P3, PT, R19, UR4, PT ;  /* 0x0000000413007c0c */ /* 0x000fc4000bf66270 */
[----:B------:R-:W-:Y:S02]  /*2b90*/  ISETP.LT.AND P4, PT, R14, UR7, !P2 ;  /* 0x000000070e007c0c */ /* 0x000fe4000d781270 */
[----:B------:R-:W-:Y:S02]  /*2ba0*/  ISETP.LT.AND P2, PT, R8, UR7, !P1 ;  /* 0x0000000708007c0c */ /* 0x000fe4000cf41270 */
[----:B------:R-:W-:Y:S02]  /*2bb0*/  ISETP.LT.AND P1, PT, R4, UR7, !P0 ;  /* 0x0000000704007c0c */ /* 0x000fe4000c721270 */
[----:B------:R-:W-:Y:S02]  /*2bc0*/  ISETP.LT.AND P0, PT, R3, UR7, !P3 ;  /* 0x0000000703007c0c */ /* 0x000fe4000df01270 */
[----:B------:R-:W-:Y:S02]  /*2bd0*/  ISETP.GT.AND P3, PT, R25, -0x1, P4 ;  /* 0xffffffff1900780c */ /* 0x000fe40002764270 */
[----:B------:R-:W-:-:S02]  /*2be0*/  ISETP.GT.AND P2, PT, R24, -0x1, P2 ;  /* 0xffffffff1800780c */ /* 0x000fc40001744270 */
[----:B------:R-:W-:Y:S02]  /*2bf0*/  ISETP.GT.AND P1, PT, R23, -0x1, P1 ;  /* 0xffffffff1700780c */ /* 0x000fe40000f24270 */
[----:B------:R-:W-:Y:S02]  /*2c00*/  ISETP.GT.AND P0, PT, R19, -0x1, P0 ;  /* 0xffffffff1300780c */ /* 0x000fe40000704270 */
[----:B------:R-:W-:Y:S02]  /*2c10*/  SEL R29, RZ, 0x1, !P3 ;  /* 0x00000001ff1d7807 */ /* 0x000fe40005800000 */
[----:B------:R-:W-:Y:S02]  /*2c20*/  SEL R25, RZ, 0x1, !P2 ;  /* 0x00000001ff197807 */ /* 0x000fe40005000000 */
[----:B------:R-:W-:Y:S02]  /*2c30*/  SEL R23, RZ, 0x1, !P1 ;  /* 0x00000001ff177807 */ /* 0x000fe40004800000 */
[----:B------:R-:W-:-:S02]  /*2c40*/  SEL R19, RZ, 0x1, !P0 ;  /* 0x00000001ff137807 */ /* 0x000fc40004000000 */
[-C--:B------:R-:W-:Y:S02]  /*2c50*/  SHF.L.U32 R29, R29, R26.reuse, RZ ;  /* 0x0000001a1d1d7219 */ /* 0x080fe400000006ff */
[-C--:B------:R-:W-:Y:S02]  /*2c60*/  SHF.L.U32 R25, R25, R26.reuse, RZ ;  /* 0x0000001a19197219 */ /* 0x080fe400000006ff */
[-C--:B------:R-:W-:Y:S02]  /*2c70*/  SHF.L.U32 R23, R23, R26.reuse, RZ ;  /* 0x0000001a17177219 */ /* 0x080fe400000006ff */
[----:B------:R-:W-:Y:S01]  /*2c80*/  SHF.L.U32 R19, R19, R26, RZ ;  /* 0x0000001a13137219 */ /* 0x000fe200000006ff */
[----:B------:R-:W-:Y:S01]  /*2c90*/  IMAD.IADD R26, R26, 0x1, R17 ;  /* 0x000000011a1a7824 */ /* 0x000fe200078e0211 */
[----:B------:R-:W-:Y:S02]  /*2ca0*/  LOP3.LUT R160, R160, R29, RZ, 0xfc, !PT ;  /* 0x0000001da0a07212 */ /* 0x000fe400078efcff */
[----:B------:R-:W-:-:S02]  /*2cb0*/  LOP3.LUT R158, R158, R25, RZ, 0xfc, !PT ;  /* 0x000000199e9e7212 */ /* 0x000fc400078efcff */
[----:B------:R-:W-:Y:S02]  /*2cc0*/  ISETP.GE.AND P0, PT, R26, UR6, PT ;  /* 0x000000061a007c0c */ /* 0x000fe4000bf06270 */
[----:B------:R-:W-:Y:S02]  /*2cd0*/  LOP3.LUT R156, R156, R23, RZ, 0xfc, !PT ;  /* 0x000000179c9c7212 */ /* 0x000fe400078efcff */
[----:B------:R-:W-:-:S09]  /*2ce0*/  LOP3.LUT R154, R154, R19, RZ, 0xfc, !PT ;  /* 0x000000139a9a7212 */ /* 0x000fd200078efcff */
[----:B------:R-:W-:Y:S05]  /*2cf0*/  @!P0 BRA `(.L_x_1) ;  /* 0xfffffffc004c8947 */ /* 0x000fea000383ffff */
[----:B------:R-:W1:Y:S01]  /*2d00*/  LDC R10, c[0x0][0x3b0] ;  /* 0x0000ec00ff0a7b82 */ /* 0x000e620000000800 */
[----:B------:R-:W-:Y:S01]  /*2d10*/  IMAD.MOV.U32 R153, RZ, RZ, RZ ;  /* 0x000000ffff997224 */ /* 0x000fe200078e00ff */
[----:B------:R-:W-:Y:S01]  /*2d20*/  MOV R155, RZ ;  /* 0x000000ff009b7202 */ /* 0x000fe20000000f00 */
[----:B------:R-:W-:Y:S01]  /*2d30*/  IMAD.MOV.U32 R157, RZ, RZ, RZ ;  /* 0x000000ffff9d7224 */ /* 0x000fe200078e00ff */
[----:B------:R-:W-:Y:S01]  /*2d40*/  MOV R159, RZ ;  /* 0x000000ff009f7202 */ /* 0x000fe20000000f00 */
[----:B------:R-:W-:Y:S01]  /*2d50*/  IMAD.MOV.U32 R23, RZ, RZ, R141 ;  /* 0x000000ffff177224 */ /* 0x000fe200078e008d */
[----:B------:R-:W2:Y:S02]  /*2d60*/  LDCU UR11, c[0x0][0x3a0] ;  /* 0x00007400ff0b77ac */ /* 0x000ea40008000800 */
[----:B------:R-:W3:Y:S01]  /*2d70*/  LDC R152, c[0x0][0x3b0] ;  /* 0x0000ec00ff987b82 */ /* 0x000ee20000000800 */
[----:B------:R-:W4:Y:S01]  /*2d80*/  LDCU UR4, c[0x0][0x428] ;  /* 0x00008500ff0477ac */ /* 0x000f220008000800 */
[----:B------:R-:W1:Y:S02]  /*2d90*/  LDCU UR5, c[0x0][0x394] ;  /* 0x00007280ff0577ac */ /* 0x000e640008000800 */
[----:B-1----:R-:W-:-:S02]  /*2da0*/  IABS R19, R10 ;  /* 0x0000000a00137213 */ /* 0x002fc40000000000 */
[----:B------:R-:W-:Y:S02]  /*2db0*/  ISETP.NE.AND P5, PT, R10, RZ, PT ;  /* 0x000000ff0a00720c */ /* 0x000fe40003fa5270 */
[----:B------:R-:W1:Y:S01]  /*2dc0*/  I2F.RP R17, R19 ;  /* 0x0000001300117306 */ /* 0x000e620000209400 */
[----:B------:R-:W-:-:S07]  /*2dd0*/  LOP3.LUT R10, RZ, R10, RZ, 0x33, !PT ;  /* 0x0000000aff0a7212 */ /* 0x000fce00078e33ff */
[----:B-1----:R-:W1:Y:S02]  /*2de0*/  MUFU.RCP R24, R17 ;  /* 0x0000001100187308 */ /* 0x002e640000001000 */
[----:B-1----:R-:W-:-:S06]  /*2df0*/  VIADD R24, R24, 0xffffffe ;  /* 0x0ffffffe18187836 */ /* 0x002fcc0000000000 */
[----:B------:R-:W1:Y:S02]  /*2e00*/  F2I.FTZ.U32.TRUNC.NTZ R25, R24 ;  /* 0x0000001800197305 */ /* 0x000e64000021f000 */
[----:B-1----:R-:W-:Y:S01]  /*2e10*/  IMAD.MOV R0, RZ, RZ, -R25 ;  /* 0x000000ffff007224 */ /* 0x002fe200078e0a19 */
[----:B------:R-:W-:-:S03]  /*2e20*/  MOV R24, RZ ;  /* 0x000000ff00187202 */ /* 0x000fc60000000f00 */
[----:B------:R-:W-:-:S04]  /*2e30*/  IMAD R0, R0, R19, RZ ;  /* 0x0000001300007224 */ /* 0x000fc800078e02ff */
[----:B------:R-:W-:Y:S01]  /*2e40*/  IMAD.HI.U32 R17, R25, R0, R24 ;  /* 0x0000000019117227 */ /* 0x000fe200078e0018 */
[----:B--234-:R-:W-:-:S07]  /*2e50*/  IABS R0, R152 ;  /* 0x0000009800007213 */ /* 0x01cfce0000000000 */
.L_x_2:
[----:B------:R-:W-:-:S05]  /*2e60*/  IABS R24, R23 ;  /* 0x0000001700187213 */ /* 0x000fca0000000000 */
        /* <DEDUP_REMOVED lines=20> */
[----:B------:R-:W-:Y:S02]  /*2fb0*/  ISETP.GT.AND P4, PT, R27, -0x1, !P2 ;  /* 0xffffffff1b00780c */ /* 0x000fe40005784270 */
[----:B------:R-:W-:Y:S02]  /*2fc0*/  ISETP.GT.AND P2, PT, R26, -0x1, !P1 ;  /* 0xffffffff1a00780c */ /* 0x000fe40004f44270 */
[----:B------:R-:W-:Y:S02]  /*2fd0*/  ISETP.GT.AND P1, PT, R25, -0x1, !P0 ;  /* 0xffffffff1900780c */ /* 0x000fe40004724270 */
[----:B------:R-:W-:Y:S02]  /*2fe0*/  ISETP.GT.AND P0, PT, R24, -0x1, !P3 ;  /* 0xffffffff1800780c */ /* 0x000fe40005f04270 */
[----:B------:R-:W-:Y:S02]  /*2ff0*/  SEL R44, RZ, 0x1, !P4 ;  /* 0x00000001ff2c7807 */ /* 0x000fe40006000000 */
[----:B------:R-:W-:-:S02]  /*3000*/  SEL R40, RZ, 0x1, !P2 ;  /* 0x00000001ff287807 */ /* 0x000fc40005000000 */
[----:B------:R-:W-:Y:S02]  /*3010*/  SEL R26, RZ, 0x1, !P1 ;  /* 0x00000001ff1a7807 */ /* 0x000fe40004800000 */
[----:B------:R-:W-:Y:S02]  /*3020*/  SEL R24, RZ, 0x1, !P0 ;  /* 0x00000001ff187807 */ /* 0x000fe40004000000 */
[-C--:B------:R-:W-:Y:S02]  /*3030*/  SHF.L.U32 R44, R44, R23.reuse, RZ ;  /* 0x000000172c2c7219 */ /* 0x080fe400000006ff */
[-C--:B------:R-:W-:Y:S02]  /*3040*/  SHF.L.U32 R40, R40, R23.reuse, RZ ;  /* 0x0000001728287219 */ /* 0x080fe400000006ff */
[-C--:B------:R-:W-:Y:S02]  /*3050*/  SHF.L.U32 R26, R26, R23.reuse, RZ ;  /* 0x000000171a1a7219 */ /* 0x080fe400000006ff */
[----:B------:R-:W-:Y:S01]  /*3060*/  SHF.L.U32 R24, R24, R23, RZ ;  /* 0x0000001718187219 */ /* 0x000fe200000006ff */
[----:B------:R-:W-:Y:S01]  /*3070*/  IMAD.IADD R23, R23, 0x1, R152 ;  /* 0x0000000117177824 */ /* 0x000fe200078e0298 */
[----:B------:R-:W-:-:S02]  /*3080*/  LOP3.LUT R159, R159, R44, RZ, 0xfc, !PT ;  /* 0x0000002c9f9f7212 */ /* 0x000fc400078efcff */
[----:B------:R-:W-:Y:S02]  /*3090*/  LOP3.LUT R157, R157, R40, RZ, 0xfc, !PT ;  /* 0x000000289d9d7212 */ /* 0x000fe400078efcff */
[----:B------:R-:W-:Y:S02]  /*30a0*/  ISETP.GE.AND P0, PT, R23, UR11, PT ;  /* 0x0000000b17007c0c */ /* 0x000fe4000bf06270 */
[----:B------:R-:W-:Y:S02]  /*30b0*/  LOP3.LUT R155, R155, R26, RZ, 0xfc, !PT ;  /* 0x0000001a9b9b7212 */ /* 0x000fe400078efcff */
[----:B------:R-:W-:-:S09]  /*30c0*/  LOP3.LUT R153, R153, R24, RZ, 0xfc, !PT ;  /* 0x0000001899997212 */ /* 0x000fd200078efcff */
[----:B------:R-:W-:Y:S05]  /*30d0*/  @!P0 BRA `(.L_x_2) ;  /* 0xfffffffc00608947 */ /* 0x000fea000383ffff */
[----:B------:R-:W1:Y:S01]  /*30e0*/  LDCU.128 UR4, c[0x0][0x430] ;  /* 0x00008600ff0477ac */ /* 0x000e620008000c00 */
[----:B------:R-:W-:Y:S01]  /*30f0*/  LOP3.LUT R0, R15, 0x38, RZ, 0xc0, !PT ;  /* 0x000000380f007812 */ /* 0x000fe200078ec0ff */
[----:B------:R-:W2:Y:S01]  /*3100*/  S2UR UR16, SR_CgaCtaId ;  /* 0x00000000001079c3 */ /* 0x000ea20000008800 */
[----:B------:R-:W-:Y:S01]  /*3110*/  SHF.R.U32.HI R12, RZ, 0x3, R101 ;  /* 0x00000003ff0c7819 */ /* 0x000fe20000011665 */
[----:B------:R-:W3:Y:S01]  /*3120*/  LDCU.64 UR12, c[0x0][0x3f8] ;  /* 0x00007f00ff0c77ac */ /* 0x000ee20008000a00 */
[----:B------:R-:W-:Y:S01]  /*3130*/  SHF.R.S32.HI R24, RZ, 0x1f, R42 ;  /* 0x0000001fff187819 */ /* 0x000fe2000001142a */
[----:B------:R-:W-:Y:S01]  /*3140*/  IMAD R73, R73, 0x80, R0 ;  /* 0x0000008049497824 */ /* 0x000fe200078e0200 */
[----:B------:R-:W-:Y:S01]  /*3150*/  LOP3.LUT R26, R12, 0x3, RZ, 0xc0, !PT ;  /* 0x000000030c1a7812 */ /* 0x000fe200078ec0ff */
[C---:B------:R-:W-:Y:S01]  /*3160*/  IMAD.SHL.U32 R165, R101.reuse, 0x4, RZ ;  /* 0x0000000465a57824 */ /* 0x040fe200078e00ff */
[----:B------:R-:W-:Y:S01]  /*3170*/  SHF.R.U32.HI R100, RZ, 0x4, R100 ;  /* 0x00000004ff647819 */ /* 0x000fe20000011664 */
[----:B------:R-:W-:Y:S01]  /*3180*/  IMAD.SHL.U32 R104, R101, 0x10, RZ ;  /* 0x0000001065687824 */ /* 0x000fe200078e00ff */
[----:B------:R-:W-:Y:S01]  /*3190*/  SHF.R.S32.HI R17, RZ, 0x1f, R73 ;  /* 0x0000001fff117819 */ /* 0x000fe20000011449 */
[----:B------:R-:W-:Y:S01]  /*31a0*/  IMAD R71, R71, 0x8, R26 ;  /* 0x0000000847477824 */ /* 0x000fe200078e021a */
[----:B------:R-:W-:Y:S01]  /*31b0*/  USHF.R.S32.HI UR19, URZ, 0x1f, UR10 ;  /* 0x0000001fff137899 */ /* 0x000fe2000801140a */
[----:B------:R-:W-:Y:S01]  /*31c0*/  IMAD.MOV.U32 R164, RZ, RZ, R142 ;  /* 0x000000ffffa47224 */ /* 0x000fe200078e008e */
[----:B------:R-:W-:Y:S01]  /*31d0*/  LOP3.LUT R31, R104, 0x40, RZ, 0xc, !PT ;  /* 0x00000040681f7812 */ /* 0x000fe200078e0cff */
[----:B------:R-:W-:Y:S01]  /*31e0*/  IMAD.IADD R174, R174, 0x1, R71 ;  /* 0x00000001aeae7824 */ /* 0x000fe200078e0247 */
[----:B------:R-:W-:Y:S01]  /*31f0*/  ULEA.HI UR19, UR19, UR10, URZ, 0x2 ;  /* 0x0000000a13137291 */ /* 0x000fe2000f8f10ff */
[----:B-1----:R-:W-:Y:S01]  /*3200*/  IMAD R0, R141, UR6, RZ ;  /* 0x000000068d007c24 */ /* 0x002fe2000f8e02ff */
[----:B------:R-:W1:Y:S01]  /*3210*/  LDCU UR6, c[0x0][0x400] ;  /* 0x00008000ff0677ac */ /* 0x000e620008000800 */
[----:B------:R-:W-:-:S02]  /*3220*/  IMAD R10, R142, UR7, RZ ;  /* 0x000000078e0a7c24 */ /* 0x000fc4000f8e02ff */
[----:B---3--:R-:W-:Y:S01]  /*3230*/  IMAD R28, R28, UR13, RZ ;  /* 0x0000000d1c1c7c24 */ /* 0x008fe2000f8e02ff */
[----:B------:R-:W3:Y:S01]  /*3240*/  LDCU UR7, c[0x0][0x398] ;  /* 0x00007300ff0777ac */ /* 0x000ee20008000800 */
[----:B------:R-:W-:Y:S01]  /*3250*/  SHF.R.S32.HI R15, RZ, 0x1f, R0 ;  /* 0x0000001fff0f7819 */ /* 0x000fe20000011400 */
[----:B------:R-:W-:Y:S01]  /*3260*/  IMAD R18, R18, UR12, RZ ;  /* 0x0000000c12127c24 */ /* 0x000fe2000f8e02ff */
[----:B------:R-:W-:Y:S01]  /*3270*/  IADD3 R0, P1, P0, R10, R0, R73 ;  /* 0x000000000a007210 */ /* 0x000fe2000783e049 */
[----:B------:R-:W-:Y:S01]  /*3280*/  IMAD R38, R38, UR13, RZ ;  /* 0x0000000d26267c24 */ /* 0x000fe2000f8e02ff */
[----:B------:R-:W-:Y:S01]  /*3290*/  SHF.R.S32.HI R10, RZ, 0x1f, R10 ;  /* 0x0000001fff0a7819 */ /* 0x000fe2000001140a */
[----:B------:R-:W-:Y:S01]  /*32a0*/  IMAD R26, R9, UR12, RZ ;  /* 0x0000000c091a7c24 */ /* 0x000fe2000f8e02ff */
[----:B------:R-:W-:Y:S01]  /*32b0*/  SHF.R.S32.HI R9, RZ, 0x1f, R28 ;  /* 0x0000001fff097819 */ /* 0x000fe2000001141c */
[----:B------:R-:W-:Y:S01]  /*32c0*/  IMAD R13, R13, UR13, RZ ;  /* 0x0000000d0d0d7c24 */ /* 0x000fe2000f8e02ff */
[----:B------:R-:W-:Y:S01]  /*32d0*/  IADD3.X R10, PT, PT, R10, R15, R17, P1, P0 ;  /* 0x0000000f0a0a7210 */ /* 0x000fe20000fe0411 */
[----:B------:R-:W-:Y:S01]  /*32e0*/  IMAD R30, R30, UR13, RZ ;  /* 0x0000000d1e1e7c24 */ /* 0x000fe2000f8e02ff */
[--C-:B------:R-:W-:Y:S01]  /*32f0*/  IADD3 R28, P1, P0, R28, R18, R161.reuse ;  /* 0x000000121c1c7210 */ /* 0x100fe2000783e0a1 */
[----:B------:R-:W-:Y:S01]  /*3300*/  IMAD R16, R16, UR12, RZ ;  /* 0x0000000c10107c24 */ /* 0x000fe2000f8e02ff */
[----:B------:R-:W-:Y:S01]  /*3310*/  SHF.R.S32.HI R18, RZ, 0x1f, R18 ;  /* 0x0000001fff127819 */ /* 0x000fe20000011412 */
[----:B------:R-:W4:Y:S01]  /*3320*/  LDCU UR12, c[0x0][0x38c] ;  /* 0x00007180ff0c77ac */ /* 0x000f220008000800 */
[----:B------:R-:W-:Y:S01]  /*3330*/  SHF.R.S32.HI R17, RZ, 0x1f, R38 ;  /* 0x0000001fff117819 */ /* 0x000fe20000011426 */
[----:B-1----:R-:W-:Y:S01]  /*3340*/  IMAD R27, R4, UR6, RZ ;  /* 0x00000006041b7c24 */ /* 0x002fe2000f8e02ff */
[--C-:B------:R-:W-:Y:S01]  /*3350*/  IADD3 R38, P5, P4, R38, R26, R161.reuse ;  /* 0x0000001a26267210 */ /* 0x100fe20007cbe0a1 */
[----:B------:R-:W-:Y:S01]  /*3360*/  IMAD R29, R8, UR6, RZ ;  /* 0x00000006081d7c24 */ /* 0x000fe2000f8e02ff */
[----:B------:R-:W-:Y:S01]  /*3370*/  IADD3 R42, P3, P2, R13, R42, R161 ;  /* 0x0000002a0d2a7210 */ /* 0x000fe20007a7e0a1 */
[----:B------:R-:W-:Y:S01]  /*3380*/  IMAD R3, R3, UR6, RZ ;  /* 0x0000000603037c24 */ /* 0x000fe2000f8e02ff */
[----:B------:R-:W-:Y:S01]  /*3390*/  SHF.R.S32.HI R26, RZ, 0x1f, R26 ;  /* 0x0000001fff1a7819 */ /* 0x000fe2000001141a */
[----:B------:R-:W-:Y:S01]  /*33a0*/  IMAD.SHL.U32 R71, R71, 0x100, RZ ;  /* 0x0000010047477824 */ /* 0x000fe200078e00ff */
[----:B------:R-:W-:Y:S01]  /*33b0*/  IADD3.X R18, PT, PT, R9, R18, RZ, P1, P0 ;  /* 0x0000001209127210 */ /* 0x000fe20000fe04ff */
[----:B------:R-:W-:Y:S01]  /*33c0*/  IMAD.MOV.U32 R9, RZ, RZ, 0x1 ;  /* 0x00000001ff097424 */ /* 0x000fe200078e00ff */
[----:B------:R-:W-:Y:S01]  /*33d0*/  SHF.R.S32.HI R13, RZ, 0x1f, R13 ;  /* 0x0000001fff0d7819 */ /* 0x000fe2000001140d */
[----:B------:R-:W1:Y:S01]  /*33e0*/  LDCU.64 UR14, c[0x0][0x450] ;  /* 0x00008a00ff0e77ac */ /* 0x000e620008000a00 */
[----:B---3--:R-:W-:-:S02]  /*33f0*/  ISETP.GE.U32.AND P1, PT, R161, UR7, PT ;  /* 0x00000007a1007c0c */ /* 0x008fc4000bf26070 */
[----:B------:R-:W-:Y:S01]  /*3400*/  IADD3.X R26, PT, PT, R17, R26, RZ, P5, P4 ;  /* 0x0000001a111a7210 */ /* 0x000fe20002fe84ff */
[----:B------:R-:W-:Y:S01]  /*3410*/  IMAD R17, R14, UR6, RZ ;  /* 0x000000060e117c24 */ /* 0x000fe2000f8e02ff */
[----:B------:R-:W-:Y:S01]  /*3420*/  IADD3.X R24, PT, PT, R13, R24, RZ, P3, P2 ;  /* 0x000000180d187210 */ /* 0x000fe20001fe44ff */
[----:B------:R-:W3:Y:S01]  /*3430*/  LDCU UR6, c[0x0][0x440] ;  /* 0x00008800ff0677ac */ /* 0x000ee20008000800 */
[----:B------:R-:W-:Y:S02]  /*3440*/  SHF.R.S32.HI R15, RZ, 0x1f, R30 ;  /* 0x0000001fff0f7819 */ /* 0x000fe4000001141e */
[----:B------:R-:W-:Y:S01]  /*3450*/  IADD3 R30, P3, P2, R30, R16, R161 ;  /* 0x000000101e1e7210 */ /* 0x000fe20007a7e0a1 */
[----:B------:R-:W-:Y:S01]  /*3460*/  ULOP3.LUT UR18, UR19, 0xfffc, URZ, 0xc0, !UPT ;  /* 0x0000fffc13127892 */ /* 0x000fe2000f8ec0ff */
[----:B------:R-:W-:Y:S01]  /*3470*/  SHF.L.U32 R14, R9, R141, RZ ;  /* 0x0000008d090e7219 */ /* 0x000fe200000006ff */
[----:B------:R-:W-:Y:S01]  /*3480*/  USHF.R.S32.HI UR19, URZ, 0x2, UR19 ;  /* 0x00000002ff137899 */ /* 0x000fe20008011413 */
[----:B------:R-:W-:Y:S01]  /*3490*/  SEL R159, R159, RZ, !P1 ;  /* 0x000000ff9f9f7207 */ /* 0x000fe20004800000 */
[----:B------:R-:W-:Y:S01]  /*34a0*/  UIADD3 UR18, UPT, UPT, UR10, -UR18, URZ ;  /* 0x800000120a127290 */ /* 0x000fe2000fffe0ff */
[----:B------:R-:W-:-:S02]  /*34b0*/  SHF.R.S32.HI R16, RZ, 0x1f, R16 ;  /* 0x0000001fff107819 */ /* 0x000fc40000011410 */
[----:B------:R-:W-:Y:S02]  /*34c0*/  LOP3.LUT P0, RZ, R14, R159, RZ, 0xc0, !PT ;  /* 0x0000009f0eff7212 */ /* 0x000fe4000780c0ff */
[----:B------:R-:W-:Y:S02]  /*34d0*/  IADD3.X R16, PT, PT, R15, R16, RZ, P3, P2 ;  /* 0x000000100f107210 */ /* 0x000fe40001fe44ff */
[----:B------:R-:W-:Y:S02]  /*34e0*/  SHF.L.U32 R15, R9, R142, RZ ;  /* 0x0000008e090f7219 */ /* 0x000fe400000006ff */
[----:B------:R-:W-:Y:S02]  /*34f0*/  SEL R160, R160, RZ, !P1 ;  /* 0x000000ffa0a07207 */ /* 0x000fe40004800000 */
[----:B------:R-:W-:Y:S02]  /*3500*/  SEL R23, RZ, 0x10, !P0 ;  /* 0x00000010ff177807 */ /* 0x000fe40004000000 */
[----:B------:R-:W-:-:S02]  /*3510*/  IADD3 R19, P0, PT, R17, R42, RZ ;  /* 0x0000002a11137210 */ /* 0x000fc40007f1e0ff */
[----:B------:R-:W-:Y:S02]  /*3520*/  LOP3.LUT P2, RZ, R15, R160, RZ, 0xc0, !PT ;  /* 0x000000a00fff7212 */ /* 0x000fe4000784c0ff */
[----:B------:R-:W-:Y:S02]  /*3530*/  SHF.R.U32.HI R13, RZ, 0x1, R101 ;  /* 0x00000001ff0d7819 */ /* 0x000fe40000011665 */
[----:B------:R-:W-:Y:S02]  /*3540*/  LEA.HI.X.SX32 R24, R17, R24, 0x1, P0 ;  /* 0x0000001811187211 */ /* 0x000fe400000f0eff */
[----:B------:R-:W-:Y:S02]  /*3550*/  SEL R8, R23, RZ, P2 ;  /* 0x000000ff17087207 */ /* 0x000fe40001000000 */
[----:B------:R-:W-:Y:S01]  /*3560*/  IADD3 R17, P0, PT, R27, R30, RZ ;  /* 0x0000001e1b117210 */ /* 0x000fe20007f1e0ff */
[----:B------:R-:W-:Y:S01]  /*3570*/  IMAD.IADD R30, R141, 0x1, R152 ;  /* 0x000000018d1e7824 */ /* 0x000fe200078e0298 */
[----:B------:R-:W-:-:S02]  /*3580*/  IADD3 R23, P2, PT, R29, R38, RZ ;  /* 0x000000261d177210 */ /* 0x000fc40007f5e0ff */
[----:B------:R-:W-:Y:S02]  /*3590*/  LOP3.LUT R40, R100, 0x3, R13, 0x78, !PT ;  /* 0x0000000364287812 */ /* 0x000fe400078e780d */
[----:B------:R-:W-:Y:S02]  /*35a0*/  ISETP.NE.U32.AND P4, PT, R8, RZ, PT ;  /* 0x000000ff0800720c */ /* 0x000fe40003f85070 */
[----:B------:R-:W-:Y:S02]  /*35b0*/  LEA.HI.X.SX32 R16, R27, R16, 0x1, P0 ;  /* 0x000000101b107211 */ /* 0x000fe400000f0eff */
[----:B------:R-:W-:Y:S02]  /*35c0*/  LEA.HI.X.SX32 R26, R29, R26, 0x1, P2 ;  /* 0x0000001a1d1a7211 */ /* 0x000fe400010f0eff */
[----:B------:R-:W-:Y:S02]  /*35d0*/  IADD3 R8, P0, PT, R3, R28, RZ ;  /* 0x0000001c03087210 */ /* 0x000fe40007f1e0ff */
[----:B------:R-:W-:-:S02]  /*35e0*/  LEA R28, P2, R23, UR4, 0x1 ;  /* 0x00000004171c7c11 */ /* 0x000fc4000f8408ff */
[----:B------:R-:W-:Y:S02]  /*35f0*/  LOP3.LUT R165, R40, 0x4, R165, 0xf8, !PT ;  /* 0x0000000428a57812 */ /* 0x000fe400078ef8a5 */
[----:B------:R-:W-:Y:S01]  /*3600*/  SHF.R.U32.HI R40, RZ, 0x1, R2 ;  /* 0x00000001ff287819 */ /* 0x000fe20000011602 */
[----:B------:R-:W-:Y:S01]  /*3610*/  VIADD R2, R2, 0x8 ;  /* 0x0000000802027836 */ /* 0x000fe20000000000 */
[----:B------:R-:W-:Y:S02]  /*3620*/  LEA.HI.X.SX32 R3, R3, R18, 0x1, P0 ;  /* 0x0000001203037211 */ /* 0x000fe400000f0eff */
[----:B------:R-:W-:Y:S02]  /*3630*/  LEA.HI.X R29, R23, UR5, R26, 0x1, P2 ;  /* 0x00000005171d7c11 */ /* 0x000fe400090f0c1a */
[C---:B----4-:R-:W-:Y:S01]  /*3640*/  ISETP.GE.U32.AND P6, PT, R73.reuse, UR12, PT ;  /* 0x0000000c49007c0c */ /* 0x050fe2000bfc6070 */
[----:B------:R-:W-:Y:S01]  /*3650*/  VIADD R73, R73, 0x40 ;  /* 0x0000004049497836 */ /* 0x000fe20000000000 */
[----:B------:R-:W-:-:S02]  /*3660*/  LEA R26, P0, R17, UR4, 0x1 ;  /* 0x00000004111a7c11 */ /* 0x000fc4000f8008ff */
[--C-:B------:R-:W-:Y:S02]  /*3670*/  LOP3.LUT R44, R40, 0x3, R101.reuse, 0x48, !PT ;  /* 0x00000003282c7812 */ /* 0x100fe400078e4865 */
[----:B------:R-:W-:Y:S02]  /*3680*/  LEA.HI.X R27, R17, UR5, R16, 0x1, P0 ;  /* 0x00000005111b7c11 */ /* 0x000fe400080f0c10 */
[--C-:B------:R-:W-:Y:S02]  /*3690*/  LOP3.LUT R25, R44, 0x4, R101.reuse, 0xf8, !PT ;  /* 0x000000042c197812 */ /* 0x100fe400078ef865 */
[----:B------:R-:W-:Y:S02]  /*36a0*/  SHF.R.U32.HI R16, RZ, 0x1, R2 ;  /* 0x00000001ff107819 */ /* 0x000fe40000011602 */
[----:B------:R-:W-:Y:S01]  /*36b0*/  ISETP.GE.U32.AND P5, PT, R73, UR12, PT ;  /* 0x0000000c49007c0c */ /* 0x000fe2000bfa6070 */
[----:B------:R-:W-:Y:S01]  /*36c0*/  UMOV UR12, 0x400 ;  /* 0x00000400000c7882 */ /* 0x000fe20000000000 */
[----:B------:R-:W-:Y:S01]  /*36d0*/  SEL R157, R157, RZ, !P1 ;  /* 0x000000ff9d9d7207 */ /* 0x000fe20004800000 */
[----:B--2---:R-:W-:Y:S01]  /*36e0*/  ULEA UR16, UR16, UR12, 0x18 ;  /* 0x0000000c10107291 */ /* 0x004fe2000f8ec0ff */
[----:B------:R-:W-:Y:S01]  /*36f0*/  LOP3.LUT R2, R16, 0x3, R101, 0x48, !PT ;  /* 0x0000000310027812 */ /* 0x000fe200078e4865 */
[----:B------:R-:W-:Y:S01]  /*3700*/  IMAD R25, R40, 0x18, R25 ;  /* 0x0000001828197824 */ /* 0x000fe200078e0219 */
[----:B------:R-:W-:Y:S01]  /*3710*/  LOP3.LUT P0, RZ, R14, R157, RZ, 0xc0, !PT ;  /* 0x0000009d0eff7212 */ /* 0x000fe2000780c0ff */
[----:B------:R-:W2:Y:S01]  /*3720*/  LDCU.64 UR12, c[0x0][0x478] ;  /* 0x00008f00ff0c77ac */ /* 0x000ea20008000a00 */
[----:B------:R-:W-:-:S02]  /*3730*/  LEA R38, P3, R19, UR4, 0x1 ;  /* 0x0000000413267c11 */ /* 0x000fc4000f8608ff */
[----:B------:R-:W-:Y:S02]  /*3740*/  SEL R155, R155, RZ, !P1 ;  /* 0x000000ff9b9b7207 */ /* 0x000fe40004800000 */
[----:B------:R-:W-:Y:S02]  /*3750*/  SEL R153, R153, RZ, !P1 ;  /* 0x000000ff99997207 */ /* 0x000fe40004800000 */
[----:B------:R-:W-:Y:S02]  /*3760*/  LOP3.LUT R18, R13, 0x7, RZ, 0xc0, !PT ;  /* 0x000000070d127812 */ /* 0x000fe400078ec0ff */
[----:B------:R-:W-:Y:S02]  /*3770*/  LOP3.LUT R13, R2, 0x4, R101, 0xf8, !PT ;  /* 0x00000004020d7812 */ /* 0x000fe400078ef865 */
[----:B------:R-:W-:Y:S01]  /*3780*/  SEL R158, R158, RZ, !P1 ;  /* 0x000000ff9e9e7207 */ /* 0x000fe20004800000 */
[----:B------:R-:W-:Y:S01]  /*3790*/  IMAD R165, R18, 0x18, R165 ;  /* 0x0000001812a57824 */ /* 0x000fe200078e02a5 */
[----:B------:R-:W-:-:S02]  /*37a0*/  SEL R156, R156, RZ, !P1 ;  /* 0x000000ff9c9c7207 */ /* 0x000fc40004800000 */
[----:B------:R-:W-:Y:S02]  /*37b0*/  SEL R154, R154, RZ, !P1 ;  /* 0x000000ff9a9a7207 */ /* 0x000fe40004800000 */
[----:B------:R-:W-:Y:S02]  /*37c0*/  SEL R2, RZ, 0x10, !P0 ;  /* 0x00000010ff027807 */ /* 0x000fe40004000000 */
[----:B------:R-:W-:Y:S02]  /*37d0*/  LEA.HI.X R39, R19, UR5, R24, 0x1, P3 ;  /* 0x0000000513277c11 */ /* 0x000fe400098f0c18 */
[----:B------:R-:W-:Y:S02]  /*37e0*/  LEA R4, R25, UR16, 0x4 ;  /* 0x0000001019047c11 */ /* 0x000fe4000f8e20ff */
[C---:B------:R-:W-:Y:S02]  /*37f0*/  LOP3.LUT P0, RZ, R14.reuse, R155, RZ, 0xc0, !PT ;  /* 0x0000009b0eff7212 */ /* 0x040fe4000780c0ff */
[----:B------:R-:W-:Y:S01]  /*3800*/  LOP3.LUT P1, RZ, R14, R153, RZ, 0xc0, !PT ;  /* 0x000000990eff7212 */ /* 0x000fe2000782c0ff */
[----:B------:R-:W-:Y:S01]  /*3810*/  @!PT LDS RZ, [RZ] ;  /* 0x00000000fffff984 */ /* 0x000fe20000000800 */
[----:B------:R-:W-:Y:S01]  /*3820*/  @!PT LDS RZ, [RZ] ;  /* 0x00000000fffff984 */ /* 0x000fe20000000800 */
[----:B------:R-:W-:Y:S01]  /*3830*/  @!PT LDS RZ, [RZ] ;  /* 0x00000000fffff984 */ /* 0x000fe20000000800 */
[----:B------:R-:W-:Y:S01]  /*3840*/  LDGSTS.E.LTC128B.128 [R4], desc[UR8][R38.64], P4 ;  /* 0x0000000026047fae */ /* 0x000fe2000a1a1a08 */
[----:B------:R-:W-:-:S02]  /*3850*/  LOP3.LUT R14, R101, 0x3, R12, 0x48, !PT ;  /* 0x00000003650e7812 */ /* 0x000fc400078e480c */
[----:B------:R-:W-:Y:S01]  /*3860*/  LOP3.LUT R24, R101, R12, RZ, 0x3c, !PT ;  /* 0x0000000c65187212 */ /* 0x000fe200078e3cff */
[----:B------:R-:W-:Y:S01]  /*3870*/  IMAD R12, R16, 0x18, R13 ;  /* 0x00000018100c7824 */ /* 0x000fe200078e020d */
[----:B------:R-:W-:Y:S02]  /*3880*/  LOP3.LUT R14, R14, 0x4, R101, 0xf8, !PT ;  /* 0x000000040e0e7812 */ /* 0x000fe400078ef865 */
[----:B------:R-:W-:Y:S01]  /*3890*/  SEL R13, RZ, 0x10, !P0 ;  /* 0x00000010ff0d7807 */ /* 0x000fe20004000000 */
[----:B------:R-:W-:Y:S01]  /*38a0*/  IMAD.SHL.U32 R24, R24, 0x10, RZ ;  /* 0x0000001018187824 */ /* 0x000fe200078e00ff */
[C---:B------:R-:W-:Y:S01]  /*38b0*/  LOP3.LUT P2, RZ, R15.reuse, R158, RZ, 0xc0, !PT ;  /* 0x0000009e0fff7212 */ /* 0x040fe2000784c0ff */
[----:B------:R-:W-:Y:S01]  /*38c0*/  IMAD R16, R14, 0x10, R71 ;  /* 0x000000100e107824 */ /* 0x000fe200078e0247 */
[C---:B------:R-:W-:Y:S02]  /*38d0*/  LOP3.LUT P3, RZ, R15.reuse, R156, RZ, 0xc0, !PT ;  /* 0x0000009c0fff7212 */ /* 0x040fe4000786c0ff */
[----:B------:R-:W-:Y:S01]  /*38e0*/  LOP3.LUT P4, RZ, R15, R154, RZ, 0xc0, !PT ;  /* 0x0000009a0fff7212 */ /* 0x000fe2000788c0ff */
[----:B---3--:R-:W-:Y:S01]  /*38f0*/  IMAD R15, R174, UR6, RZ ;  /* 0x00000006ae0f7c24 */ /* 0x008fe2000f8e02ff */
[----:B------:R-:W-:Y:S01]  /*3900*/  LEA R18, P0, R8, UR4, 0x1 ;  /* 0x0000000408127c11 */ /* 0x000fe2000f8008ff */
[----:B------:R-:W-:Y:S01]  /*3910*/  ULOP3.LUT UR6, UR18, 0x80, URZ, 0xc0, !UPT ;  /* 0x0000008012067892 */ /* 0x000fe2000f8ec0ff */
[----:B------:R-:W-:-:S02]  /*3920*/  SEL R14, R2, RZ, P2 ;  /* 0x000000ff020e7207 */ /* 0x000fc40001000000 */
[----:B------:R-:W-:Y:S01]  /*3930*/  LEA.HI.X R19, R8, UR5, R3, 0x1, P0 ;  /* 0x0000000508137c11 */ /* 0x000fe200080f0c03 */
[C---:B------:R-:W-:Y:S01]  /*3940*/  VIADD R3, R174.reuse, 0x4 ;  /* 0x00000004ae037836 */ /* 0x040fe20000000000 */
[----:B------:R-:W-:Y:S01]  /*3950*/  IADD3 R2, P0, PT, R15, R0, RZ ;  /* 0x000000000f027210 */ /* 0x000fe20007f1e0ff */
[----:B------:R-:W-:Y:S01]  /*3960*/  ULEA.HI UR6, UR6, UR18, URZ, 0x19 ;  /* 0x0000001206067291 */ /* 0x000fe2000f8fc8ff */
[----:B------:R-:W-:Y:S01]  /*3970*/  SEL R8, RZ, 0x10, !P1 ;  /* 0x00000010ff087807 */ /* 0x000fe20004800000 */
[----:B------:R-:W3:Y:S01]  /*3980*/  LDCU.64 UR4, c[0x0][0x408] ;  /* 0x00008100ff0477ac */ /* 0x000ee20008000a00 */
[----:B------:R-:W-:Y:S02]  /*3990*/  ISETP.GE.AND P1, PT, R3, UR7, PT ;  /* 0x0000000703007c0c */ /* 0x000fe4000bf26270 */
[----:B------:R-:W-:Y:S01]  /*39a0*/  LEA.HI.X.SX32 R15, R15, R10, 0x1, P0 ;  /* 0x0000000a0f0f7211 */ /* 0x000fe200000f0eff */
[----:B------:R-:W-:Y:S01]  /*39b0*/  UPRMT UR17, UR6, 0x8880, URZ ;  /* 0x0000888006117896 */ /* 0x000fe200080000ff */
[----:B------:R-:W-:Y:S01]  /*39c0*/  SEL R13, R13, RZ, P3 ;  /* 0x000000ff0d0d7207 */ /* 0x000fe20001800000 */
[----:B------:R-:W-:Y:S01]  /*39d0*/  ULOP3.LUT UR6, UR6, 0xfe, URZ, 0xc0, !UPT ;  /* 0x000000fe06067892 */ /* 0x000fe2000f8ec0ff */
[C---:B------:R-:W-:Y:S01]  /*39e0*/  ISETP.GE.AND P0, PT, R174.reuse, UR7, PT ;  /* 0x00000007ae007c0c */ /* 0x040fe2000bf06270 */
[----:B------:R-:W-:Y:S01]  /*39f0*/  USHF.R.S32.HI UR17, URZ, 0x1, UR17 ;  /* 0x00000001ff117899 */ /* 0x000fe20008011411 */
[----:B------:R-:W-:Y:S01]  /*3a00*/  SEL R3, RZ, 0x2, P5 ;  /* 0x00000002ff037807 */ /* 0x000fe20002800000 */
[----:B------:R-:W-:Y:S01]  /*3a10*/  UIADD3 UR6, UPT, UPT, URZ, -UR6, URZ ;  /* 0x80000006ff067290 */ /* 0x000fe2000fffe0ff */
[----:B------:R-:W-:Y:S01]  /*3a20*/  ISETP.LT.AND P3, PT, R174, UR7, !P6 ;  /* 0x00000007ae007c0c */ /* 0x000fe2000f761270 */
[----:B------:R-:W-:Y:S01]  /*3a30*/  UPRMT UR17, UR17, 0x9910, URZ ;  /* 0x0000991011117896 */ /* 0x000fe200080000ff */
[----:B------:R-:W-:Y:S01]  /*3a40*/  SEL R0, RZ, 0x8, P5 ;  /* 0x00000008ff007807 */ /* 0x000fe20002800000 */
[----:B------:R-:W-:Y:S01]  /*3a50*/  UPRMT UR6, UR6, 0x7710, URZ ;  /* 0x0000771006067896 */ /* 0x000fe200080000ff */
[----:B------:R-:W-:Y:S01]  /*3a60*/  SEL R3, R3, RZ, !P0 ;  /* 0x000000ff03037207 */ /* 0x000fe20004000000 */
[----:B------:R-:W-:Y:S01]  /*3a70*/  ULEA UR17, UR19, UR17, 0x6 ;  /* 0x0000001113117291 */ /* 0x000fe2000f8e30ff */
[----:B------:R-:W-:Y:S01]  /*3a80*/  SEL R172, RZ, 0x1, !P3 ;  /* 0x00000001ffac7807 */ /* 0x000fe20005800000 */
[----:B------:R-:W-:Y:S01]  /*3a90*/  UIADD3 UR6, UPT, UPT, UR18, UR6, URZ ;  /* 0x0000000612067290 */ /* 0x000fe2000fffe0ff */
[----:B------:R-:W-:Y:S01]  /*3aa0*/  SEL R0, R0, RZ, !P1 ;  /* 0x000000ff00007207 */ /* 0x000fe20004800000 */
[----:B---3--:R-:W-:Y:S01]  /*3ab0*/  IMAD.U32 R10, RZ, RZ, UR4 ;  /* 0x00000004ff0a7e24 */ /* 0x008fe2000f8e00ff */
[----:B------:R-:W-:Y:S01]  /*3ac0*/  ISETP.NE.U32.AND P2, PT, R14, RZ, PT ;  /* 0x000000ff0e00720c */ /* 0x000fe20003f45070 */
[----:B------:R-:W-:Y:S01]  /*3ad0*/  UPRMT UR6, UR6, 0x8880, URZ ;  /* 0x0000888006067896 */ /* 0x000fe200080000ff */
[----:B------:R-:W-:Y:S01]  /*3ae0*/  SEL R17, RZ, 0x4, P6 ;  /* 0x00000004ff117807 */ /* 0x000fe20003000000 */
[----:B------:R-:W-:Y:S01]  /*3af0*/  UIADD3 UR18, UPT, UPT, UR16, 0x6000, URZ ;  /* 0x0000600010127890 */ /* 0x000fe2000fffe0ff */
[----:B------:R-:W-:Y:S01]  /*3b00*/  LOP3.LUT R31, R31, 0x30, R24, 0xf8, !PT ;  /* 0x000000301f1f7812 */ /* 0x000fe200078ef818 */
[----:B------:R-:W-:Y:S01]  /*3b10*/  UIMAD UR19, UR6, 0x60, UR19 ;  /* 0x00000060061378a4 */ /* 0x000fe2000f8e0213 */
[----:B------:R-:W-:Y:S01]  /*3b20*/  SEL R8, R8, RZ, P4 ;  /* 0x000000ff08087207 */ /* 0x000fe20002000000 */
[----:B------:R-:W-:Y:S01]  /*3b30*/  USHF.L.U32 UR6, UR17, 0x7, URZ ;  /* 0x0000000711067899 */ /* 0x000fe200080006ff */
[C---:B------:R-:W-:Y:S01]  /*3b40*/  IADD3 R172, PT, PT, R3.reuse, R0, R172 ;  /* 0x0000000003ac7210 */ /* 0x040fe20007ffe0ac */
[----:B------:R-:W-:Y:S01]  /*3b50*/  IMAD.SHL.U32 R3, R3, 0x8, RZ ;  /* 0x0000000803037824 */ /* 0x000fe200078e00ff */
[----:B--2---:R-:W-:Y:S01]  /*3b60*/  LEA R24, P0, R2, UR12, 0x1 ;  /* 0x0000000c02187c11 */ /* 0x004fe2000f8008ff */
[----:B------:R-:W-:Y:S01]  /*3b70*/  IMAD.SHL.U32 R0, R0, 0x2, RZ ;  /* 0x0000000200007824 */ /* 0x000fe200078e00ff */
[----:B------:R-:W-:Y:S01]  /*3b80*/  SEL R17, R17, RZ, !P1 ;  /* 0x000000ff11117207 */ /* 0x000fe20004800000 */
[----:B------:R-:W-:Y:S01]  /*3b90*/  USHF.L.U32 UR17, UR19, 0x3, URZ ;  /* 0x0000000313117899 */ /* 0x000fe200080006ff */
[----:B------:R-:W-:-:S02]  /*3ba0*/  ISETP.NE.U32.AND P5, PT, R13, RZ, PT ;  /* 0x000000ff0d00720c */ /* 0x000fc40003fa5070 */
[----:B------:R-:W-:Y:S01]  /*3bb0*/  ISETP.NE.U32.AND P4, PT, R8, RZ, PT ;  /* 0x000000ff0800720c */ /* 0x000fe20003f85070 */
[----:B------:R-:W-:Y:S01]  /*3bc0*/  IMAD.IADD R172, R17, 0x1, R172 ;  /* 0x0000000111ac7824 */ /* 0x000fe200078e02ac */
[----:B------:R-:W-:Y:S01]  /*3bd0*/  LEA.HI.X R25, R2, UR13, R15, 0x1, P0 ;  /* 0x0000000d02197c11 */ /* 0x000fe200080f0c0f */
[----:B------:R-:W2:Y:S01]  /*3be0*/  LDCU.64 UR12, c[0x0][0x458] ;  /* 0x00008b00ff0c77ac */ /* 0x000ea20008000a00 */
[----:B------:R-:W-:Y:S01]  /*3bf0*/  LEA R2, R12, UR16, 0x4 ;  /* 0x000000100c027c11 */ /* 0x000fe2000f8e20ff */
[----:B------:R-:W3:Y:S01]  /*3c00*/  LDC.64 R14, c[0x0][0x458] ;  /* 0x00011600ff0e7b82 */ /* 0x000ee20000000a00 */
[----:B------:R-:W-:Y:S01]  /*3c10*/  ISETP.NE.U32.AND P0, PT, R3, RZ, PT ;  /* 0x000000ff0300720c */ /* 0x000fe20003f05070 */
[----:B------:R-:W-:Y:S01]  /*3c20*/  IMAD.SHL.U32 R3, R17, 0x4, RZ ;  /* 0x0000000411037824 */ /* 0x000fe200078e00ff */
[----:B------:R-:W-:Y:S01]  /*3c30*/  ISETP.NE.U32.AND P1, PT, R0, RZ, PT ;  /* 0x000000ff0000720c */ /* 0x000fe20003f25070 */
[----:B------:R-:W-:Y:S01]  /*3c40*/  LDGSTS.E.LTC128B.128 [R2], desc[UR8][R28.64], P2 ;  /* 0x000000001c027fae */ /* 0x000fe200091a1a08 */
[----:B------:R-:W-:-:S02]  /*3c50*/  LOP3.LUT R31, R71, R31, RZ, 0xfc, !PT ;  /* 0x0000001f471f7212 */ /* 0x000fc400078efcff */
[----:B------:R-:W-:Y:S01]  /*3c60*/  ISETP.NE.U32.AND P2, PT, R3, RZ, PT ;  /* 0x000000ff0300720c */ /* 0x000fe20003f45070 */
[----:B------:R-:W-:Y:S01]  /*3c70*/  VIADD R3, R16, UR16 ;  /* 0x0000001010037c36 */ /* 0x000fe20008000000 */
[----:B------:R-:W-:Y:S01]  /*3c80*/  LDGSTS.E.LTC128B.128 [R4+0xc00], desc[UR8][R26.64], P5 ;  /* 0x00c000001a047fae */ /* 0x000fe2000a9a1a08 */
[----:B------:R-:W4:Y:S01]  /*3c90*/  LDC.64 R12, c[0x0][0x460] ;  /* 0x00011800ff0c7b82 */ /* 0x000f220000000a00 */
[----:B------:R-:W-:Y:S02]  /*3ca0*/  VIADD R31, R31, UR16 ;  /* 0x000000101f1f7c36 */ /* 0x000fe40008000000 */
[----:B------:R-:W-:Y:S01]  /*3cb0*/  LDGSTS.E.LTC128B.128 [R2+0xc00], desc[UR8][R18.64], P4 ;  /* 0x00c0000012027fae */ /* 0x000fe2000a1a1a08 */
[----:B--2---:R-:W-:-:S03]  /*3cc0*/  IMAD.U32 R102, RZ, RZ, UR12 ;  /* 0x0000000cff667e24 */ /* 0x004fc6000f8e00ff */
[----:B------:R-:W-:Y:S04]  /*3cd0*/  LDGSTS.E.BYPASS.LTC128B.128 [R3+0x6000], desc[UR8][R24.64], P3 ;  /* 0x0600000018037fae */ /* 0x000fe80009981a08 */
[----:B------:R2:W-:Y:S01]  /*3ce0*/  LDGSTS.E.BYPASS.LTC128B.128 [R3+0x6080], desc[UR8][R24.64+0x80], P0 ;  /* 0x0608008018037fae */ /* 0x0005e20008181a08 */
[----:B-1----:R-:W-:Y:S01]  /*3cf0*/  IADD3 R44, P0, PT, R24, UR14, RZ ;  /* 0x0000000e182c7c10 */ /* 0x002fe2000ff1e0ff */
[----:B---3--:R-:W-:-:S03]  /*3d00*/  IMAD R17, R11, R14, RZ ;  /* 0x0000000e0b117224 */ /* 0x008fc600078e02ff */
[----:B------:R-:W-:Y:S01]  /*3d10*/  IADD3.X R45, PT, PT, R25, UR15, RZ, P0, !PT ;  /* 0x0000000f192d7c10 */ /* 0x000fe200087fe4ff */
[----:B------:R-:W-:Y:S01]  /*3d20*/  IMAD.MOV.U32 R11, RZ, RZ, R30 ;  /* 0x000000ffff0b7224 */ /* 0x000fe200078e001e */
[----:B------:R-:W-:Y:S01]  /*3d30*/  ISETP.GE.AND P0, PT, R30, UR11, PT ;  /* 0x0000000b1e007c0c */ /* 0x000fe2000bf06270 */
[C---:B------:R-:W-:Y:S02]  /*3d40*/  IMAD R17, R6.reuse, R15, R17 ;  /* 0x0000000f06117224 */ /* 0x040fe400078e0211 */
[----:B------:R1:W-:Y:S01]  /*3d50*/  LDGSTS.E.BYPASS.LTC128B.128 [R31+0x6400], desc[UR8][R44.64], P2 ;  /* 0x064000002c1f7fae */ /* 0x0003e20009181a08 */
[----:B------:R-:W-:-:S03]  /*3d60*/  IMAD.WIDE.U32 R14, R6, R14, RZ ;  /* 0x0000000e060e7225 */ /* 0x000fc600078e00ff */
[----:B------:R1:W-:Y:S01]  /*3d70*/  LDGSTS.E.BYPASS.LTC128B.128 [R31+0x6480], desc[UR8][R44.64+0x80], P1 ;  /* 0x064800802c1f7fae */ /* 0x0003e20008981a08 */
[-C--:B----4-:R-:W-:Y:S02]  /*3d80*/  IMAD R0, R7, R12.reuse, RZ ;  /* 0x0000000c07007224 */ /* 0x090fe400078e02ff */
[----:B------:R-:W-:Y:S02]  /*3d90*/  IMAD.IADD R17, R15, 0x1, R17 ;  /* 0x000000010f117824 */ /* 0x000fe400078e0211 */
[----:B------:R-:W-:Y:S02]  /*3da0*/  IMAD.MOV.U32 R16, RZ, RZ, R14 ;  /* 0x000000ffff107224 */ /* 0x000fe400078e000e */
[C---:B------:R-:W-:Y:S02]  /*3db0*/  IMAD R23, R5.reuse, R13, R0 ;  /* 0x0000000d05177224 */ /* 0x040fe400078e0200 */
[----:B------:R-:W-:Y:S01]  /*3dc0*/  IMAD.WIDE.U32 R12, R5, R12, R16 ;  /* 0x0000000c050c7225 */ /* 0x000fe200078e0010 */
[----:B------:R-:W-:-:S03]  /*3dd0*/  LOP3.LUT R5, R101, 0x4, RZ, 0xc0, !PT ;  /* 0x0000000465057812 */ /* 0x000fc600078ec0ff */
[----:B--2---:R-:W-:Y:S02]  /*3de0*/  IMAD.U32 R25, RZ, RZ, UR5 ;  /* 0x00000005ff197e24 */ /* 0x004fe4000f8e00ff */
[----:B------:R-:W-:Y:S02]  /*3df0*/  IMAD.U32 R7, RZ, RZ, UR13 ;  /* 0x0000000dff077e24 */ /* 0x000fe4000f8e00ff */
[----:B------:R-:W-:Y:S02]  /*3e00*/  IMAD.MOV.U32 R6, RZ, RZ, RZ ;  /* 0x000000ffff067224 */ /* 0x000fe400078e00ff */
[----:B------:R-:W-:Y:S02]  /*3e10*/  IMAD.MOV.U32 R24, RZ, RZ, RZ ;  /* 0x000000ffff187224 */ /* 0x000fe400078e00ff */
[----:B------:R-:W-:Y:S02]  /*3e20*/  IMAD.MOV.U32 R0, RZ, RZ, RZ ;  /* 0x000000ffff007224 */ /* 0x000fe400078e00ff */
[----:B------:R-:W-:Y:S01]  /*3e30*/  IMAD.IADD R8, R13, 0x1, R23 ;  /* 0x000000010d087824 */ /* 0x000fe200078e0217 */
[----:B------:R-:W-:Y:S06]  /*3e40*/  @!P0 BRA `(.L_x_3) ;  /* 0x0000000000348947 */ /* 0x000fec0003800000 */
[----:B------:R-:W2:Y:S01]  /*3e50*/  LDC R23, c[0x0][0x3ac] ;  /* 0x0000eb00ff177b82 */ /* 0x000ea20000000800 */
[----:B------:R-:W-:Y:S02]  /*3e60*/  IMAD.MOV.U32 R25, RZ, RZ, 0x88 ;  /* 0x00000088ff197424 */ /* 0x000fe400078e00ff */
[----:B------:R-:W-:-:S05]  /*3e70*/  IMAD.MOV.U32 R30, RZ, RZ, R141 ;  /* 0x000000ffff1e7224 */ /* 0x000fca00078e008d */
[----:B------:R-:W3:Y:S01]  /*3e80*/  LDC R0, c[0x0][0x39c] ;  /* 0x0000e700ff007b82 */ /* 0x000ee20000000800 */
[----:B--2---:R-:W-:-:S05]  /*3e90*/  IMAD.IADD R23, R142, 0x1, R23 ;  /* 0x000000018e177824 */ /* 0x004fca00078e0217 */
[----:B---3--:R-:W-:-:S04]  /*3ea0*/  ISETP.GE.AND P0, PT, R23, R0, PT ;  /* 0x000000001700720c */ /* 0x008fc80003f06270 */
[----:B------:R-:W-:Y:S02]  /*3eb0*/  SEL R6, R9, 0x2, !P0 ;  /* 0x0000000209067807 */ /* 0x000fe40004000000 */
[----:B------:R-:W-:Y:S02]  /*3ec0*/  SEL R164, R23, R142, !P0 ;  /* 0x0000008e17a47207 */ /* 0x000fe40004000000 */
[----:B------:R-:W-:Y:S01]  /*3ed0*/  SEL R0, R37, R20, !P0 ;  /* 0x0000001425007207 */ /* 0x000fe20004000000 */
[----:B------:R-:W-:-:S04]  /*3ee0*/  IMAD R40, R6, 0x8, R25 ;  /* 0x0000000806287824 */ /* 0x000fc800078e0219 */
[----:B------:R-:W2:Y:S02]  /*3ef0*/  LDC.64 R24, c[0x0][R40+0x380] ;  /* 0x0000e00028187b82 */ /* 0x000ea40000000a00 */
[----:B--2---:R-:W-:Y:S01]  /*3f00*/  IMAD.MOV.U32 R10, RZ, RZ, R24 ;  /* 0x000000ffff0a7224 */ /* 0x004fe200078e0018 */
[----:B------:R-:W-:-:S07]  /*3f10*/  SEL R24, R34, R32, !P0 ;  /* 0x0000002022187207 */ /* 0x000fce0004000000 */
.L_x_3:
[----:B------:R-:W2:Y:S01]  /*3f20*/  LDC R23, c[0x0][0x420] ;  /* 0x00010800ff177b82 */ /* 0x000ea20000000800 */
[----:B------:R-:W-:Y:S01]  /*3f30*/  IADD3 R24, P0, PT, -R24, R10, RZ ;  /* 0x0000000a18187210 */ /* 0x000fe20007f1e1ff */
[----:B------:R-:W3:Y:S01]  /*3f40*/  LDCU.64 UR4, c[0x0][0x470] ;  /* 0x00008e00ff0477ac */ /* 0x000ee20008000a00 */
[----:B------:R-:W-:Y:S01]  /*3f50*/  ISETP.NE.AND P4, PT, R6, 0x2, PT ;  /* 0x000000020600780c */ /* 0x000fe20003f85270 */
[----:B------:R-:W-:Y:S01]  /*3f60*/  IMAD.U32 R40, RZ, RZ, UR12 ;  /* 0x0000000cff287e24 */ /* 0x000fe2000f8e00ff */
[C---:B------:R-:W-:Y:S01]  /*3f70*/  IADD3 R26, P1, PT, R24.reuse, R26, RZ ;  /* 0x0000001a181a7210 */ /* 0x040fe20007f3e0ff */
[----:B------:R-:W-:Y:S01]  /*3f80*/  IMAD.X R0, R25, 0x1, ~R0, P0 ;  /* 0x0000000119007824 */ /* 0x000fe200000e0e00 */
[C---:B------:R-:W-:Y:S01]  /*3f90*/  IADD3 R38, P3, PT, R24.reuse, R38, RZ ;  /* 0x0000002618267210 */ /* 0x040fe20007f7e0ff */
[----:B------:R-:W-:Y:S01]  /*3fa0*/  IMAD.U32 R41, RZ, RZ, UR13 ;  /* 0x0000000dff297e24 */ /* 0x000fe2000f8e00ff */
[----:B------:R-:W-:Y:S01]  /*3fb0*/  IADD3 R28, P2, PT, R24, R28, RZ ;  /* 0x0000001c181c7210 */ /* 0x000fe20007f5e0ff */
[C---:B------:R-:W-:Y:S01]  /*3fc0*/  IMAD.X R27, R0.reuse, 0x1, R27, P1 ;  /* 0x00000001001b7824 */ /* 0x040fe200008e061b */
[----:B------:R-:W-:Y:S01]  /*3fd0*/  ISETP.GE.AND P1, PT, R11, UR11, PT ;  /* 0x0000000b0b007c0c */ /* 0x000fe2000bf26270 */
[----:B------:R-:W-:Y:S01]  /*3fe0*/  IMAD.X R39, R0, 0x1, R39, P3 ;  /* 0x0000000100277824 */ /* 0x000fe200018e0627 */
[----:B------:R-:W-:Y:S01]  /*3ff0*/  IADD3 R24, P0, PT, R24, R18, RZ ;  /* 0x0000001218187210 */ /* 0x000fe20007f1e0ff */
[----:B------:R-:W-:-:S02]  /*4000*/  IMAD.X R29, R0, 0x1, R29, P2 ;  /* 0x00000001001d7824 */ /* 0x000fc400010e061d */
[----:B------:R-:W-:Y:S02]  /*4010*/  IMAD.MOV.U32 R18, RZ, RZ, RZ ;  /* 0x000000ffff127224 */ /* 0x000fe400078e00ff */
[----:B------:R-:W-:Y:S02]  /*4020*/  IMAD.X R25, R0, 0x1, R19, P0 ;  /* 0x0000000100197824 */ /* 0x000fe400000e0613 */
[----:B---3--:R-:W-:Y:S02]  /*4030*/  IMAD.U32 R0, RZ, RZ, UR5 ;  /* 0x00000005ff007e24 */ /* 0x008fe4000f8e00ff */
[----:B------:R-:W-:Y:S01]  /*4040*/  IMAD.U32 R19, RZ, RZ, UR4 ;  /* 0x00000004ff137e24 */ /* 0x000fe2000f8e00ff */
[----:B--2---:R-:W-:Y:S01]  /*4050*/  SEL R6, R23, RZ, !P4 ;  /* 0x000000ff17067207 */ /* 0x004fe20006000000 */
[----:B------:R-:W-:Y:S02]  /*4060*/  IMAD.U32 R42, RZ, RZ, UR5 ;  /* 0x00000005ff2a7e24 */ /* 0x000fe4000f8e00ff */
[----:B------:R-:W-:-:S02]  /*4070*/  IMAD.MOV.U32 R163, RZ, RZ, R142 ;  /* 0x000000ffffa37224 */ /* 0x000fc400078e008e */
[----:B------:R-:W-:Y:S02]  /*4080*/  IMAD.IADD R161, R161, 0x1, R6 ;  /* 0x00000001a1a17824 */ /* 0x000fe400078e0206 */
[----:B------:R-:W-:-:S03]  /*4090*/  IMAD.U32 R6, RZ, RZ, UR4 ;  /* 0x00000004ff067e24 */ /* 0x000fc6000f8e00ff */
[----:B------:R-:W-:-:S04]  /*40a0*/  ISETP.GE.U32.AND P0, PT, R161, UR7, PT ;  /* 0x00000007a1007c0c */ /* 0x000fc8000bf06070 */
[----:B------:R-:W-:Y:S02]  /*40b0*/  SEL R160, R160, RZ, !P0 ;  /* 0x000000ffa0a07207 */ /* 0x000fe40004000000 */
[----:B------:R-:W-:Y:S02]  /*40c0*/  SEL R159, R159, RZ, !P0 ;  /* 0x000000ff9f9f7207 */ /* 0x000fe40004000000 */
[----:B------:R-:W-:Y:S02]  /*40d0*/  SEL R158, R158, RZ, !P0 ;  /* 0x000000ff9e9e7207 */ /* 0x000fe40004000000 */
[----:B------:R-:W-:Y:S02]  /*40e0*/  SEL R157, R157, RZ, !P0 ;  /* 0x000000ff9d9d7207 */ /* 0x000fe40004000000 */
[----:B------:R-:W-:Y:S02]  /*40f0*/  SEL R156, R156, RZ, !P0 ;  /* 0x000000ff9c9c7207 */ /* 0x000fe40004000000 */
[----:B------:R-:W-:-:S02]  /*4100*/  SEL R155, R155, RZ, !P0 ;  /* 0x000000ff9b9b7207 */ /* 0x000fc40004000000 */
[----:B------:R-:W-:Y:S02]  /*4110*/  SEL R154, R154, RZ, !P0 ;  /* 0x000000ff9a9a7207 */ /* 0x000fe40004000000 */
[----:B------:R-:W-:Y:S01]  /*4120*/  SEL R153, R153, RZ, !P0 ;  /* 0x000000ff99997207 */ /* 0x000fe20004000000 */
[----:B------:R-:W-:Y:S06]  /*4130*/  @!P1 BRA `(.L_x_4) ;  /* 0x00000000003c9947 */ /* 0x000fec0003800000 */
[----:B------:R-:W2:Y:S01]  /*4140*/  LDC R163, c[0x0][0x3ac] ;  /* 0x0000eb00ffa37b82 */ /* 0x000ea20000000800 */
[----:B------:R-:W-:-:S07]  /*4150*/  IMAD.MOV.U32 R19, RZ, RZ, 0xd8 ;  /* 0x000000d8ff137424 */ /* 0x000fce00078e00ff */
[----:B------:R-:W3:Y:S01]  /*4160*/  LDC R10, c[0x0][0x39c] ;  /* 0x0000e700ff0a7b82 */ /* 0x000ee20000000800 */
[----:B--2---:R-:W-:-:S05]  /*4170*/  IMAD.IADD R163, R142, 0x1, R163 ;  /* 0x000000018ea37824 */ /* 0x004fca00078e02a3 */
[----:B---3--:R-:W-:Y:S02]  /*4180*/  ISETP.GE.AND P0, PT, R163, R10, PT ;  /* 0x0000000aa300720c */ /* 0x008fe40003f06270 */
[----:B------:R-:W2:Y:S02]  /*4190*/  LDC.64 R10, c[0x0][0x470] ;  /* 0x00011c00ff0a7b82 */ /* 0x000ea40000000a00 */
[----:B------:R-:W-:Y:S02]  /*41a0*/  SEL R18, R9, 0x2, !P0 ;  /* 0x0000000209127807 */ /* 0x000fe40004000000 */
[----:B------:R-:W-:Y:S02]  /*41b0*/  SEL R42, R17, R8, !P0 ;  /* 0x00000008112a7207 */ /* 0x000fe40004000000 */
[----:B------:R-:W-:Y:S01]  /*41c0*/  SEL R163, R163, R142, !P0 ;  /* 0x0000008ea3a37207 */ /* 0x000fe20004000000 */
[----:B------:R-:W-:Y:S01]  /*41d0*/  IMAD R43, R18, 0x8, R19 ;  /* 0x00000008122b7824 */ /* 0x000fe200078e0213 */
[----:B------:R-:W-:-:S03]  /*41e0*/  SEL R19, R14, R12, !P0 ;  /* 0x0000000c0e137207 */ /* 0x000fc60004000000 */
[----:B------:R3:W4:Y:S01]  /*41f0*/  LDC.64 R40, c[0x0][R43+0x380] ;  /* 0x0000e0002b287b82 */ /* 0x0007220000000a00 */
[----:B--2---:R-:W-:-:S05]  /*4200*/  IADD3 R19, P1, PT, R19, R10, RZ ;  /* 0x0000000a13137210 */ /* 0x004fca0007f3e0ff */
[----:B------:R-:W-:Y:S02]  /*4210*/  IMAD.X R42, R42, 0x1, R11, P1 ;  /* 0x000000012a2a7824 */ /* 0x000fe400008e060b */
[----:B---3--:R-:W-:-:S07]  /*4220*/  IMAD.MOV.U32 R11, RZ, RZ, R141 ;  /* 0x000000ffff0b7224 */ /* 0x008fce00078e008d */
.L_x_4:
[----:B------:R-:W2:Y:S01]  /*4230*/  LDC R10, c[0x0][0x448] ;  /* 0x00011200ff0a7b82 */ /* 0x000ea20000000800 */
[----:B-1--4-:R-:W-:Y:S01]  /*4240*/  IADD3 R44, P1, P0, R44, R40, -R19 ;  /* 0x000000282c2c7210 */ /* 0x012fe2000783e813 */
[----:B------:R-:W0:Y:S01]  /*4250*/  LDGDEPBAR ;  /* 0x00000000000079af */ /* 0x000e220000000000 */
[----:B------:R-:W-:Y:S01]  /*4260*/  SHF.L.U32 R40, R9, R30, RZ ;  /* 0x0000001e09287219 */ /* 0x000fe200000006ff */
[----:B------:R-:W-:Y:S01]  /*4270*/  IMAD.IADD R162, R30, 0x1, R152 ;  /* 0x000000011ea27824 */ /* 0x000fe200078e0298 */
[----:B------:R-:W-:Y:S01]  /*4280*/  IADD3.X R45, PT, PT, R45, R41, ~R42, P1, P0 ;  /* 0x000000292d2d7210 */ /* 0x000fe20000fe0c2a */
[----:B------:R-:W-:Y:S01]  /*4290*/  IMAD.MOV.U32 R30, RZ, RZ, RZ ;  /* 0x000000ffff1e7224 */ /* 0x000fe200078e00ff */
[----:B------:R-:W-:Y:S02]  /*42a0*/  SHF.L.U32 R19, R9, R164, RZ ;  /* 0x000000a409137219 */ /* 0x000fe400000006ff */
[----:B------:R-:W-:Y:S02]  /*42b0*/  ISETP.NE.AND P2, PT, R18, 0x2, PT ;  /* 0x000000021200780c */ /* 0x000fe40003f45270 */
[----:B------:R-:W-:-:S02]  /*42c0*/  LOP3.LUT P0, RZ, R40, R159, RZ, 0xc0, !PT ;  /* 0x0000009f28ff7212 */ /* 0x000fc4000780c0ff */
[C---:B------:R-:W-:Y:S02]  /*42d0*/  LOP3.LUT P1, RZ, R19.reuse, R160, RZ, 0xc0, !PT ;  /* 0x000000a013ff7212 */ /* 0x040fe4000782c0ff */
[----:B------:R-:W-:Y:S02]  /*42e0*/  SEL R18, RZ, 0x10, !P0 ;  /* 0x00000010ff127807 */ /* 0x000fe40004000000 */
[C---:B------:R-:W-:Y:S02]  /*42f0*/  LOP3.LUT P5, RZ, R19.reuse, R158, RZ, 0xc0, !PT ;  /* 0x0000009e13ff7212 */ /* 0x040fe400078ac0ff */
[----:B------:R-:W-:Y:S02]  /*4300*/  SEL R18, R18, RZ, P1 ;  /* 0x000000ff12127207 */ /* 0x000fe40000800000 */
[----:B------:R-:W-:Y:S02]  /*4310*/  LOP3.LUT P1, RZ, R40, R157, RZ, 0xc0, !PT ;  /* 0x0000009d28ff7212 */ /* 0x000fe4000782c0ff */
[----:B------:R-:W-:-:S02]  /*4320*/  LOP3.LUT P4, RZ, R19, R156, RZ, 0xc0, !PT ;  /* 0x0000009c13ff7212 */ /* 0x000fc4000788c0ff */
[----:B--2---:R-:W-:Y:S02]  /*4330*/  SEL R41, R10, RZ, !P2 ;  /* 0x000000ff0a297207 */ /* 0x004fe40005000000 */
[----:B------:R-:W-:Y:S01]  /*4340*/  LOP3.LUT P3, RZ, R19, R154, RZ, 0xc0, !PT ;  /* 0x0000009a13ff7212 */ /* 0x000fe2000786c0ff */
[----:B------:R-:W-:Y:S01]  /*4350*/  IMAD.MOV.U32 R19, RZ, RZ, -0xd ;  /* 0xfffffff3ff137424 */ /* 0x000fe200078e00ff */
[----:B------:R-:W-:Y:S01]  /*4360*/  LOP3.LUT P0, RZ, R40, R155, RZ, 0xc0, !PT ;  /* 0x0000009b28ff7212 */ /* 0x000fe2000780c0ff */
[----:B------:R-:W-:Y:S01]  /*4370*/  IMAD.IADD R174, R174, 0x1, R41 ;  /* 0x00000001aeae7824 */ /* 0x000fe200078e0229 */
[----:B------:R-:W-:Y:S02]  /*4380*/  LOP3.LUT P2, RZ, R40, R153, RZ, 0xc0, !PT ;  /* 0x0000009928ff7212 */ /* 0x000fe4000784c0ff */
[----:B------:R-:W-:Y:S01]  /*4390*/  SEL R42, RZ, 0x10, !P1 ;  /* 0x00000010ff2a7807 */ /* 0x000fe20004800000 */
[C---:B------:R-:W-:Y:S01]  /*43a0*/  VIADD R40, R174.reuse, 0x4 ;  /* 0x00000004ae287836 */ /* 0x040fe20000000000 */
[----:B------:R-:W-:-:S02]  /*43b0*/  ISETP.GE.AND P1, PT, R174, UR7, PT ;  /* 0x00000007ae007c0c */ /* 0x000fc4000bf26270 */
[----:B------:R-:W-:Y:S02]  /*43c0*/  SEL R41, RZ, 0x10, !P0 ;  /* 0x00000010ff297807 */ /* 0x000fe40004000000 */
[----:B------:R-:W-:Y:S02]  /*43d0*/  ISETP.GE.AND P0, PT, R40, UR7, PT ;  /* 0x0000000728007c0c */ /* 0x000fe4000bf06270 */
[----:B------:R-:W-:Y:S02]  /*43e0*/  SEL R19, R19, 0xfffffff0, !P1 ;  /* 0xfffffff013137807 */ /* 0x000fe40004800000 */
[----:B------:R-:W-:Y:S02]  /*43f0*/  SEL R40, RZ, 0x10, !P2 ;  /* 0x00000010ff287807 */ /* 0x000fe40005000000 */
[----:B------:R-:W-:Y:S02]  /*4400*/  SEL R19, R19, 0xffffffff, P0 ;  /* 0xffffffff13137807 */ /* 0x000fe40000000000 */
[----:B------:R-:W-:-:S02]  /*4410*/  SEL R42, R42, RZ, P5 ;  /* 0x000000ff2a2a7207 */ /* 0x000fc40002800000 */
[----:B------:R-:W-:Y:S02]  /*4420*/  ISETP.NE.U32.AND P2, PT, R18, RZ, PT ;  /* 0x000000ff1200720c */ /* 0x000fe40003f45070 */
[----:B------:R-:W-:Y:S02]  /*4430*/  SEL R41, R41, RZ, P4 ;  /* 0x000000ff29297207 */ /* 0x000fe40002000000 */
[----:B------:R-:W-:Y:S02]  /*4440*/  LOP3.LUT R172, R172, R19, RZ, 0xc0, !PT ;  /* 0x00000013acac7212 */ /* 0x000fe400078ec0ff */
[----:B------:R-:W-:Y:S02]  /*4450*/  SEL R40, R40, RZ, P3 ;  /* 0x000000ff28287207 */ /* 0x000fe40001800000 */
[----:B------:R-:W-:Y:S01]  /*4460*/  ISETP.NE.U32.AND P0, PT, R42, RZ, PT ;  /* 0x000000ff2a00720c */ /* 0x000fe20003f05070 */
[C---:B------:R-:W-:Y:S01]  /*4470*/  IMAD.SHL.U32 R19, R172.reuse, 0x4, RZ ;  /* 0x00000004ac137824 */ /* 0x040fe200078e00ff */
[----:B------:R-:W-:Y:S01]  /*4480*/  ISETP.NE.U32.AND P6, PT, R41, RZ, PT ;  /* 0x000000ff2900720c */ /* 0x000fe20003fc5070 */
[----:B------:R-:W-:Y:S01]  /*4490*/  IMAD.SHL.U32 R41, R172, 0x10, RZ ;  /* 0x00000010ac297824 */ /* 0x000fe200078e00ff */
[----:B------:R-:W-:Y:S01]  /*44a0*/  ISETP.NE.U32.AND P5, PT, R40, RZ, PT ;  /* 0x000000ff2800720c */ /* 0x000fe20003fa5070 */
[C---:B------:R-:W-:Y:S01]  /*44b0*/  IMAD.SHL.U32 R40, R172.reuse, 0x8, RZ ;  /* 0x00000008ac287824 */ /* 0x040fe200078e00ff */
[----:B------:R-:W-:Y:S01]  /*44c0*/  @!PT LDS RZ, [RZ] ;  /* 0x00000000fffff984 */ /* 0x000fe20000000800 */
[----:B------:R-:W-:Y:S01]  /*44d0*/  @!PT LDS RZ, [RZ] ;  /* 0x00000000fffff984 */ /* 0x000fe20000000800 */
[----:B------:R-:W-:Y:S01]  /*44e0*/  @!PT LDS RZ, [RZ] ;  /* 0x00000000fffff984 */ /* 0x000fe20000000800 */
[----:B------:R1:W-:Y:S01]  /*44f0*/  LDGSTS.E.LTC128B.128 [R4+0x80], desc[UR8][R38.64], P2 ;  /* 0x0008000026047fae */ /* 0x0003e200091a1a08 */
[----:B------:R-:W-:Y:S01]  /*4500*/  IMAD.SHL.U32 R18, R172, 0x2, RZ ;  /* 0x00000002ac127824 */ /* 0x000fe200078e00ff */
[----:B------:R-:W-:-:S02]  /*4510*/  LOP3.LUT P4, RZ, R41, 0x10, RZ, 0xc0, !PT ;  /* 0x0000001029ff7812 */ /* 0x000fc4000788c0ff */
[----:B------:R-:W-:Y:S02]  /*4520*/  LOP3.LUT P3, RZ, R40, 0x10, RZ, 0xc0, !PT ;  /* 0x0000001028ff7812 */ /* 0x000fe4000786c0ff */
[----:B------:R-:W-:Y:S02]  /*4530*/  CS2R R40, SRZ ;  /* 0x0000000000287805 */ /* 0x000fe4000001ff00 */
[----:B------:R-:W-:Y:S01]  /*4540*/  LOP3.LUT P2, RZ, R19, 0x10, RZ, 0xc0, !PT ;  /* 0x0000001013ff7812 */ /* 0x000fe2000784c0ff */
[----:B------:R1:W-:Y:S01]  /*4550*/  LDGSTS.E.LTC128B.128 [R2+0x80], desc[UR8][R28.64], P0 ;  /* 0x000800001c027fae */ /* 0x0003e200081a1a08 */
[----:B------:R-:W-:Y:S02]  /*4560*/  LOP3.LUT P1, RZ, R18, 0x10, RZ, 0xc0, !PT ;  /* 0x0000001012ff7812 */ /* 0x000fe4000782c0ff */
[----:B------:R-:W-:Y:S01]  /*4570*/  IADD3 R18, P0, PT, R44, UR14, RZ ;  /* 0x0000000e2c127c10 */ /* 0x000fe2000ff1e0ff */
[----:B------:R1:W-:Y:S03]  /*4580*/  LDGSTS.E.LTC128B.128 [R4+0xc80], desc[UR8][R26.64], P6 ;  /* 0x00c800001a047fae */ /* 0x0003e6000b1a1a08 */
[----:B------:R-:W-:Y:S01]  /*4590*/  IADD3.X R19, PT, PT, R45, UR15, RZ, P0, !PT ;  /* 0x0000000f2d137c10 */ /* 0x000fe200087fe4ff */
[----:B------:R1:W-:Y:S01]  /*45a0*/  LDGSTS.E.LTC128B.128 [R2+0xc80], desc[UR8][R24.64], P5 ;  /* 0x00c8000018027fae */ /* 0x0003e2000a9a1a08 */
[----:B------:R-:W-:-:S03]  /*45b0*/  ISETP.GE.AND P0, PT, R162, UR11, PT ;  /* 0x0000000ba2007c0c */ /* 0x000fc6000bf06270 */
[----:B------:R1:W-:Y:S04]  /*45c0*/  LDGSTS.E.BYPASS.LTC128B.128 [R3+0x8000], desc[UR8][R44.64], P4 ;  /* 0x080000002c037fae */ /* 0x0003e8000a181a08 */
[----:B------:R1:W-:Y:S04]  /*45d0*/  LDGSTS.E.BYPASS.LTC128B.128 [R3+0x8080], desc[UR8][R44.64+0x80], P3 ;  /* 0x080800802c037fae */ /* 0x0003e80009981a08 */
[----:B------:R1:W-:Y:S04]  /*45e0*/  LDGSTS.E.BYPASS.LTC128B.128 [R31+0x8400], desc[UR8][R18.64], P2 ;  /* 0x08400000121f7fae */ /* 0x0003e80009181a08 */
[----:B------:R1:W-:Y:S01]  /*45f0*/  LDGSTS.E.BYPASS.LTC128B.128 [R31+0x8480], desc[UR8][R18.64+0x80], P1 ;  /* 0x08480080121f7fae */ /* 0x0003e20008981a08 */
[----:B------:R-:W-:Y:S05]  /*4600*/  @!P0 BRA `(.L_x_5) ;  /* 0x0000000000388947 */ /* 0x000fea0003800000 */
[----:B-1----:R-:W1:Y:S01]  /*4610*/  LDC R31, c[0x0][0x3ac] ;  /* 0x0000eb00ff1f7b82 */ /* 0x002e620000000800 */
[----:B------:R-:W-:Y:S01]  /*4620*/  IMAD.MOV.U32 R21, RZ, RZ, 0x88 ;  /* 0x00000088ff157424 */ /* 0x000fe200078e00ff */
[----:B------:R-:W-:-:S06]  /*4630*/  MOV R162, R141 ;  /* 0x0000008d00a27202 */ /* 0x000fcc0000000f00 */
[----:B------:R-:W2:Y:S01]  /*4640*/  LDC R22, c[0x0][0x39c] ;  /* 0x0000e700ff167b82 */ /* 0x000ea20000000800 */
[----:B-1----:R-:W-:-:S05]  /*4650*/  IMAD.IADD R31, R164, 0x1, R31 ;  /* 0x00000001a41f7824 */ /* 0x002fca00078e021f */
[----:B--2---:R-:W-:-:S04]  /*4660*/  ISETP.GE.AND P0, PT, R31, R22, PT ;  /* 0x000000161f00720c */ /* 0x004fc80003f06270 */
[----:B------:R-:W-:Y:S02]  /*4670*/  SEL R40, R9, 0x2, !P0 ;  /* 0x0000000209287807 */ /* 0x000fe40004000000 */
[----:B------:R-:W-:Y:S02]  /*4680*/  SEL R41, R34, R32, !P0 ;  /* 0x0000002022297207 */ /* 0x000fe40004000000 */
[----:B------:R-:W-:Y:S01]  /*4690*/  SEL R30, R37, R20, !P0 ;  /* 0x00000014251e7207 */ /* 0x000fe20004000000 */
[----:B------:R-:W-:Y:S01]  /*46a0*/  IMAD R33, R40, 0x8, R21 ;  /* 0x0000000828217824 */ /* 0x000fe200078e0215 */
[----:B------:R-:W-:-:S03]  /*46b0*/  SEL R164, R31, R142, !P0 ;  /* 0x0000008e1fa47207 */ /* 0x000fc60004000000 */
[----:B------:R-:W1:Y:S02]  /*46c0*/  LDC.64 R42, c[0x0][R33+0x380] ;  /* 0x0000e000212a7b82 */ /* 0x000e640000000a00 */
[----:B-1----:R-:W-:Y:S01]  /*46d0*/  MOV R22, R42 ;  /* 0x0000002a00167202 */ /* 0x002fe20000000f00 */
[----:B------:R-:W-:-:S07]  /*46e0*/  IMAD.MOV.U32 R21, RZ, RZ, R43 ;  /* 0x000000ffff157224 */ /* 0x000fce00078e002b */
.L_x_5:
[----:B------:R-:W-:Y:S01]  /*46f0*/  ISETP.NE.AND P1, PT, R40, 0x2, PT ;  /* 0x000000022800780c */ /* 0x000fe20003f25270 */
[----:B------:R-:W-:Y:S01]  /*4700*/  IMAD.IADD R152, R11, 0x1, R152 ;  /* 0x000000010b987824 */ /* 0x000fe200078e0298 */
[----:B------:R-:W-:Y:S01]  /*4710*/  IADD3 R41, P0, PT, R22, -R41, RZ ;  /* 0x8000002916297210 */ /* 0x000fe20007f1e0ff */
[----:B------:R-:W-:Y:S01]  /*4720*/  IMAD.MOV.U32 R11, RZ, RZ, RZ ;  /* 0x000000ffff0b7224 */ /* 0x000fe200078e00ff */
[----:B------:R-:W-:Y:S02]  /*4730*/  SEL R20, R23, RZ, !P1 ;  /* 0x000000ff17147207 */ /* 0x000fe40004800000 */
[----:B------:R-:W-:Y:S01]  /*4740*/  IADD3 R146, P1, PT, R41, R28, RZ ;  /* 0x0000001c29927210 */ /* 0x000fe20007f3e0ff */
[----:B------:R-:W-:Y:S01]  /*4750*/  IMAD.X R21, R21, 0x1, ~R30, P0 ;  /* 0x0000000115157824 */ /* 0x000fe200000e0e1e */
[----:B------:R-:W-:Y:S01]  /*4760*/  IADD3 R148, P0, PT, R41, R26, RZ ;  /* 0x0000001a29947210 */ /* 0x000fe20007f1e0ff */
[----:B------:R-:W-:Y:S01]  /*4770*/  IMAD.IADD R161, R161, 0x1, R20 ;  /* 0x00000001a1a17824 */ /* 0x000fe200078e0214 */
[----:B------:R-:W-:Y:S01]  /*4780*/  IADD3 R144, P3, PT, R41, R38, RZ ;  /* 0x0000002629907210 */ /* 0x000fe20007f7e0ff */
[C---:B------:R-:W-:Y:S01]  /*4790*/  IMAD.X R147, R21.reuse, 0x1, R29, P1 ;  /* 0x0000000115937824 */ /* 0x040fe200008e061d */
[----:B------:R-:W-:Y:S01]  /*47a0*/  ISETP.GE.AND P1, PT, R152, UR11, PT ;  /* 0x0000000b98007c0c */ /* 0x000fe2000bf26270 */
[----:B------:R-:W-:Y:S01]  /*47b0*/  IMAD.X R149, R21, 0x1, R27, P0 ;  /* 0x0000000115957824 */ /* 0x000fe200000e061b */
[----:B------:R-:W-:Y:S01]  /*47c0*/  IADD3 R150, P2, PT, R41, R24, RZ ;  /* 0x0000001829967210 */ /* 0x000fe20007f5e0ff */
[----:B------:R-:W-:Y:S01]  /*47d0*/  IMAD.X R143, R21, 0x1, R39, P3 ;  /* 0x00000001158f7824 */ /* 0x000fe200018e0627 */
[----:B------:R-:W-:-:S03]  /*47e0*/  ISETP.GE.U32.AND P0, PT, R161, UR7, PT ;  /* 0x00000007a1007c0c */ /* 0x000fc6000bf06070 */
[----:B------:R-:W-:Y:S01]  /*47f0*/  IMAD.X R151, R21, 0x1, R25, P2 ;  /* 0x0000000115977824 */ /* 0x000fe200010e0619 */
        /* <DEDUP_REMOVED lines=10> */
[----:B------:R-:W-:-:S07]  /*48a0*/  IMAD.MOV.U32 R152, RZ, RZ, R141 ;  /* 0x000000ffff987224 */ /* 0x000fce00078e008d */
[----:B------:R-:W3:Y:S01]  /*48b0*/  LDC R0, c[0x0][0x39c] ;  /* 0x0000e700ff007b82 */ /* 0x000ee20000000800 */
[----:B--2---:R-:W-:-:S07]  /*48c0*/  IMAD.IADD R163, R163, 0x1, R6 ;  /* 0x00000001a3a37824 */ /* 0x004fce00078e0206 */
[----:B------:R-:W2:Y:S01]  /*48d0*/  LDC.64 R6, c[0x0][0x470] ;  /* 0x00011c00ff067b82 */ /* 0x000ea20000000a00 */
[----:B---3--:R-:W-:Y:S01]  /*48e0*/  ISETP.GE.AND P0, PT, R163, R0, PT ;  /* 0x00000000a300720c */ /* 0x008fe20003f06270 */
[----:B------:R-:W-:-:S03]  /*48f0*/  IMAD.MOV.U32 R0, RZ, RZ, 0xd8 ;  /* 0x000000d8ff007424 */ /* 0x000fc600078e00ff */
[----:B------:R-:W-:Y:S02]  /*4900*/  SEL R11, R9, 0x2, !P0 ;  /* 0x00000002090b7807 */ /* 0x000fe40004000000 */
[----:B------:R-:W-:Y:S02]  /*4910*/  SEL R15, R14, R12, !P0 ;  /* 0x0000000c0e0f7207 */ /* 0x000fe40004000000 */
[----:B------:R-:W-:Y:S01]  /*4920*/  SEL R163, R163, R142, !P0 ;  /* 0x0000008ea3a37207 */ /* 0x000fe20004000000 */
[----:B------:R-:W-:Y:S01]  /*4930*/  IMAD R13, R11, 0x8, R0 ;  /* 0x000000080b0d7824 */ /* 0x000fe200078e0200 */
[----:B------:R-:W-:-:S03]  /*4940*/  SEL R0, R17, R8, !P0 ;  /* 0x0000000811007207 */ /* 0x000fc60004000000 */
[----:B------:R-:W3:Y:S01]  /*4950*/  LDC.64 R102, c[0x0][R13+0x380] ;  /* 0x0000e0000d667b82 */ /* 0x000ee20000000a00 */
[----:B--2---:R-:W-:-:S05]  /*4960*/  IADD3 R6, P1, PT, R15, R6, RZ ;  /* 0x000000060f067210 */ /* 0x004fca0007f3e0ff */
[----:B------:R-:W-:Y:S02]  /*4970*/  IMAD.X R0, R0, 0x1, R7, P1 ;  /* 0x0000000100007824 */ /* 0x000fe400008e0607 */
[----:B---3--:R-:W-:-:S07]  /*4980*/  IMAD.MOV.U32 R7, RZ, RZ, R103 ;  /* 0x000000ffff077224 */ /* 0x008fce00078e0067 */
.L_x_6:
[----:B------:R-:W-:Y:S01]  /*4990*/  ISETP.NE.AND P0, PT, R11, 0x2, PT ;  /* 0x000000020b00780c */ /* 0x000fe20003f05270 */
[----:B------:R-:W0:Y:S01]  /*49a0*/  LDGDEPBAR ;  /* 0x00000000000079af */ /* 0x000e220000000000 */
[----:B------:R-:W-:Y:S01]  /*49b0*/  VIADD R84, R100, 0x2 ;  /* 0x0000000264547836 */ /* 0x000fe20000000000 */
[----:B------:R-:W-:Y:S01]  /*49c0*/  LOP3.LUT R8, R104, 0xf0, RZ, 0xc0, !PT ;  /* 0x000000f068087812 */ /* 0x000fe200078ec0ff */
[----:B------:R-:W-:Y:S01]  /*49d0*/  ULEA UR5, UR17, UR16, 0x4 ;  /* 0x0000001011057291 */ /* 0x000fe2000f8e20ff */
[----:B------:R-:W-:Y:S01]  /*49e0*/  SEL R11, R10, RZ, !P0 ;  /* 0x000000ff0a0b7207 */ /* 0x000fe20004000000 */
[----:B------:R-:W-:Y:S01]  /*49f0*/  IMAD.MOV.U32 R145, RZ, RZ, R143 ;  /* 0x000000ffff917224 */ /* 0x000fe200078e008f */
[----:B------:R-:W-:Y:S02]  /*4a00*/  IADD3 R102, P1, P0, R18, R102, -R6 ;  /* 0x0000006612667210 */ /* 0x000fe4000783e806 */
[----:B------:R-:W-:Y:S02]  /*4a10*/  CS2R R16, SRZ ;  /* 0x0000000000107805 */ /* 0x000fe4000001ff00 */
[----:B------:R-:W-:Y:S01]  /*4a20*/  LOP3.LUT R84, R84, 0x3, R101, 0x78, !PT ;  /* 0x0000000354547812 */ /* 0x000fe200078e7865 */
[----:B------:R-:W-:Y:S01]  /*4a30*/  IMAD.IADD R174, R174, 0x1, R11 ;  /* 0x00000001aeae7824 */ /* 0x000fe200078e020b */
[----:B------:R-:W-:Y:S01]  /*4a40*/  IADD3.X R103, PT, PT, R19, R7, ~R0, P1, P0 ;  /* 0x0000000713677210 */ /* 0x000fe20000fe0c00 */
[----:B------:R-:W-:Y:S01]  /*4a50*/  VIADD R0, R166, 0xffffffff ;  /* 0xffffffffa6007836 */ /* 0x000fe20000000000 */
[----:B------:R-:W-:Y:S01]  /*4a60*/  SHF.L.U32 R11, R9, R164, RZ ;  /* 0x000000a4090b7219 */ /* 0x000fe200000006ff */
[C---:B------:R-:W-:Y:S01]  /*4a70*/  VIADD R6, R174.reuse, 0x4 ;  /* 0x00000004ae067836 */ /* 0x040fe20000000000 */
[----:B------:R-:W-:-:S02]  /*4a80*/  ISETP.GE.AND P5, PT, R174, UR7, PT ;  /* 0x00000007ae007c0c */ /* 0x000fc4000bfa6270 */
[----:B-1----:R-:W-:Y:S02]  /*4a90*/  CS2R R18, SRZ ;  /* 0x0000000000127805 */ /* 0x002fe4000001ff00 */
[----:B------:R-:W-:Y:S02]  /*4aa0*/  ISETP.GE.AND P6, PT, R0, RZ, PT ;  /* 0x000000ff0000720c */ /* 0x000fe40003fc6270 */
[----:B------:R-:W-:Y:S02]  /*4ab0*/  CS2R R48, SRZ ;  /* 0x0000000000307805 */ /* 0x000fe4000001ff00 */
[----:B------:R-:W-:Y:S02]  /*4ac0*/  ISETP.GE.AND P4, PT, R6, UR7, PT ;  /* 0x0000000706007c0c */ /* 0x000fe4000bf86270 */
[----:B------:R-:W-:Y:S02]  /*4ad0*/  CS2R R50, SRZ ;  /* 0x0000000000327805 */ /* 0x000fe4000001ff00 */
[----:B------:R-:W-:-:S02]  /*4ae0*/  SHF.L.U32 R6, R9, R162, RZ ;  /* 0x000000a209067219 */ /* 0x000fc400000006ff */
[----:B------:R-:W-:Y:S02]  /*4af0*/  CS2R R14, SRZ ;  /* 0x00000000000e7805 */ /* 0x000fe4000001ff00 */
[----:B------:R-:W-:Y:S02]  /*4b00*/  LOP3.LUT R0, R100, 0x3, R101, 0x78, !PT ;  /* 0x0000000364007812 */ /* 0x000fe400078e7865 */
[----:B------:R-:W-:Y:S02]  /*4b10*/  CS2R R20, SRZ ;  /* 0x0000000000147805 */ /* 0x000fe4000001ff00 */
[----:B------:R-:W-:Y:S01]  /*4b20*/  LOP3.LUT P2, RZ, R6, R159, RZ, 0xc0, !PT ;  /* 0x0000009f06ff7212 */ /* 0x000fe2000784c0ff */
[----:B------:R-:W-:-:S04]  /*4b30*/  DEPBAR.LE SB0, 0x1 ;  /* 0x000080400000791a */ /* 0x000fc80000000000 */
[----:B------:R-:W-:Y:S02]  /*4b40*/  LOP3.LUT P0, RZ, R6, R157, RZ, 0xc0, !PT ;  /* 0x0000009d06ff7212 */ /* 0x000fe4000780c0ff */
[----:B------:R-:W-:Y:S02]  /*4b50*/  CS2R R46, SRZ ;  /* 0x00000000002e7805 */ /* 0x000fe4000001ff00 */
[----:B------:R-:W-:Y:S02]  /*4b60*/  LOP3.LUT R6, R172, 0x3, RZ, 0xc0, !PT ;  /* 0x00000003ac067812 */ /* 0x000fe400078ec0ff */
[----:B------:R-:W-:Y:S02]  /*4b70*/  CS2R R52, SRZ ;  /* 0x0000000000347805 */ /* 0x000fe4000001ff00 */
[----:B------:R-:W-:Y:S02]  /*4b80*/  LOP3.LUT R9, R101, 0x4, RZ, 0xc, !PT ;  /* 0x0000000465097812 */ /* 0x000fe400078e0cff */
[----:B------:R-:W-:-:S02]  /*4b90*/  CS2R R12, SRZ ;  /* 0x00000000000c7805 */ /* 0x000fc4000001ff00 */
[----:B------:R-:W-:Y:S02]  /*4ba0*/  @P4 SEL R172, R6, RZ, !P5 ;  /* 0x000000ff06ac4207 */ /* 0x000fe40006800000 */
[----:B------:R-:W-:Y:S02]  /*4bb0*/  CS2R R22, SRZ ;  /* 0x0000000000167805 */ /* 0x000fe4000001ff00 */
[C---:B------:R-:W-:Y:S02]  /*4bc0*/  LOP3.LUT P3, RZ, R11.reuse, R160, RZ, 0xc0, !PT ;  /* 0x000000a00bff7212 */ /* 0x040fe4000786c0ff */
[----:B------:R-:W-:Y:S02]  /*4bd0*/  CS2R R44, SRZ ;  /* 0x00000000002c7805 */ /* 0x000fe4000001ff00 */
[----:B------:R-:W-:Y:S02]  /*4be0*/  LOP3.LUT P1, RZ, R11, R158, RZ, 0xc0, !PT ;  /* 0x0000009e0bff7212 */ /* 0x000fe4000782c0ff */
[----:B------:R-:W-:-:S02]  /*4bf0*/  CS2R R54, SRZ ;  /* 0x0000000000367805 */ /* 0x000fc4000001ff00 */
[----:B------:R-:W-:Y:S02]  /*4c00*/  SEL R7, RZ, 0x10, !P2 ;  /* 0x00000010ff077807 */ /* 0x000fe40005000000 */
[----:B------:R-:W-:Y:S02]  /*4c10*/  CS2R R10, SRZ ;  /* 0x00000000000a7805 */ /* 0x000fe4000001ff00 */
[----:B------:R-:W-:Y:S02]  /*4c20*/  SEL R6, RZ, 0x10, !P0 ;  /* 0x00000010ff067807 */ /* 0x000fe40004000000 */
[----:B------:R-:W-:Y:S02]  /*4c30*/  CS2R R24, SRZ ;  /* 0x0000000000187805 */ /* 0x000fe4000001ff00 */
[----:B------:R-:W-:Y:S02]  /*4c40*/  IADD3 R76, PT, PT, R8, R84, R5 ;  /* 0x00000054084c7210 */ /* 0x000fe40007ffe005 */
[----:B------:R-:W-:-:S02]  /*4c50*/  CS2R R42, SRZ ;  /* 0x00000000002a7805 */ /* 0x000fc4000001ff00 */
[-C--:B------:R-:W-:Y:S01]  /*4c60*/  IADD3 R72, PT, PT, R8, R0.reuse, R5 ;  /* 0x0000000008487210 */ /* 0x080fe20007ffe005 */
[----:B------:R-:W-:Y:S01]  /*4c70*/  IMAD.SHL.U32 R5, R172, 0x8, RZ ;  /* 0x00000008ac057824 */ /* 0x000fe200078e00ff */
[C-C-:B------:R-:W-:Y:S02]  /*4c80*/  IADD3 R80, PT, PT, R8.reuse, R0, R9.reuse ;  /* 0x0000000008507210 */ /* 0x140fe40007ffe009 */
[----:B------:R-:W-:Y:S02]  /*4c90*/  CS2R R56, SRZ ;  /* 0x0000000000387805 */ /* 0x000fe4000001ff00 */
[----:B------:R-:W-:Y:S02]  /*4ca0*/  IADD3 R84, PT, PT, R8, R84, R9 ;  /* 0x0000005408547210 */ /* 0x000fe40007ffe009 */
[----:B------:R-:W-:Y:S02]  /*4cb0*/  CS2R R26, SRZ ;  /* 0x00000000001a7805 */ /* 0x000fe4000001ff00 */
[----:B------:R-:W-:-:S02]  /*4cc0*/  SEL R7, R7, RZ, P3 ;  /* 0x000000ff07077207 */ /* 0x000fc40001800000 */
[----:B------:R-:W-:Y:S02]  /*4cd0*/  CS2R R40, SRZ ;  /* 0x0000000000287805 */ /* 0x000fe4000001ff00 */
[----:B------:R-:W-:Y:S01]  /*4ce0*/  SEL R8, R6, RZ, P1 ;  /* 0x000000ff06087207 */ /* 0x000fe20000800000 */
[----:B------:R-:W-:Y:S01]  /*4cf0*/  IMAD.SHL.U32 R6, R172, 0x10, RZ ;  /* 0x00000010ac067824 */ /* 0x000fe200078e00ff */
[----:B------:R-:W-:Y:S02]  /*4d00*/  ISETP.NE.U32.AND P3, PT, R7, RZ, PT ;  /* 0x000000ff0700720c */ /* 0x000fe40003f65070 */
[----:B------:R-:W-:Y:S02]  /*4d10*/  CS2R R58, SRZ ;  /* 0x00000000003a7805 */ /* 0x000fe4000001ff00 */
[----:B------:R-:W-:Y:S02]  /*4d20*/  ISETP.NE.U32.AND P2, PT, R8, RZ, PT ;  /* 0x000000ff0800720c */ /* 0x000fe40003f45070 */
[----:B------:R-:W-:-:S02]  /*4d30*/  CS2R R8, SRZ ;  /* 0x0000000000087805 */ /* 0x000fc4000001ff00 */
[----:B------:R-:W-:Y:S02]  /*4d40*/  LOP3.LUT P1, RZ, R6, 0x10, RZ, 0xc0, !PT ;  /* 0x0000001006ff7812 */ /* 0x000fe4000782c0ff */
[----:B------:R-:W-:Y:S02]  /*4d50*/  CS2R R6, SRZ ;  /* 0x0000000000067805 */ /* 0x000fe4000001ff00 */
[----:B------:R-:W-:Y:S02]  /*4d60*/  LOP3.LUT P0, RZ, R5, 0x10, RZ, 0xc0, !PT ;  /* 0x0000001005ff7812 */ /* 0x000fe4000780c0ff */
[----:B------:R-:W-:Y:S02]  /*4d70*/  CS2R R28, SRZ ;  /* 0x00000000001c7805 */ /* 0x000fe4000001ff00 */
[----:B------:R-:W-:Y:S01]  /*4d80*/  LEA R72, R72, UR18, 0x4 ;  /* 0x0000001248487c11 */ /* 0x000fe2000f8e20ff */
[----:B------:R-:W-:Y:S01]  /*4d90*/  BAR.SYNC.DEFER_BLOCKING 0x0 ;  /* 0x0000000000007b1d */ /* 0x000fe20000010000 */
[----:B------:R-:W-:-:S02]  /*4da0*/  LEA R80, R80, UR18, 0x4 ;  /* 0x0000001250507c11 */ /* 0x000fc4000f8e20ff */
[----:B------:R-:W-:Y:S02]  /*4db0*/  CS2R R38, SRZ ;  /* 0x0000000000267805 */ /* 0x000fe4000001ff00 */
[----:B------:R-:W-:Y:S02]  /*4dc0*/  LEA R76, R76, UR18, 0x4 ;  /* 0x000000124c4c7c11 */ /* 0x000fe4000f8e20ff */
[----:B------:R-:W-:Y:S02]  /*4dd0*/  CS2R R60, SRZ ;  /* 0x00000000003c7805 */ /* 0x000fe4000001ff00 */
[----:B------:R-:W-:Y:S02]  /*4de0*/  LEA R84, R84, UR18, 0x4 ;  /* 0x0000001254547c11 */ /* 0x000fe4000f8e20ff */
[----:B------:R-:W-:Y:S02]  /*4df0*/  CS2R R30, SRZ ;  /* 0x00000000001e7805 */ /* 0x000fe4000001ff00 */
[----:B------:R-:W-:-:S02]  /*4e00*/  LEA R5, R165, UR5, 0x4 ;  /* 0x00000005a5057c11 */ /* 0x000fc4000f8e20ff */
[----:B------:R-:W-:Y:S02]  /*4e10*/  CS2R R36, SRZ ;  /* 0x0000000000247805 */ /* 0x000fe4000001ff00 */
[----:B------:R-:W-:Y:S02]  /*4e20*/  CS2R R62, SRZ ;  /* 0x00000000003e7805 */ /* 0x000fe4000001ff00 */
[----:B------:R-:W-:Y:S02]  /*4e30*/  CS2R R32, SRZ ;  /* 0x0000000000207805 */ /* 0x000fe4000001ff00 */
[----:B------:R-:W-:Y:S02]  /*4e40*/  CS2R R34, SRZ ;  /* 0x0000000000227805 */ /* 0x000fe4000001ff00 */
[----:B------:R-:W-:Y:S01]  /*4e50*/  CS2R R64, SRZ ;  /* 0x0000000000407805 */ /* 0x000fe2000001ff00 */
[----:B------:R-:W1:Y:S04]  /*4e60*/  LDSM.16.MT88.4 R72, [R72+UR6] ;  /* 0x000000064848783b */ /* 0x000e680008004200 */
[----:B------:R-:W2:Y:S04]  /*4e70*/  LDSM.16.MT88.4 R80, [R80+UR6] ;  /* 0x000000065050783b */ /* 0x000ea80008004200 */
[----:B------:R-:W3:Y:S04]  /*4e80*/  LDSM.16.M88.4 R68, [R5] ;  /* 0x000000000544783b */ /* 0x000ee80000000200 */
[----:B------:R-:W4:Y:S04]  /*4e90*/  LDSM.16.M88.4 R88, [R5+0xc00] ;  /* 0x000c00000558783b */ /* 0x000f280000000200 */
[----:B------:R-:W1:Y:S04]  /*4ea0*/  LDSM.16.M88.4 R92, [R5+0x1800] ;  /* 0x00180000055c783b */ /* 0x000e680000000200 */
[----:B------:R5:W1:Y:S04]  /*4eb0*/  LDSM.16.M88.4 R96, [R5+0x2400] ;  /* 0x002400000560783b */ /* 0x000a680000000200 */
[----:B------:R-:W1:Y:S04]  /*4ec0*/  LDSM.16.MT88.4 R76, [R76+UR6] ;  /* 0x000000064c4c783b */ /* 0x000e680008004200 */
[----:B------:R-:W1:Y:S04]  /*4ed0*/  LDSM.16.MT88.4 R84, [R84+UR6] ;  /* 0x000000065454783b */ /* 0x000e680008004200 */
[----:B------:R-:W-:Y:S01]  /*4ee0*/  @!PT LDS RZ, [RZ] ;  /* 0x00000000fffff984 */ /* 0x000fe20000000800 */
[----:B------:R-:W-:Y:S01]  /*4ef0*/  @!PT LDS RZ, [RZ] ;  /* 0x00000000fffff984 */ /* 0x000fe20000000800 */
[----:B------:R-:W-:Y:S01]  /*4f00*/  @!PT LDS RZ, [RZ] ;  /* 0x00000000fffff984 */ /* 0x000fe20000000800 */
[----:B------:R5:W-:Y:S04]  /*4f10*/  LDGSTS.E.LTC128B.128 [R4+0x100], desc[UR8][R144.64], P3 ;  /* 0x0010000090047fae */ /* 0x000be800099a1a08 */
[----:B------:R-:W-:Y:S04]  /*4f20*/  LDGSTS.E.LTC128B.128 [R2+0x100], desc[UR8][R146.64], P2 ;  /* 0x0010000092027fae */ /* 0x000fe800091a1a08 */
[----:B------:R-:W-:Y:S04]  /*4f30*/  LDGSTS.E.BYPASS.LTC128B.128 [R3+0xa000], desc[UR8][R102.64], P1 ;  /* 0x0a00000066037fae */ /* 0x000fe80008981a08 */
[----:B------:R2:W-:Y:S01]  /*4f40*/  LDGSTS.E.BYPASS.LTC128B.128 [R3+0xa080], desc[UR8][R102.64+0x80], P0 ;  /* 0x0a08008066037fae */ /* 0x0005e20008181a08 */
[----:B-----5:R-:W-:-:S02]  /*4f50*/  CS2R R4, SRZ ;  /* 0x0000000000047805 */ /* 0x020fc4000001ff00 */
[----:B--2---:R-:W-:Y:S01]  /*4f60*/  CS2R R2, SRZ ;  /* 0x0000000000027805 */ /* 0x004fe2000001ff00 */
[----:B-1-34-:R-:W-:Y:S06]  /*4f70*/  @!P6 BRA `(.L_x_7) ;  /* 0x000000140028e947 */ /* 0x01afec0003800000 */
[----:B------:R-:W1:Y:S01]  /*4f80*/  S2R R106, SR_TID.X ;  /* 0x00000000006a7919 */ /* 0x000e620000002100 */
[----:B------:R-:W2:Y:S01]  /*4f90*/  S2UR UR18, SR_CgaCtaId ;  /* 0x00000000001279c3 */ /* 0x000ea20000008800 */
[----:B------:R-:W-:Y:S01]  /*4fa0*/  VIADD R109, R100, 0x2 ;  /* 0x00000002646d7836 */ /* 0x000fe20000000000 */
[C-C-:B------:R-:W-:Y:S01]  /*4fb0*/  LOP3.LUT R107, R0.reuse, 0x4, R101.reuse, 0xf8, !PT ;  /* 0x00000004006b7812 */ /* 0x140fe200078ef865 */
[----:B------:R-:W-:Y:S01]  /*4fc0*/  UMOV UR4, 0x400 ;  /* 0x0000040000047882 */ /* 0x000fe20000000000 */
[----:B------:R-:W-:Y:S01]  /*4fd0*/  LOP3.LUT R67, R0, 0x4, R101, 0xf4, !PT ;  /* 0x0000000400437812 */ /* 0x000fe200078ef465 */
[----:B------:R-:W-:Y:S01]  /*4fe0*/  IMAD.SHL.U32 R133, R165, 0x10, RZ ;  /* 0x00000010a5857824 */ /* 0x000fe200078e00ff */
[----:B------:R-:W-:Y:S01]  /*4ff0*/  LOP3.LUT R100, R107, 0xf0, R104, 0xf8, !PT ;  /* 0x000000f06b647812 */ /* 0x000fe200078ef868 */
[----:B------:R-:W-:Y:S01]  /*5000*/  IMAD.MOV.U32 R177, RZ, RZ, 0x1 ;  /* 0x00000001ffb17424 */ /* 0x000fe200078e00ff */
[----:B------:R-:W3:Y:S01]  /*5010*/  LDC R175, c[0x0][0x3b0] ;  /* 0x0000ec00ffaf7b82 */ /* 0x000ee20000000800 */
[----:B------:R-:W-:Y:S01]  /*5020*/  IADD3 R136, P0, PT, R102, UR14, RZ ;  /* 0x0000000e66887c10 */ /* 0x000fe2000ff1e0ff */
[----:B------:R-:W-:Y:S01]  /*5030*/  IMAD.MOV.U32 R171, RZ, RZ, 0x88 ;  /* 0x00000088ffab7424 */ /* 0x000fe200078e00ff */
[----:B------:R-:W-:Y:S01]  /*5040*/  LOP3.LUT R133, R133, 0x20, RZ, 0x3c, !PT ;  /* 0x0000002085857812 */ /* 0x000fe200078e3cff */
[----:B------:R-:W-:Y:S01]  /*5050*/  IMAD.MOV.U32 R168, RZ, RZ, 0xd8 ;  /* 0x000000d8ffa87424 */ /* 0x000fe200078e00ff */
[----:B------:R-:W-:Y:S01]  /*5060*/  IADD3.X R137, PT, PT, R103, UR15, RZ, P0, !PT ;  /* 0x0000000f67897c10 */ /* 0x000fe200087fe4ff */
[----:B------:R-:W-:Y:S01]  /*5070*/  IMAD.MOV.U32 R167, RZ, RZ, -0xd ;  /* 0xfffffff3ffa77424 */ /* 0x000fe200078e00ff */
[----:B------:R-:W-:Y:S01]  /*5080*/  UMOV UR17, 0x2 ;  /* 0x0000000200117882 */ /* 0x000fe20000000000 */
[----:B------:R-:W4:Y:S01]  /*5090*/  LDC R173, c[0x0][0x3a0] ;  /* 0x0000e800ffad7b82 */ /* 0x000f220000000800 */
[----:B------:R-:W-:Y:S01]  /*50a0*/  UMOV UR16, 0x100 ;  /* 0x0000010000107882 */ /* 0x000fe20000000000 */
[----:B------:R-:W-:Y:S01]  /*50b0*/  UMOV UR15, 0x4000 ;  /* 0x00004000000f7882 */ /* 0x000fe20000000000 */
[----:B------:R-:W3:Y:S01]  /*50c0*/  LDCU UR14, c[0x0][0x420] ;  /* 0x00008400ff0e77ac */ /* 0x000ee20008000800 */
[----:B------:R-:W3:Y:S04]  /*50d0*/  LDCU UR11, c[0x0][0x398] ;  /* 0x00007300ff0b77ac */ /* 0x000ee80008000800 */
[----:B------:R-:W3:Y:S01]  /*50e0*/  LDC R170, c[0x0][0x470] ;  /* 0x00011c00ffaa7b82 */ /* 0x000ee20000000800 */
[----:B--2---:R-:W-:Y:S01]  /*50f0*/  ULEA UR18, UR18, UR4, 0x18 ;  /* 0x0000000412127291 */ /* 0x004fe2000f8ec0ff */
[----:B------:R-:W2:Y:S01]  /*5100*/  LDCU UR7, c[0x0][0x448] ;  /* 0x00008900ff0777ac */ /* 0x000ea20008000800 */
[--C-:B-1----:R-:W-:Y:S01]  /*5110*/  SHF.R.U32.HI R17, RZ, 0x2, R106.reuse ;  /* 0x00000002ff117819 */ /* 0x102fe2000001166a */
[C---:B------:R-:W-:Y:S01]  /*5120*/  IMAD.SHL.U32 R105, R106.reuse, 0x40, RZ ;  /* 0x000000406a697824 */ /* 0x040fe200078e00ff */
[--C-:B------:R-:W-:Y:S01]  /*5130*/  LOP3.LUT R0, R109, 0x3, R106.reuse, 0x78, !PT ;  /* 0x000000036d007812 */ /* 0x100fe200078e786a */
[----:B------:R-:W-:Y:S01]  /*5140*/  IMAD.SHL.U32 R66, R106, 0x20, RZ ;  /* 0x000000206a427824 */ /* 0x000fe200078e00ff */
[----:B------:R-:W-:Y:S01]  /*5150*/  LOP3.LUT R17, R17, 0x7, RZ, 0xc0, !PT ;  /* 0x0000000711117812 */ /* 0x000fe200078ec0ff */
[----:B------:R-:W1:Y:S01]  /*5160*/  LDC R169, c[0x0][0x474] ;  /* 0x00011d00ffa97b82 */ /* 0x000e620000000800 */
[--C-:B------:R-:W-:Y:S01]  /*5170*/  SHF.R.U32.HI R109, RZ, 0x3, R106.reuse ;  /* 0x00000003ff6d7819 */ /* 0x100fe2000001166a */
[----:B------:R-:W-:Y:S01]  /*5180*/  UIADD3 UR4, UPT, UPT, UR18, 0x6000, URZ ;  /* 0x0000600012047890 */ /* 0x000fe2000fffe0ff */
[----:B------:R-:W-:Y:S01]  /*5190*/  LOP3.LUT R17, R17, 0x3e0, R106, 0xf8, !PT ;  /* 0x000003e011117812 */ /* 0x000fe200078ef86a */
[----:B------:R-:W1:Y:S01]  /*51a0*/  LDCU.64 UR12, c[0x0][0x450] ;  /* 0x00008a00ff0c77ac */ /* 0x000e620008000a00 */
[----:B------:R-:W-:-:S02]  /*51b0*/  LOP3.LUT R105, R105, 0xf800, RZ, 0xc0, !PT ;  /* 0x0000f80069697812 */ /* 0x000fc400078ec0ff */
[----:B------:R-:W-:Y:S01]  /*51c0*/  LOP3.LUT R180, R17, 0x8, RZ, 0xfc, !PT ;  /* 0x0000000811b47812 */ /* 0x000fe200078efcff */
[----:B------:R-:W-:Y:S01]  /*51d0*/  UMOV UR23, URZ ;  /* 0x000000ff00177c82 */ /* 0x000fe20008000000 */
[----:B------:R-:W-:Y:S01]  /*51e0*/  LOP3.LUT R107, R0, 0x4, R101, 0xf4, !PT ;  /* 0x00000004006b7812 */ /* 0x000fe200078ef465 */
[----:B------:R-:W-:Y:S01]  /*51f0*/  UMOV UR20, 0xffffff00 ;  /* 0xffffff0000147882 */ /* 0x000fe20000000000 */
[----:B------:R-:W-:Y:S02]  /*5200*/  LOP3.LUT R178, R106, R109, RZ, 0x3c, !PT ;  /* 0x0000006d6ab27212 */ /* 0x000fe400078e3cff */
[----:B------:R-:W-:Y:S02]  /*5210*/  LOP3.LUT R105, R105, 0x300, R66, 0xf8, !PT ;  /* 0x0000030069697812 */ /* 0x000fe400078ef842 */
[----:B------:R-:W-:Y:S02]  /*5220*/  LOP3.LUT R66, R67, 0xf0, R104, 0xf8, !PT ;  /* 0x000000f043427812 */ /* 0x000fe400078ef868 */
[----:B------:R-:W-:-:S02]  /*5230*/  SHF.R.U32.HI R17, RZ, 0x1, R17 ;  /* 0x00000001ff117819 */ /* 0x000fc40000011611 */
[----:B------:R-:W-:Y:S02]  /*5240*/  LOP3.LUT R67, R0, 0x4, R101, 0xf8, !PT ;  /* 0x0000000400437812 */ /* 0x000fe400078ef865 */
[----:B------:R-:W-:Y:S02]  /*5250*/  SHF.R.U32.HI R180, RZ, 0x1, R180 ;  /* 0x00000001ffb47819 */ /* 0x000fe400000116b4 */
[----:B------:R-:W-:Y:S01]  /*5260*/  LOP3.LUT R0, R107, 0xf0, R104, 0xf8, !PT ;  /* 0x000000f06b007812 */ /* 0x000fe200078ef868 */
[C---:B------:R-:W-:Y:S01]  /*5270*/  IMAD.SHL.U32 R107, R178.reuse, 0x10, RZ ;  /* 0x00000010b26b7824 */ /* 0x040fe200078e00ff */
[----:B------:R-:W-:Y:S02]  /*5280*/  LOP3.LUT R178, R178, 0x3, RZ, 0xc0, !PT ;  /* 0x00000003b2b27812 */ /* 0x000fe400078ec0ff */
[----:B------:R-:W-:Y:S02]  /*5290*/  LOP3.LUT R176, R17, 0x3, R106, 0x48, !PT ;  /* 0x0000000311b07812 */ /* 0x000fe400078e486a */
[----:B------:R-:W-:-:S02]  /*52a0*/  LOP3.LUT R67, R67, 0xf0, R104, 0xf8, !PT ;  /* 0x000000f043437812 */ /* 0x000fc400078ef868 */
[----:B------:R-:W-:Y:S02]  /*52b0*/  LOP3.LUT R106, R180, 0x3, R106, 0x48, !PT ;  /* 0x00000003b46a7812 */ /* 0x000fe400078e486a */
[----:B------:R-:W-:Y:S02]  /*52c0*/  LOP3.LUT R104, R104, 0x40, RZ, 0xc, !PT ;  /* 0x0000004068687812 */ /* 0x000fe400078e0cff */
[--C-:B------:R-:W-:Y:S02]  /*52d0*/  LOP3.LUT R178, R178, 0x4, R101.reuse, 0xf8, !PT ;  /* 0x00000004b2b27812 */ /* 0x100fe400078ef865 */
[--C-:B------:R-:W-:Y:S02]  /*52e0*/  LOP3.LUT R176, R176, 0x4, R101.reuse, 0xf8, !PT ;  /* 0x00000004b0b07812 */ /* 0x100fe400078ef865 */
[----:B------:R-:W-:Y:S01]  /*52f0*/  LOP3.LUT R101, R106, 0x4, R101, 0xf8, !PT ;  /* 0x000000046a657812 */ /* 0x000fe200078ef865 */
[----:B------:R-:W-:Y:S01]  /*5300*/  IMAD R178, R178, 0x10, R105 ;  /* 0x00000010b2b27824 */ /* 0x000fe200078e0269 */
[----:B------:R-:W-:Y:S01]  /*5310*/  LOP3.LUT R104, R104, 0x30, R107, 0xf8, !PT ;  /* 0x0000003068687812 */ /* 0x000fe200078ef86b */
[----:B------:R-:W-:Y:S01]  /*5320*/  IMAD R176, R17, 0x18, R176 ;  /* 0x0000001811b07824 */ /* 0x000fe200078e02b0 */
[----:B------:R-:W-:Y:S01]  /*5330*/  LEA R132, R100, UR4, 0x4 ;  /* 0x0000000464847c11 */ /* 0x000fe2000f8e20ff */
[----:B------:R-:W-:Y:S01]  /*5340*/  IMAD R180, R180, 0x18, R101 ;  /* 0x00000018b4b47824 */ /* 0x000fe200078e0265 */
[----:B------:R-:W-:Y:S01]  /*5350*/  LOP3.LUT R179, R105, R104, RZ, 0xfc, !PT ;  /* 0x0000006869b37212 */ /* 0x000fe200078efcff */
[----:B------:R-:W-:Y:S01]  /*5360*/  IMAD.MOV.U32 R17, RZ, RZ, RZ ;  /* 0x000000ffff117224 */ /* 0x000fe200078e00ff */
[----:B------:R-:W-:Y:S01]  /*5370*/  LEA R66, R66, UR4, 0x4 ;  /* 0x0000000442427c11 */ /* 0x000fe2000f8e20ff */
[----:B------:R-:W-:Y:S01]  /*5380*/  VIADD R178, R178, UR4 ;  /* 0x00000004b2b27c36 */ /* 0x000fe20008000000 */
[----:B------:R-:W-:Y:S01]  /*5390*/  LEA R67, R67, UR4, 0x4 ;  /* 0x0000000443437c11 */ /* 0x000fe2000f8e20ff */
[----:B------:R-:W-:Y:S01]  /*53a0*/  VIADD R179, R179, UR4 ;  /* 0x00000004b3b37c36 */ /* 0x000fe20008000000 */
[----:B------:R-:W-:-:S02]  /*53b0*/  LEA R0, R0, UR4, 0x4 ;  /* 0x0000000400007c11 */ /* 0x000fc4000f8e20ff */
[----:B------:R-:W-:Y:S02]  /*53c0*/  LEA R176, R176, UR18, 0x4 ;  /* 0x00000012b0b07c11 */ /* 0x000fe4000f8e20ff */
[----:B-1234-:R-:W-:-:S07]  /*53d0*/  LEA R180, R180, UR18, 0x4 ;  /* 0x00000012b4b47c11 */ /* 0x01efce000f8e20ff */
.L_x_8:
[C---:B-1----:R-:W-:Y:S01]  /*53e0*/  HMMA.16816.F16 R64, R68.reuse, R72, R64 ;  /* 0x000000484440723c */ /* 0x042fe20000000840 */
[----:B------:R-:W-:Y:S01]  /*53f0*/  LDSM.16.M88.4 R100, [R133+UR5] ;  /* 0x000000058564783b */ /* 0x000fe20008000200 */
[----:B------:R-:W-:Y:S01]  /*5400*/  UISETP.NE.AND UP0, UPT, UR23, 0x2, UPT ;  /* 0x000000021700788c */ /* 0x000fe2000bf05270 */
[----:B------:R-:W-:Y:S01]  /*5410*/  IMAD.MOV.U32 R186, RZ, RZ, RZ ;  /* 0x000000ffffba7224 */ /* 0x000fe200078e00ff */
[----:B------:R-:W-:Y:S01]  /*5420*/  UIADD3 UR22, UPT, UPT, UR6, -0x4000, URZ ;  /* 0xffffc00006167890 */ /* 0x000fe2000fffe0ff */
[----:B------:R-:W-:Y:S01]  /*5430*/  IMAD.MOV.U32 R182, RZ, RZ, R136 ;  /* 0x000000ffffb67224 */ /* 0x000fe200078e0088 */
[C---:B------:R-:W-:Y:S01]  /*5440*/  SHF.L.U32 R136, R177.reuse, R162, RZ ;  /* 0x000000a2b1887219 */ /* 0x040fe200000006ff */
[----:B------:R-:W-:Y:S01]  /*5450*/  IMAD.MOV.U32 R183, RZ, RZ, R137 ;  /* 0x000000ffffb77224 */ /* 0x000fe200078e0089 */
[C---:B------:R-:W-:Y:S01]  /*5460*/  HMMA.16816.F16 R62, R68.reuse, R74, R62 ;  /* 0x0000004a443e723c */ /* 0x040fe2000000083e */
[----:B------:R-:W1:Y:S01]  /*5470*/  LDSM.16.MT88.4 R104, [R132+UR6+0x1000] ;  /* 0x001000068468783b */ /* 0x000e620008004200 */
[----:B------:R-:W-:Y:S01]  /*5480*/  VIADD R145, R176, UR16 ;  /* 0x00000010b0917c36 */ /* 0x000fe20008000000 */
[----:B------:R-:W-:Y:S01]  /*5490*/  LOP3.LUT P2, RZ, R136, R155, RZ, 0xc0, !PT ;  /* 0x0000009b88ff7212 */ /* 0x000fe2000784c0ff */
[--C-:B------:R-:W-:Y:S01]  /*54a0*/  IMAD.IADD R162, R162, 0x1, R175.reuse ;  /* 0x00000001a2a27824 */ /* 0x100fe200078e02af */
[----:B------:R-:W-:Y:S01]  /*54b0*/  @UP0 UIADD3 UR22, UPT, UPT, UR6, 0x2000, URZ ;  /* 0x0000200006160890 */ /* 0x000fe2000fffe0ff */
[----:B------:R-:W-:Y:S01]  /*54c0*/  LOP3.LUT P0, RZ, R136, R153, RZ, 0xc0, !PT ;  /* 0x0000009988ff7212 */ /* 0x000fe2000780c0ff */
[----:B------:R-:W-:Y:S01]  /*54d0*/  IMAD.SHL.U32 R136, R172, 0x2, RZ ;  /* 0x00000002ac887824 */ /* 0x000fe200078e00ff */
[C---:B------:R-:W-:Y:S01]  /*54e0*/  HMMA.16816.F16 R60, R68.reuse, R76, R60 ;  /* 0x0000004c443c723c */ /* 0x040fe2000000083c */
[----:B------:R-:W1:Y:S01]  /*54f0*/  LDSM.16.MT88.4 R108, [R67+UR6+0x1000] ;  /* 0x00100006436c783b */ /* 0x000e620008004200 */
[----:B------:R-:W-:Y:S01]  /*5500*/  SEL R139, RZ, 0x10, !P2 ;  /* 0x00000010ff8b7807 */ /* 0x000fe20005000000 */
[----:B------:R-:W-:Y:S01]  /*5510*/  IMAD.IADD R152, R152, 0x1, R175 ;  /* 0x0000000198987824 */ /* 0x000fe200078e02af */
[----:B------:R-:W-:Y:S01]  /*5520*/  LOP3.LUT P2, RZ, R136, 0x10, RZ, 0xc0, !PT ;  /* 0x0000001088ff7812 */ /* 0x000fe2000784c0ff */
[----:B------:R-:W-:Y:S01]  /*5530*/  UISETP.NE.AND UP1, UPT, UR17, 0x2, UPT ;  /* 0x000000021100788c */ /* 0x000fe2000bf25270 */
[----:B------:R-:W-:Y:S01]  /*5540*/  SEL R138, RZ, 0x10, !P0 ;  /* 0x00000010ff8a7807 */ /* 0x000fe20004000000 */
[----:B------:R-:W-:Y:S01]  /*5550*/  USEL UR21, UR20, 0x80, !UP0 ;  /* 0x0000008014157887 */ /* 0x000fe2000c000000 */
[C---:B------:R-:W-:Y:S01]  /*5560*/  HMMA.16816.F16 R58, R68.reuse, R78, R58 ;  /* 0x0000004e443a723c */ /* 0x040fe2000000083a */
[----:B------:R-:W1:Y:S01]  /*5570*/  LDSM.16.MT88.4 R112, [R66+UR6+0x1000] ;  /* 0x001000064270783b */ /* 0x000e620008004200 */
[----:B------:R-:W-:Y:S01]  /*5580*/  SHF.L.U32 R137, R177, R164, RZ ;  /* 0x000000a4b1897219 */ /* 0x000fe200000006ff */
[----:B------:R-:W-:Y:S01]  /*5590*/  UMOV UR18, UR16 ;  /* 0x0000001000127c82 */ /* 0x000fe20008000000 */
[----:B------:R-:W-:Y:S01]  /*55a0*/  UMOV UR4, UR15 ;  /* 0x0000000f00047c82 */ /* 0x000fe20008000000 */
[----:B------:R-:W-:Y:S01]  /*55b0*/  UIADD3 UR23, UPT, UPT, UR23, 0x1, URZ ;  /* 0x0000000117177890 */ /* 0x000fe2000fffe0ff */
[C---:B------:R-:W-:Y:S01]  /*55c0*/  LOP3.LUT P3, RZ, R137.reuse, R156, RZ, 0xc0, !PT ;  /* 0x0000009c89ff7212 */ /* 0x040fe2000786c0ff */
[----:B------:R-:W-:Y:S01]  /*55d0*/  UMOV UR19, UR17 ;  /* 0x0000001100137c82 */ /* 0x000fe20008000000 */
[C---:B------:R-:W-:Y:S01]  /*55e0*/  HMMA.16816.F16 R56, R68.reuse, R80, R56 ;  /* 0x000000504438723c */ /* 0x040fe20000000838 */
[----:B------:R-:W1:Y:S01]  /*55f0*/  LDSM.16.MT88.4 R116, [R0+UR6+0x1000] ;  /* 0x001000060074783b */ /* 0x000e620008004200 */
[----:B------:R-:W-:Y:S01]  /*5600*/  LOP3.LUT P1, RZ, R137, R154, RZ, 0xc0, !PT ;  /* 0x0000009a89ff7212 */ /* 0x000fe2000782c0ff */
[----:B------:R-:W-:Y:S01]  /*5610*/  IMAD.SHL.U32 R137, R172, 0x4, RZ ;  /* 0x00000004ac897824 */ /* 0x000fe200078e00ff */
[----:B------:R-:W-:Y:S01]  /*5620*/  SEL R139, R139, RZ, P3 ;  /* 0x000000ff8b8b7207 */ /* 0x000fe20001800000 */
[----:B------:R-:W-:Y:S01]  /*5630*/  @!UP1 UMOV UR17, URZ ;  /* 0x000000ff00119c82 */ /* 0x000fe20008000000 */
[----:B------:R-:W-:Y:S01]  /*5640*/  SEL R138, R138, RZ, P1 ;  /* 0x000000ff8a8a7207 */ /* 0x000fe20000800000 */
[----:B------:R-:W-:Y:S01]  /*5650*/  USEL UR23, UR23, URZ, UP0 ;  /* 0x000000ff17177287 */ /* 0x000fe20008000000 */
[C---:B------:R-:W-:Y:S01]  /*5660*/  HMMA.16816.F16 R54, R68.reuse, R82, R54 ;  /* 0x000000524436723c */ /* 0x040fe20000000836 */
[----:B------:R-:W1:Y:S01]  /*5670*/  LDSM.16.M88.4 R120, [R133+UR5+0xc00] ;  /* 0x000c00058578783b */ /* 0x000e620008000200 */
[----:B------:R-:W-:Y:S01]  /*5680*/  ISETP.NE.U32.AND P1, PT, R139, RZ, PT ;  /* 0x000000ff8b00720c */ /* 0x000fe20003f25070 */
[----:B------:R-:W-:Y:S01]  /*5690*/  VIADD R139, R180, UR16 ;  /* 0x00000010b48b7c36 */ /* 0x000fe20008000000 */
[----:B------:R-:W-:Y:S01]  /*56a0*/  ISETP.NE.U32.AND P0, PT, R138, RZ, PT ;  /* 0x000000ff8a00720c */ /* 0x000fe20003f05070 */
[----:B------:R-:W-:Y:S01]  /*56b0*/  @!UP1 UIADD3 UR16, UPT, UPT, UR16, -0x100, URZ ;  /* 0xffffff0010109890 */ /* 0x000fe2000fffe0ff */
[----:B------:R-:W-:Y:S01]  /*56c0*/  LOP3.LUT P3, RZ, R137, 0x10, RZ, 0xc0, !PT ;  /* 0x0000001089ff7812 */ /* 0x000fe2000786c0ff */
[----:B------:R-:W-:Y:S01]  /*56d0*/  VIADD R137, R179, UR15 ;  /* 0x0000000fb3897c36 */ /* 0x000fe20008000000 */
[C---:B------:R-:W-:Y:S01]  /*56e0*/  HMMA.16816.F16 R52, R68.reuse, R84, R52 ;  /* 0x000000544434723c */ /* 0x040fe20000000834 */
[----:B------:R-:W2:Y:S01]  /*56f0*/  LDSM.16.M88.4 R124, [R133+UR5+0x1800] ;  /* 0x00180005857c783b */ /* 0x000ea20008000200 */
[----:B------:R-:W-:Y:S02]  /*5700*/  @UP1 UIADD3 UR16, UPT, UPT, UR18, 0x80, URZ ;  /* 0x0000008012101890 */ /* 0x000fe4000fffe0ff */
[----:B------:R-:W-:Y:S02]  /*5710*/  @!UP1 UIADD3 UR15, UPT, UPT, UR15, -0x4000, URZ ;  /* 0xffffc0000f0f9890 */ /* 0x000fe4000fffe0ff */
[----:B------:R-:W-:Y:S02]  /*5720*/  @UP1 UIADD3 UR15, UPT, UPT, UR4, 0x2000, URZ ;  /* 0x00002000040f1890 */ /* 0x000fe4000fffe0ff */
[-C--:B------:R-:W-:Y:S01]  /*5730*/  HMMA.16816.F16 R50, R68, R86.reuse, R50 ;  /* 0x000000564432723c */ /* 0x080fe20000000832 */
[----:B------:R-:W2:Y:S01]  /*5740*/  LDSM.16.M88.4 R128, [R133+UR5+0x2400] ;  /* 0x002400058580783b */ /* 0x000ea20008000200 */
[----:B------:R-:W-:Y:S02]  /*5750*/  UIADD3 UR5, UPT, UPT, UR5, UR21, URZ ;  /* 0x0000001505057290 */ /* 0x000fe4000fffe0ff */
[----:B------:R-:W-:Y:S01]  /*5760*/  @UP1 UIADD3 UR17, UPT, UPT, UR19, 0x1, URZ ;  /* 0x0000000113111890 */ /* 0x000fe2000fffe0ff */
[----:B------:R-:W-:Y:S03]  /*5770*/  UMOV UR6, UR22 ;  /* 0x0000001600067c82 */ /* 0x000fe60008000000 */
[C---:B------:R-:W-:Y:S01]  /*5780*/  HMMA.16816.F16 R48, R88.reuse, R86, R48 ;  /* 0x000000565830723c */ /* 0x040fe20000000830 */
[----:B------:R-:W-:Y:S01]  /*5790*/  @!PT LDS RZ, [RZ] ;  /* 0x00000000fffff984 */ /* 0x000fe20000000800 */
[----:B------:R-:W-:Y:S01]  /*57a0*/  @!PT LDS RZ, [RZ] ;  /* 0x00000000fffff984 */ /* 0x000fe20000000800 */
[----:B------:R-:W-:Y:S01]  /*57b0*/  @!PT LDS RZ, [RZ] ;  /* 0x00000000fffff984 */ /* 0x000fe20000000800 */
[----:B------:R3:W-:Y:S02]  /*57c0*/  LDGSTS.E.LTC128B.128 [R145+0xc00], desc[UR8][R148.64], P1 ;  /* 0x00c0000094917fae */ /* 0x0007e400089a1a08 */
[-C--:B------:R-:W-:Y:S05]  /*57d0*/  ISETP.GE.AND P1, PT, R162, R173.reuse, PT ;  /* 0x000000ada200720c */ /* 0x080fea0003f26270 */
[C---:B------:R-:W-:Y:S01]  /*57e0*/  HMMA.16816.F16 R46, R88.reuse, R84, R46 ;  /* 0x00000054582e723c */ /* 0x040fe2000000082e */
[----:B------:R4:W-:Y:S01]  /*57f0*/  LDGSTS.E.LTC128B.128 [R139+0xc00], desc[UR8][R150.64], P0 ;  /* 0x00c00000968b7fae */ /* 0x0009e200081a1a08 */
[----:B------:R-:W-:Y:S06]  /*5800*/  ISETP.GE.AND P0, PT, R152, R173, PT ;  /* 0x000000ad9800720c */ /* 0x000fec0003f06270 */
[C---:B------:R-:W-:Y:S01]  /*5810*/  HMMA.16816.F16 R44, R88.reuse, R82, R44 ;  /* 0x00000052582c723c */ /* 0x040fe2000000082c */
[----:B------:R-:W5:Y:S01]  /*5820*/  @P1 LDC R181, c[0x0][0x39c] ;  /* 0x0000e700ffb51b82 */ /* 0x000f620000000800 */
[----:B------:R-:W-:Y:S01]  /*5830*/  LDGSTS.E.BYPASS.LTC128B.128 [R137+0x400], desc[UR8][R182.64], P3 ;  /* 0x00400000b6897fae */ /* 0x000fe20009981a08 */
[C---:B------:R-:W-:Y:S02]  /*5840*/  @P1 VIADD R185, R135.reuse, 0xffffffff ;  /* 0xffffffff87b91836 */ /* 0x040fe40000000000 */
[----:B------:R-:W-:Y:S02]  /*5850*/  @P1 IMAD.MOV.U32 R162, RZ, RZ, R141 ;  /* 0x000000ffffa21224 */ /* 0x000fe400078e008d */
[----:B------:R-:W-:Y:S01]  /*5860*/  @P0 VIADD R191, R135, 0xffffffff ;  /* 0xffffffff87bf0836 */ /* 0x000fe20000000000 */
[C---:B------:R-:W-:Y:S02]  /*5870*/  HMMA.16816.F16 R42, R88.reuse, R80, R42 ;  /* 0x00000050582a723c */ /* 0x040fe4000000082a */
[----:B------:R1:W-:Y:S01]  /*5880*/  LDGSTS.E.BYPASS.LTC128B.128 [R137+0x480], desc[UR8][R182.64+0x80], P2 ;  /* 0x00480080b6897fae */ /* 0x0003e20009181a08 */
[----:B------:R-:W-:Y:S01]  /*5890*/  @P1 SHF.R.S32.HI R187, RZ, 0x1f, R185 ;  /* 0x0000001fffbb1819 */ /* 0x000fe200000114b9 */
[----:B---3--:R-:W3:Y:S01]  /*58a0*/  @P1 LDC R145, c[0x0][0x3ac] ;  /* 0x0000eb00ff911b82 */ /* 0x008ee20000000800 */
[----:B------:R-:W-:Y:S03]  /*58b0*/  @P0 IMAD.MOV.U32 R152, RZ, RZ, R141 ;  /* 0x000000ffff980224 */ /* 0x000fe600078e008d */
[C---:B------:R-:W-:Y:S02]  /*58c0*/  HMMA.16816.F16 R40, R88.reuse, R78, R40 ;  /* 0x0000004e5828723c */ /* 0x040fe40000000828 */
[----:B------:R-:W0:Y:S02]  /*58d0*/  LDGDEPBAR ;  /* 0x00000000000079af */ /* 0x000e240000000000 */
[----:B----4-:R-:W4:Y:S04]  /*58e0*/  @P1 LDC.64 R138, c[0x0][0x410] ;  /* 0x00010400ff8a1b82 */ /* 0x010f280000000a00 */
[C---:B------:R-:W-:Y:S08]  /*58f0*/  HMMA.16816.F16 R38, R88.reuse, R76, R38 ;  /* 0x0000004c5826723c */ /* 0x040ff00000000826 */
[C---:B------:R-:W-:Y:S01]  /*5900*/  HMMA.16816.F16 R36, R88.reuse, R74, R36 ;  /* 0x0000004a5824723c */ /* 0x040fe20000000824 */
[----:B-1----:R-:W1:Y:S07]  /*5910*/  @P1 LDC.64 R136, c[0x0][0x408] ;  /* 0x00010200ff881b82 */ /* 0x002e6e0000000a00 */
[-C--:B------:R-:W-:Y:S08]  /*5920*/  HMMA.16816.F16 R34, R88, R72.reuse, R34 ;  /* 0x000000485822723c */ /* 0x080ff00000000822 */
[C---:B------:R-:W-:Y:S08]  /*5930*/  HMMA.16816.F16 R32, R92.reuse, R72, R32 ;  /* 0x000000485c20723c */ /* 0x040ff00000000820 */
[C---:B------:R-:W-:Y:S02]  /*5940*/  HMMA.16816.F16 R30, R92.reuse, R74, R30 ;  /* 0x0000004a5c1e723c */ /* 0x040fe4000000081e */
[-C--:B-1----:R-:W-:Y:S02]  /*5950*/  @P1 IMAD R190, R187, R136.reuse, RZ ;  /* 0x00000088bbbe1224 */ /* 0x082fe400078e02ff */
[----:B------:R-:W-:Y:S04]  /*5960*/  @P1 IMAD.WIDE.U32 R192, R185, R136, RZ ;  /* 0x00000088b9c01225 */ /* 0x000fe800078e00ff */
[C---:B------:R-:W-:Y:S01]  /*5970*/  HMMA.16816.F16 R28, R92.reuse, R76, R28 ;  /* 0x0000004c5c1c723c */ /* 0x040fe2000000081c */
[----:B------:R-:W-:Y:S04]  /*5980*/  DEPBAR.LE SB0, 0x1 ;  /* 0x000080400000791a */ /* 0x000fe80000000000 */
[----:B------:R-:W-:Y:S01]  /*5990*/  BAR.SYNC.DEFER_BLOCKING 0x0 ;  /* 0x0000000000007b1d */ /* 0x000fe20000010000 */
[----:B------:R-:W-:Y:S02]  /*59a0*/  @P1 IMAD R185, R137, R185, R190 ;  /* 0x000000b989b91224 */ /* 0x000fe400078e02be */
[C---:B------:R-:W-:Y:S04]  /*59b0*/  HMMA.16816.F16 R26, R92.reuse, R78, R26 ;  /* 0x0000004e5c1a723c */ /* 0x040fe8000000081a */
[----:B---3--:R-:W-:Y:S02]  /*59c0*/  @P1 IMAD.IADD R184, R164, 0x1, R145 ;  /* 0x00000001a4b81824 */ /* 0x008fe400078e0291 */
[----:B------:R-:W-:Y:S02]  /*59d0*/  @P1 VIADD R145, R140, 0xffffffff ;  /* 0xffffffff8c911836 */ /* 0x000fe40000000000 */
[C---:B------:R-:W-:Y:S02]  /*59e0*/  HMMA.16816.F16 R24, R92.reuse, R80, R24 ;  /* 0x000000505c18723c */ /* 0x040fe40000000818 */
[CC--:B-----5:R-:W-:Y:S02]  /*59f0*/  @P1 ISETP.GE.AND P2, PT, R184.reuse, R181.reuse, PT ;  /* 0x000000b5b800120c */ /* 0x0e0fe40003f46270 */
[C---:B------:R-:W-:Y:S01]  /*5a00*/  ISETP.GE.AND P3, PT, R184.reuse, R181, P1 ;  /* 0x000000b5b800720c */ /* 0x040fe20000f66270 */
[----:B------:R-:W-:Y:S01]  /*5a10*/  @P1 IMAD.IADD R181, R193, 0x1, R185 ;  /* 0x00000001c1b51824 */ /* 0x000fe200078e02b9 */
[----:B------:R-:W-:Y:S02]  /*5a20*/  @P1 SEL R164, R184, R142, !P2 ;  /* 0x0000008eb8a41207 */ /* 0x000fe40005000000 */
[C---:B------:R-:W-:Y:S02]  /*5a30*/  HMMA.16816.F16 R22, R92.reuse, R82, R22 ;  /* 0x000000525c16723c */ /* 0x040fe40000000816 */
[----:B------:R-:W-:Y:S01]  /*5a40*/  @P1 IMAD.MOV.U32 R193, RZ, RZ, R181 ;  /* 0x000000ffffc11224 */ /* 0x000fe200078e00b5 */
[----:B------:R-:W-:Y:S02]  /*5a50*/  @P1 SHF.R.S32.HI R187, RZ, 0x1f, R145 ;  /* 0x0000001fffbb1819 */ /* 0x000fe40000011491 */
[----:B------:R-:W-:Y:S03]  /*5a60*/  @P1 SEL R186, R177, 0x2, !P2 ;  /* 0x00000002b1ba1807 */ /* 0x000fe60005000000 */
[C---:B------:R-:W-:Y:S02]  /*5a70*/  HMMA.16816.F16 R20, R92.reuse, R84, R20 ;  /* 0x000000545c14723c */ /* 0x040fe40000000814 */
[----:B----4-:R-:W-:Y:S01]  /*5a80*/  @P1 IMAD R194, R187, R138, RZ ;  /* 0x0000008abbc21224 */ /* 0x010fe200078e02ff */
[----:B------:R-:W-:Y:S01]  /*5a90*/  ISETP.NE.AND P6, PT, R186, 0x2, PT ;  /* 0x00000002ba00780c */ /* 0x000fe20003fc5270 */
[----:B------:R-:W-:Y:S02]  /*5aa0*/  IMAD.MOV.U32 R187, RZ, RZ, RZ ;  /* 0x000000ffffbb7224 */ /* 0x000fe400078e00ff */
[-C--:B------:R-:W-:Y:S02]  /*5ab0*/  @P1 IMAD R194, R139, R145.reuse, R194 ;  /* 0x000000918bc21224 */ /* 0x080fe400078e02c2 */
[-C--:B------:R-:W-:Y:S02]  /*5ac0*/  HMMA.16816.F16 R18, R92, R86.reuse, R18 ;  /* 0x000000565c12723c */ /* 0x080fe40000000812 */
[----:B------:R-:W-:Y:S04]  /*5ad0*/  @P1 IMAD.WIDE.U32 R138, R138, R145, R192 ;  /* 0x000000918a8a1225 */ /* 0x000fe800078e00c0 */
[----:B------:R-:W-:Y:S02]  /*5ae0*/  @P3 IMAD.IADD R181, R139, 0x1, R194 ;  /* 0x000000018bb53824 */ /* 0x000fe400078e02c2 */
[C---:B------:R-:W-:Y:S01]  /*5af0*/  HMMA.16816.F16 R16, R96.reuse, R86, R16 ;  /* 0x000000566010723c */ /* 0x040fe20000000810 */
[----:B------:R-:W-:Y:S02]  /*5b00*/  IMAD.MOV.U32 R145, RZ, RZ, RZ ;  /* 0x000000ffff917224 */ /* 0x000fe400078e00ff */
[----:B------:R-:W-:Y:S01]  /*5b10*/  @P1 SEL R145, R192, R138, !P2 ;  /* 0x0000008ac0911207 */ /* 0x000fe20005000000 */
[----:B------:R-:W-:Y:S01]  /*5b20*/  @P1 IMAD.MOV.U32 R187, RZ, RZ, R181 ;  /* 0x000000ffffbb1224 */ /* 0x000fe200078e00b5 */
[----:B------:R-:W-:Y:S01]  /*5b30*/  @P0 SHF.R.S32.HI R181, RZ, 0x1f, R191 ;  /* 0x0000001fffb50819 */ /* 0x000fe200000114bf */
[----:B------:R-:W-:Y:S02]  /*5b40*/  IMAD R189, R186, 0x8, R171 ;  /* 0x00000008babd7824 */ /* 0x000fe400078e02ab */
[C---:B------:R-:W-:Y:S02]  /*5b50*/  HMMA.16816.F16 R14, R96.reuse, R84, R14 ;  /* 0x00000054600e723c */ /* 0x040fe4000000080e */
[----:B------:R-:W-:Y:S05]  /*5b60*/  @!P6 VIADD R161, R161, UR14 ;  /* 0x0000000ea1a1ec36 */ /* 0x000fea0008000000 */
[----:B------:R-:W-:Y:S01]  /*5b70*/  ISETP.GE.U32.AND P1, PT, R161, UR11, PT ;  /* 0x0000000ba1007c0c */ /* 0x000fe2000bf26070 */
[C---:B------:R-:W-:Y:S03]  /*5b80*/  HMMA.16816.F16 R12, R96.reuse, R82, R12 ;  /* 0x00000052600c723c */ /* 0x040fe6000000080c */
[----:B------:R-:W-:Y:S02]  /*5b90*/  SEL R159, R159, RZ, !P1 ;  /* 0x000000ff9f9f7207 */ /* 0x000fe40004800000 */
[----:B------:R-:W-:Y:S02]  /*5ba0*/  SEL R160, R160, RZ, !P1 ;  /* 0x000000ffa0a07207 */ /* 0x000fe40004800000 */
[----:B------:R-:W-:Y:S01]  /*5bb0*/  SEL R157, R157, RZ, !P1 ;  /* 0x000000ff9d9d7207 */ /* 0x000fe20004800000 */
[C---:B------:R-:W-:Y:S02]  /*5bc0*/  HMMA.16816.F16 R10, R96.reuse, R80, R10 ;  /* 0x00000050600a723c */ /* 0x040fe4000000080a */
[----:B------:R-:W-:Y:S02]  /*5bd0*/  SEL R158, R158, RZ, !P1 ;  /* 0x000000ff9e9e7207 */ /* 0x000fe40004800000 */
[----:B------:R-:W-:Y:S02]  /*5be0*/  SEL R156, R156, RZ, !P1 ;  /* 0x000000ff9c9c7207 */ /* 0x000fe40004800000 */
[----:B------:R-:W-:Y:S02]  /*5bf0*/  SEL R155, R155, RZ, !P1 ;  /* 0x000000ff9b9b7207 */ /* 0x000fe40004800000 */
[C---:B------:R-:W-:Y:S01]  /*5c00*/  HMMA.16816.F16 R8, R96.reuse, R78, R8 ;  /* 0x0000004e6008723c */ /* 0x040fe20000000808 */
[----:B------:R-:W1:Y:S01]  /*5c10*/  @P0 LDC.64 R136, c[0x0][0x458] ;  /* 0x00011600ff880b82 */ /* 0x000e620000000a00 */
[----:B------:R-:W3:Y:S01]  /*5c20*/  LDSM.16.MT88.4 R80, [R66+UR22] ;  /* 0x000000164250783b */ /* 0x000ee20008004200 */
[----:B------:R-:W-:Y:S02]  /*5c30*/  SEL R154, R154, RZ, !P1 ;  /* 0x000000ff9a9a7207 */ /* 0x000fe40004800000 */
[----:B------:R-:W-:Y:S04]  /*5c40*/  SEL R153, R153, RZ, !P1 ;  /* 0x000000ff99997207 */ /* 0x000fe80004800000 */
[----:B------:R-:W4:Y:S01]  /*5c50*/  @P0 LDC R190, c[0x0][0x3ac] ;  /* 0x0000eb00ffbe0b82 */ /* 0x000f220000000800 */
[C---:B------:R-:W-:Y:S01]  /*5c60*/  HMMA.16816.F16 R6, R96.reuse, R76, R6 ;  /* 0x0000004c6006723c */ /* 0x040fe20000000806 */
[----:B------:R-:W3:Y:S06]  /*5c70*/  LDSM.16.MT88.4 R76, [R67+UR22] ;  /* 0x00000016434c783b */ /* 0x000eec0008004200 */
[----:B------:R-:W5:Y:S08]  /*5c80*/  @P0 LDC R185, c[0x0][0x39c] ;  /* 0x0000e700ffb90b82 */ /* 0x000f700000000800 */
[----:B------:R-:W2:Y:S01]  /*5c90*/  @P0 LDC.64 R138, c[0x0][0x460] ;  /* 0x00011800ff8a0b82 */ /* 0x000ea20000000a00 */
[C---:B------:R-:W-:Y:S01]  /*5ca0*/  HMMA.16816.F16 R4, R96.reuse, R74, R4 ;  /* 0x0000004a6004723c */ /* 0x040fe20000000804 */
[----:B------:R-:W3:Y:S06]  /*5cb0*/  LDSM.16.MT88.4 R84, [R0+UR22] ;  /* 0x000000160054783b */ /* 0x000eec0008004200 */
[----:B------:R-:W3:Y:S01]  /*5cc0*/  LDC.64 R188, c[0x0][R189+0x380] ;  /* 0x0000e000bdbc7b82 */ /* 0x000ee20000000a00 */
[----:B------:R-:W-:Y:S01]  /*5cd0*/  HMMA.16816.F16 R2, R96, R72, R2 ;  /* 0x000000486002723c */ /* 0x000fe20000000802 */
[----:B------:R-:W2:Y:S01]  /*5ce0*/  LDSM.16.MT88.4 R72, [R132+UR22] ;  /* 0x000000168448783b */ /* 0x000ea20008004200 */
[-C--:B-1----:R-:W-:Y:S02]  /*5cf0*/  @P0 IMAD R184, R181, R136.reuse, RZ ;  /* 0x00000088b5b80224 */ /* 0x082fe400078e02ff */
[----:B------:R-:W-:-:S04]  /*5d00*/  @P0 IMAD.WIDE.U32 R192, R191, R136, RZ ;  /* 0x00000088bfc00225 */ /* 0x000fc800078e00ff */
[C---:B------:R-:W-:Y:S01]  /*5d10*/  HMMA.16816.F16 R64, R100.reuse, R104, R64 ;  /* 0x000000686440723c */ /* 0x040fe20000000840 */
[----:B------:R-:W-:Y:S03]  /*5d20*/  IMAD.MOV.U32 R181, RZ, RZ, RZ ;  /* 0x000000ffffb57224 */ /* 0x000fe600078e00ff */
[----:B------:R-:W-:Y:S02]  /*5d30*/  @P0 IMAD R191, R137, R191, R184 ;  /* 0x000000bf89bf0224 */ /* 0x000fe400078e02b8 */
[----:B------:R-:W1:Y:S01]  /*5d40*/  @P0 LDC.64 R136, c[0x0][0x470] ;  /* 0x00011c00ff880b82 */ /* 0x000e620000000a00 */
[----:B----4-:R-:W-:Y:S01]  /*5d50*/  @P0 IMAD.IADD R190, R163, 0x1, R190 ;  /* 0x00000001a3be0824 */ /* 0x010fe200078e02be */
[C---:B------:R-:W-:Y:S02]  /*5d60*/  HMMA.16816.F16 R62, R100.reuse, R106, R62 ;  /* 0x0000006a643e723c */ /* 0x040fe4000000083e */
[----:B------:R-:W-:Y:S02]  /*5d70*/  @P0 VIADD R184, R140, 0xffffffff ;  /* 0xffffffff8cb80836 */ /* 0x000fe40000000000 */
[----:B-----5:R-:W-:Y:S01]  /*5d80*/  @P0 ISETP.GE.AND P2, PT, R190, R185, PT ;  /* 0x000000b9be00020c */ /* 0x020fe20003f46270 */
[----:B------:R-:W-:Y:S01]  /*5d90*/  @P0 IMAD.IADD R193, R193, 0x1, R191 ;  /* 0x00000001c1c10824 */ /* 0x000fe200078e02bf */
[----:B---3--:R-:W-:Y:S02]  /*5da0*/  IADD3 R145, P3, PT, R188, -R145, RZ ;  /* 0x80000091bc917210 */ /* 0x008fe40007f7e0ff */
[C---:B------:R-:W-:Y:S02]  /*5db0*/  HMMA.16816.F16 R60, R100.reuse, R108, R60 ;  /* 0x0000006c643c723c */ /* 0x040fe4000000083c */
[-C--:B------:R-:W-:Y:S01]  /*5dc0*/  IADD3 R146, P4, PT, R146, R145.reuse, RZ ;  /* 0x0000009192927210 */ /* 0x080fe20007f9e0ff */
[----:B------:R-:W-:Y:S01]  /*5dd0*/  IMAD.X R188, R189, 0x1, ~R187, P3 ;  /* 0x00000001bdbc7824 */ /* 0x000fe200018e0ebb */
[----:B------:R-:W-:Y:S02]  /*5de0*/  IADD3 R144, P3, PT, R144, R145, RZ ;  /* 0x0000009190907210 */ /* 0x000fe40007f7e0ff */
[----:B------:R-:W-:Y:S01]  /*5df0*/  @P0 SHF.R.S32.HI R187, RZ, 0x1f, R184 ;  /* 0x0000001fffbb0819 */ /* 0x000fe200000114b8 */
[--C-:B------:R-:W-:Y:S01]  /*5e00*/  IMAD.X R147, R147, 0x1, R188.reuse, P4 ;  /* 0x0000000193937824 */ /* 0x100fe200020e06bc */
[C---:B------:R-:W-:Y:S02]  /*5e10*/  HMMA.16816.F16 R58, R100.reuse, R110, R58 ;  /* 0x0000006e643a723c */ /* 0x040fe4000000083a */
[----:B------:R-:W-:Y:S01]  /*5e20*/  IMAD.X R143, R143, 0x1, R188, P3 ;  /* 0x000000018f8f7824 */ /* 0x000fe200018e06bc */
[----:B------:R-:W-:Y:S01]  /*5e30*/  @P0 SEL R181, R177, 0x2, !P2 ;  /* 0x00000002b1b50807 */ /* 0x000fe20005000000 */
[----:B--2---:R-:W-:Y:S01]  /*5e40*/  @P0 IMAD R187, R187, R138, RZ ;  /* 0x0000008abbbb0224 */ /* 0x004fe200078e02ff */
[C---:B------:R-:W-:Y:S02]  /*5e50*/  ISETP.GE.AND P4, PT, R190.reuse, R185, P0 ;  /* 0x000000b9be00720c */ /* 0x040fe40000786270 */
[C---:B------:R-:W-:Y:S01]  /*5e60*/  ISETP.NE.AND P5, PT, R181.reuse, 0x2, PT ;  /* 0x00000002b500780c */ /* 0x040fe20003fa5270 */
[C---:B------:R-:W-:Y:S02]  /*5e70*/  HMMA.16816.F16 R56, R100.reuse, R112, R56 ;  /* 0x000000706438723c */ /* 0x040fe40000000838 */
[----:B------:R-:W-:Y:S01]  /*5e80*/  IMAD R181, R181, 0x8, R168 ;  /* 0x00000008b5b57824 */ /* 0x000fe200078e02a8 */
[----:B------:R-:W-:Y:S01]  /*5e90*/  @P0 SEL R163, R190, R142, !P2 ;  /* 0x0000008ebea30207 */ /* 0x000fe20005000000 */
[-C--:B------:R-:W-:Y:S01]  /*5ea0*/  @P0 IMAD R187, R139, R184.reuse, R187 ;  /* 0x000000b88bbb0224 */ /* 0x080fe200078e02bb */
[-C--:B------:R-:W-:Y:S01]  /*5eb0*/  IADD3 R148, P3, PT, R148, R145.reuse, RZ ;  /* 0x0000009194947210 */ /* 0x080fe20007f7e0ff */
[----:B------:R-:W-:Y:S02]  /*5ec0*/  @P0 IMAD.WIDE.U32 R138, R138, R184, R192 ;  /* 0x000000b88a8a0225 */ /* 0x000fe400078e00c0 */
[C---:B------:R-:W-:Y:S01]  /*5ed0*/  HMMA.16816.F16 R54, R100.reuse, R114, R54 ;  /* 0x000000726436723c */ /* 0x040fe20000000836 */
[----:B------:R2:W3:Y:S01]  /*5ee0*/  LDC.64 R184, c[0x0][R181+0x380] ;  /* 0x0000e000b5b87b82 */ /* 0x0004e20000000a00 */
[----:B------:R-:W-:Y:S02]  /*5ef0*/  @P4 IMAD.IADD R193, R139, 0x1, R187 ;  /* 0x000000018bc14824 */ /* 0x000fe400078e02bb */
[----:B------:R-:W-:Y:S02]  /*5f00*/  IMAD.MOV.U32 R187, RZ, RZ, R170 ;  /* 0x000000ffffbb7224 */ /* 0x000fe400078e00aa */
[----:B------:R-:W-:Y:S02]  /*5f10*/  IMAD.MOV.U32 R139, RZ, RZ, R169 ;  /* 0x000000ffff8b7224 */ /* 0x000fe400078e00a9 */
[C---:B------:R-:W-:Y:S02]  /*5f20*/  HMMA.16816.F16 R52, R100.reuse, R116, R52 ;  /* 0x000000746434723c */ /* 0x040fe40000000834 */
[----:B------:R-:W-:Y:S02]  /*5f30*/  @!P5 VIADD R174, R174, UR7 ;  /* 0x00000007aeaedc36 */ /* 0x000fe40008000000 */
[--C-:B------:R-:W-:Y:S01]  /*5f40*/  IMAD.X R149, R149, 0x1, R188.reuse, P3 ;  /* 0x0000000195957824 */ /* 0x100fe200018e06bc */
[----:B------:R-:W-:Y:S02]  /*5f50*/  IADD3 R150, P3, PT, R150, R145, RZ ;  /* 0x0000009196967210 */ /* 0x000fe40007f7e0ff */
[----:B------:R-:W-:Y:S01]  /*5f60*/  @P0 SEL R145, R192, R138, !P2 ;  /* 0x0000008ac0910207 */ /* 0x000fe20005000000 */
[-C--:B------:R-:W-:Y:S02]  /*5f70*/  HMMA.16816.F16 R50, R100, R118.reuse, R50 ;  /* 0x000000766432723c */ /* 0x080fe40000000832 */
[C---:B------:R-:W-:Y:S01]  /*5f80*/  VIADD R138, R174.reuse, 0x4 ;  /* 0x00000004ae8a7836 */ /* 0x040fe20000000000 */
[----:B-1----:R-:W-:Y:S01]  /*5f90*/  @P0 IADD3 R187, P2, PT, R145, R136, RZ ;  /* 0x0000008891bb0210 */ /* 0x002fe20007f5e0ff */
[----:B------:R-:W-:Y:S01]  /*5fa0*/  IMAD.X R151, R151, 0x1, R188, P3 ;  /* 0x0000000197977824 */ /* 0x000fe200018e06bc */
[----:B------:R-:W-:Y:S02]  /*5fb0*/  ISETP.GE.AND P4, PT, R174, UR11, PT ;  /* 0x0000000bae007c0c */ /* 0x000fe4000bf86270 */
[----:B------:R-:W-:Y:S01]  /*5fc0*/  ISETP.GE.AND P3, PT, R138, UR11, PT ;  /* 0x0000000b8a007c0c */ /* 0x000fe2000bf66270 */
[C---:B------:R-:W-:Y:S03]  /*5fd0*/  HMMA.16816.F16 R48, R120.reuse, R118, R48 ;  /* 0x000000767830723c */ /* 0x040fe60000000830 */
[----:B--2---:R-:W-:Y:S01]  /*5fe0*/  VIADD R181, R176, UR16 ;  /* 0x00000010b0b57c36 */ /* 0x004fe20008000000 */
[----:B------:R-:W-:Y:S01]  /*5ff0*/  SEL R136, R167, 0xfffffff0, !P4 ;  /* 0xfffffff0a7887807 */ /* 0x000fe20006000000 */
[----:B------:R-:W-:Y:S03]  /*6000*/  @P0 IMAD.X R139, R193, 0x1, R137, P2 ;  /* 0x00000001c18b0824 */ /* 0x000fe600010e0689 */
[C---:B------:R-:W-:Y:S02]  /*6010*/  HMMA.16816.F16 R46, R120.reuse, R116, R46 ;  /* 0x00000074782e723c */ /* 0x040fe4000000082e */
[----:B------:R-:W-:Y:S02]  /*6020*/  SEL R137, R136, 0xffffffff, P3 ;  /* 0xffffffff88897807 */ /* 0x000fe40001800000 */
[----:B---3--:R-:W-:Y:S02]  /*6030*/  IADD3 R182, P3, P2, R182, R184, -R187 ;  /* 0x000000b8b6b67210 */ /* 0x008fe40007a7e8bb */
[----:B------:R-:W-:Y:S02]  /*6040*/  LOP3.LUT R172, R172, R137, RZ, 0xc0, !PT ;  /* 0x00000089acac7212 */ /* 0x000fe400078ec0ff */
[C---:B------:R-:W-:Y:S02]  /*6050*/  HMMA.16816.F16 R44, R120.reuse, R114, R44 ;  /* 0x00000072782c723c */ /* 0x040fe4000000082c */
[----:B------:R-:W-:Y:S01]  /*6060*/  IADD3.X R183, PT, PT, R183, R185, ~R139, P3, P2 ;  /* 0x000000b9b7b77210 */ /* 0x000fe20001fe4c8b */
[----:B------:R-:W-:Y:S01]  /*6070*/  IMAD.SHL.U32 R145, R172, 0x10, RZ ;  /* 0x00000010ac917824 */ /* 0x000fe200078e00ff */
[----:B------:R-:W-:Y:S02]  /*6080*/  LEA R137, R165, UR5, 0x4 ;  /* 0x00000005a5897c11 */ /* 0x000fe4000f8e20ff */
[C---:B------:R-:W-:Y:S02]  /*6090*/  SHF.L.U32 R136, R177.reuse, R162, RZ ;  /* 0x000000a2b1887219 */ /* 0x040fe400000006ff */
[C---:B------:R-:W-:Y:S01]  /*60a0*/  HMMA.16816.F16 R42, R120.reuse, R112, R42 ;  /* 0x00000070782a723c */ /* 0x040fe2000000082a */
[----:B------:R-:W1:Y:S01]  /*60b0*/  LDSM.16.M88.4 R68, [R137] ;  /* 0x000000008944783b */ /* 0x000e620000000200 */
[C---:B------:R-:W-:Y:S02]  /*60c0*/  LOP3.LUT P2, RZ, R136.reuse, R159, RZ, 0xc0, !PT ;  /* 0x0000009f88ff7212 */ /* 0x040fe4000784c0ff */
[----:B------:R-:W-:Y:S02]  /*60d0*/  LOP3.LUT P0, RZ, R136, R157, RZ, 0xc0, !PT ;  /* 0x0000009d88ff7212 */ /* 0x000fe4000780c0ff */
[----:B------:R-:W-:Y:S02]  /*60e0*/  SEL R138, RZ, 0x10, !P2 ;  /* 0x00000010ff8a7807 */ /* 0x000fe40005000000 */
[C---:B------:R-:W-:Y:S01]  /*60f0*/  HMMA.16816.F16 R40, R120.reuse, R110, R40 ;  /* 0x0000006e7828723c */ /* 0x040fe20000000828 */
[----:B------:R-:W1:Y:S01]  /*6100*/  LDSM.16.M88.4 R88, [R137+0xc00] ;  /* 0x000c00008958783b */ /* 0x000e620000000200 */
[----:B------:R-:W-:Y:S02]  /*6110*/  SEL R136, RZ, 0x10, !P0 ;  /* 0x00000010ff887807 */ /* 0x000fe40004000000 */
[----:B------:R-:W-:Y:S04]  /*6120*/  SHF.L.U32 R139, R177, R164, RZ ;  /* 0x000000a4b18b7219 */ /* 0x000fe800000006ff */
[C---:B------:R-:W-:Y:S01]  /*6130*/  HMMA.16816.F16 R38, R120.reuse, R108, R38 ;  /* 0x0000006c7826723c */ /* 0x040fe20000000826 */
[----:B------:R-:W1:Y:S01]  /*6140*/  LDSM.16.M88.4 R92, [R137+0x1800] ;  /* 0x00180000895c783b */ /* 0x000e620000000200 */
[C---:B------:R-:W-:Y:S02]  /*6150*/  LOP3.LUT P3, RZ, R139.reuse, R160, RZ, 0xc0, !PT ;  /* 0x000000a08bff7212 */ /* 0x040fe4000786c0ff */
[----:B------:R-:W-:Y:S01]  /*6160*/  LOP3.LUT P1, RZ, R139, R158, RZ, 0xc0, !PT ;  /* 0x0000009e8bff7212 */ /* 0x000fe2000782c0ff */
[----:B------:R-:W-:Y:S01]  /*6170*/  IMAD.SHL.U32 R139, R172, 0x8, RZ ;  /* 0x00000008ac8b7824 */ /* 0x000fe200078e00ff */
[----:B------:R-:W-:Y:S02]  /*6180*/  SEL R138, R138, RZ, P3 ;  /* 0x000000ff8a8a7207 */ /* 0x000fe40001800000 */
[C---:B------:R-:W-:Y:S01]  /*6190*/  HMMA.16816.F16 R36, R120.reuse, R106, R36 ;  /* 0x0000006a7824723c */ /* 0x040fe20000000824 */
[----:B------:R2:W1:Y:S01]  /*61a0*/  LDSM.16.M88.4 R96, [R137+0x2400] ;  /* 0x002400008960783b */ /* 0x0004620000000200 */
[----:B------:R-:W-:Y:S01]  /*61b0*/  ISETP.NE.U32.AND P0, PT, R138, RZ, PT ;  /* 0x000000ff8a00720c */ /* 0x000fe20003f05070 */
[----:B------:R-:W-:Y:S01]  /*61c0*/  VIADD R138, R178, UR15 ;  /* 0x0000000fb28a7c36 */ /* 0x000fe20008000000 */
[----:B------:R-:W-:Y:S01]  /*61d0*/  LOP3.LUT P3, RZ, R145, 0x10, RZ, 0xc0, !PT ;  /* 0x0000001091ff7812 */ /* 0x000fe2000786c0ff */
[----:B------:R-:W-:Y:S01]  /*61e0*/  IMAD.MOV.U32 R145, RZ, RZ, R143 ;  /* 0x000000ffff917224 */ /* 0x000fe200078e008f */
[----:B------:R-:W-:Y:S01]  /*61f0*/  LOP3.LUT P2, RZ, R139, 0x10, RZ, 0xc0, !PT ;  /* 0x000000108bff7812 */ /* 0x000fe2000784c0ff */
[----:B------:R-:W-:Y:S01]  /*6200*/  VIADD R139, R180, UR16 ;  /* 0x00000010b48b7c36 */ /* 0x000fe20008000000 */
[-C--:B------:R-:W-:Y:S02]  /*6210*/  HMMA.16816.F16 R34, R120, R104.reuse, R34 ;  /* 0x000000687822723c */ /* 0x080fe40000000822 */
[----:B------:R-:W-:Y:S04]  /*6220*/  SEL R136, R136, RZ, P1 ;  /* 0x000000ff88887207 */ /* 0x000fe80000800000 */
[----:B------:R-:W-:Y:S01]  /*6230*/  ISETP.NE.U32.AND P1, PT, R136, RZ, PT ;  /* 0x000000ff8800720c */ /* 0x000fe20003f25070 */
[----:B------:R-:W-:Y:S01]  /*6240*/  @!PT LDS RZ, [RZ] ;  /* 0x00000000fffff984 */ /* 0x000fe20000000800 */
[----:B------:R-:W-:Y:S01]  /*6250*/  @!PT LDS RZ, [RZ] ;  /* 0x00000000fffff984 */ /* 0x000fe20000000800 */
[----:B------:R-:W-:Y:S01]  /*6260*/  @!PT LDS RZ, [RZ] ;  /* 0x00000000fffff984 */ /* 0x000fe20000000800 */
[----:B------:R-:W-:Y:S01]  /*6270*/  LDGSTS.E.LTC128B.128 [R181], desc[UR8][R144.64], P0 ;  /* 0x0000000090b57fae */ /* 0x000fe200081a1a08 */
[C---:B------:R-:W-:Y:S03]  /*6280*/  HMMA.16816.F16 R32, R124.reuse, R104, R32 ;  /* 0x000000687c20723c */ /* 0x040fe60000000820 */
[----:B------:R-:W-:Y:S05]  /*6290*/  IADD3 R136, P0, PT, R182, UR12, RZ ;  /* 0x0000000cb6887c10 */ /* 0x000fea000ff1e0ff */
[C---:B------:R-:W-:Y:S02]  /*62a0*/  HMMA.16816.F16 R30, R124.reuse, R106, R30 ;  /* 0x0000006a7c1e723c */ /* 0x040fe4000000081e */
[----:B--2---:R-:W-:Y:S01]  /*62b0*/  IADD3.X R137, PT, PT, R183, UR13, RZ, P0, !PT ;  /* 0x0000000db7897c10 */ /* 0x004fe200087fe4ff */
[----:B------:R-:W-:Y:S05]  /*62c0*/  LDGSTS.E.LTC128B.128 [R139], desc[UR8][R146.64], P1 ;  /* 0x00000000928b7fae */ /* 0x000fea00089a1a08 */
[C---:B------:R-:W-:Y:S03]  /*62d0*/  HMMA.16816.F16 R28, R124.reuse, R108, R28 ;  /* 0x0000006c7c1c723c */ /* 0x040fe6000000081c */
[----:B------:R-:W-:Y:S05]  /*62e0*/  LDGSTS.E.BYPASS.LTC128B.128 [R138], desc[UR8][R182.64], P3 ;  /* 0x00000000b68a7fae */ /* 0x000fea0009981a08 */
[C---:B------:R-:W-:Y:S03]  /*62f0*/  HMMA.16816.F16 R26, R124.reuse, R110, R26 ;  /* 0x0000006e7c1a723c */ /* 0x040fe6000000081a */
[----:B------:R2:W-:Y:S05]  /*6300*/  LDGSTS.E.BYPASS.LTC128B.128 [R138+0x80], desc[UR8][R182.64+0x80], P2 ;  /* 0x00080080b68a7fae */ /* 0x0005ea0009181a08 */
[C---:B------:R-:W-:Y:S08]  /*6310*/  HMMA.16816.F16 R24, R124.reuse, R112, R24 ;  /* 0x000000707c18723c */ /* 0x040ff00000000818 */
[C---:B------:R-:W-:Y:S08]  /*6320*/  HMMA.16816.F16 R22, R124.reuse, R114, R22 ;  /* 0x000000727c16723c */ /* 0x040ff00000000816 */
[C---:B------:R-:W-:Y:S02]  /*6330*/  HMMA.16816.F16 R20, R124.reuse, R116, R20 ;  /* 0x000000747c14723c */ /* 0x040fe40000000814 */
[C---:B--2---:R-:W-:Y:S06]  /*6340*/  VIADD R138, R166.reuse, 0xfffffffe ;  /* 0xfffffffea68a7836 */ /* 0x044fec0000000000 */
[-C--:B------:R-:W-:Y:S02]  /*6350*/  HMMA.16816.F16 R18, R124, R118.reuse, R18 ;  /* 0x000000767c12723c */ /* 0x080fe40000000812 */
[----:B------:R-:W-:Y:S01]  /*6360*/  VIADD R166, R166, 0xffffffff ;  /* 0xffffffffa6a67836 */ /* 0x000fe20000000000 */
[----:B------:R-:W-:Y:S05]  /*6370*/  ISETP.GT.AND P0, PT, R138, -0x1, PT ;  /* 0xffffffff8a00780c */ /* 0x000fea0003f04270 */
[C---:B------:R-:W-:Y:S08]  /*6380*/  HMMA.16816.F16 R16, R128.reuse, R118, R16 ;  /* 0x000000768010723c */ /* 0x040ff00000000810 */
[C---:B------:R-:W-:Y:S08]  /*6390*/  HMMA.16816.F16 R14, R128.reuse, R116, R14 ;  /* 0x00000074800e723c */ /* 0x040ff0000000080e */
[C---:B------:R-:W-:Y:S08]  /*63a0*/  HMMA.16816.F16 R12, R128.reuse, R114, R12 ;  /* 0x00000072800c723c */ /* 0x040ff0000000080c */
[C---:B------:R-:W-:Y:S08]  /*63b0*/  HMMA.16816.F16 R10, R128.reuse, R112, R10 ;  /* 0x00000070800a723c */ /* 0x040ff0000000080a */
[C---:B------:R-:W-:Y:S08]  /*63c0*/  HMMA.16816.F16 R8, R128.reuse, R110, R8 ;  /* 0x0000006e8008723c */ /* 0x040ff00000000808 */
[C---:B------:R-:W-:Y:S08]  /*63d0*/  HMMA.16816.F16 R6, R128.reuse, R108, R6 ;  /* 0x0000006c8006723c */ /* 0x040ff00000000806 */
[C---:B------:R-:W-:Y:S08]  /*63e0*/  HMMA.16816.F16 R4, R128.reuse, R106, R4 ;  /* 0x0000006a8004723c */ /* 0x040ff00000000804 */
[----:B------:R-:W-:Y:S01]  /*63f0*/  HMMA.16816.F16 R2, R128, R104, R2 ;  /* 0x000000688002723c */ /* 0x000fe20000000802 */
[----:B------:R-:W-:Y:S02]  /*6400*/  @!UPT UIADD3 URZ, UPT, UPT, URZ, URZ, URZ ;  /* 0x000000fffffff290 */ /* 0x000fe4000fffe0ff */
[----:B------:R-:W-:Y:S11]  /*6410*/  @P0 BRA `(.L_x_8) ;  /* 0xffffffec00f00947 */ /* 0x000ff6000383ffff */
.L_x_7:
[----:B------:R-:W0:Y:S04]  /*6420*/  LDGDEPBAR ;  /* 0x00000000000079af */ /* 0x000e280000000000 */
[----:B------:R-:W0:Y:S01]  /*6430*/  LDGDEPBAR ;  /* 0x00000000000079af */ /* 0x000e220000000000 */
[----:B------:R-:W-:-:S04]  /*6440*/  DEPBAR.LE SB0, 0x0 ;  /* 0x000080000000791a */ /* 0x000fc80000000000 */
[----:B------:R-:W-:Y:S06]  /*6450*/  BAR.SYNC.DEFER_BLOCKING 0x0 ;  /* 0x0000000000007b1d */ /* 0x000fec0000010000 */
.L_x_0:
[----:B------:R-:W2:Y:S02]  /*6460*/  LDCU.64 UR4, c[0x0][0x5c8] ;  /* 0x0000b900ff0477ac */ /* 0x000ea40008000a00 */
[----:B--2---:R-:W-:-:S04]  /*6470*/  UISETP.NE.U32.AND UP0, UPT, UR4, URZ, UPT ;  /* 0x000000ff0400728c */ /* 0x004fc8000bf05070 */
[----:B------:R-:W-:-:S09]  /*6480*/  UISETP.NE.AND.EX UP0, UPT, UR5, URZ, UPT, UP0 ;  /* 0x000000ff0500728c */ /* 0x000fd2000bf05300 */
[----:B------:R-:W-:Y:S05]  /*6490*/  BRA.U !UP0, `(.L_x_9) ;  /* 0x00000001081c7547 */ /* 0x000fea000b800000 */
[----:B------:R-:W2:Y:S02]  /*64a0*/  LDC.64 R86, c[0x0][0x5c8] ;  /* 0x00017200ff567b82 */ /* 0x000ea40000000a00 */
[----:B--2---:R-:W2:Y:S02]  /*64b0*/  LDG.E.64 R86, desc[UR8][R86.64] ;  /* 0x0000000856567981 */ /* 0x004ea4000c1e1b00 */
[----:B--2---:R-:W-:-:S04]  /*64c0*/  ISETP.NE.U32.AND P0, PT, R86, RZ, PT ;  /* 0x000000ff5600720c */ /* 0x004fc80003f05070 */
[----:B------:R-:W-:-:S13]  /*64d0*/  ISETP.NE.AND.EX P0, PT, R87, RZ, PT, P0 ;  /* 0x000000ff5700720c */ /* 0x000fda0003f05300 */
[----:B------:R-:W-:Y:S05]  /*64e0*/  @!P0 BRA `(.L_x_9) ;  /* 0x0000000000088947 */ /* 0x000fea0003800000 */
[----:B------:R3:W5:Y:S01]  /*64f0*/  LD.E.U16 R86, desc[UR8][R86.64] ;  /* 0x0000000856567980 */ /* 0x000762000c101500 */
[----:B------:R-:W-:Y:S05]  /*6500*/  BRA `(.L_x_10) ;  /* 0x0000000000247947 */ /* 0x000fea0003800000 */
.L_x_9:
[----:B------:R-:W2:Y:S02]  /*6510*/  LDCU.64 UR4, c[0x0][0x5b8] ;  /* 0x0000b700ff0477ac */ /* 0x000ea40008000a00 */
[----:B--2---:R-:W-:-:S04]  /*6520*/  UISETP.NE.U32.AND UP0, UPT, UR4, URZ, UPT ;  /* 0x000000ff0400728c */ /* 0x004fc8000bf05070 */
[----:B------:R-:W-:-:S09]  /*6530*/  UISETP.NE.AND.EX UP0, UPT, UR5, URZ, UPT, UP0 ;  /* 0x000000ff0500728c */ /* 0x000fd2000bf05300 */
[----:B------:R-:W-:Y:S05]  /*6540*/  BRA.U !UP0, `(.L_x_11) ;  /* 0x00000001080c7547 */ /* 0x000fea000b800000 */
[----:B------:R-:W2:Y:S02]  /*6550*/  LDC.64 R86, c[0x0][0x5b8] ;  /* 0x00016e00ff567b82 */ /* 0x000ea40000000a00 */
[----:B--2---:R2:W5:Y:S01]  /*6560*/  LDG.E.U16 R86, desc[UR8][R86.64] ;  /* 0x0000000856567981 */ /* 0x004562000c1e1500 */
[----:B------:R-:W-:Y:S05]  /*6570*/  BRA `(.L_x_10) ;  /* 0x0000000000087947 */ /* 0x000fea0003800000 */
.L_x_11:
[----:B------:R-:W2:Y:S02]  /*6580*/  LDCU.U16 UR4, c[0x0][0x5b0] ;  /* 0x0000b600ff0477ac */ /* 0x000ea40008000400 */
[----:B--2---:R-:W-:-:S07]  /*6590*/  MOV R86, UR4 ;  /* 0x0000000400567c02 */ /* 0x004fce0008000f00 */
.L_x_10:
[----:B------:R-:W4:Y:S02]  /*65a0*/  LDCU.64 UR4, c[0x0][0x5d0] ;  /* 0x0000ba00ff0477ac */ /* 0x000f240008000a00 */
[----:B----4-:R-:W-:-:S04]  /*65b0*/  UISETP.NE.U32.AND UP0, UPT, UR4, URZ, UPT ;  /* 0x000000ff0400728c */ /* 0x010fc8000bf05070 */
[----:B------:R-:W-:-:S09]  /*65c0*/  UISETP.NE.AND.EX UP0, UPT, UR5, URZ, UPT, UP0 ;  /* 0x000000ff0500728c */ /* 0x000fd2000bf05300 */
[----:B------:R-:W-:Y:S05]  /*65d0*/  BRA.U !UP0, `(.L_x_12) ;  /* 0x00000001081c7547 */ /* 0x000fea000b800000 */
[----:B------:R-:W4:Y:S02]  /*65e0*/  LDC.64 R66, c[0x0][0x5d0] ;  /* 0x00017400ff427b82 */ /* 0x000f240000000a00 */
[----:B----4-:R-:W4:Y:S02]  /*65f0*/  LDG.E.64 R66, desc[UR8][R66.64] ;  /* 0x0000000842427981 */ /* 0x010f24000c1e1b00 */
[----:B----4-:R-:W-:-:S04]  /*6600*/  ISETP.NE.U32.AND P0, PT, R66, RZ, PT ;  /* 0x000000ff4200720c */ /* 0x010fc80003f05070 */
[----:B------:R-:W-:-:S13]  /*6610*/  ISETP.NE.AND.EX P0, PT, R67, RZ, PT, P0 ;  /* 0x000000ff4300720c */ /* 0x000fda0003f05300 */
[----:B------:R-:W-:Y:S05]  /*6620*/  @!P0 BRA `(.L_x_12) ;  /* 0x0000000000088947 */ /* 0x000fea0003800000 */
[----:B--23--:R2:W5:Y:S01]  /*6630*/  LD.E.U16 R87, desc[UR8][R66.64] ;  /* 0x0000000842577980 */ /* 0x00c562000c101500 */
[----:B------:R-:W-:Y:S05]  /*6640*/  BRA `(.L_x_13) ;  /* 0x0000000000247947 */ /* 0x000fea0003800000 */
.L_x_12:
[----:B------:R-:W4:Y:S02]  /*6650*/  LDCU.64 UR4, c[0x0][0x5c0] ;  /* 0x0000b800ff0477ac */ /* 0x000f240008000a00 */
[----:B----4-:R-:W-:-:S04]  /*6660*/  UISETP.NE.U32.AND UP0, UPT, UR4, URZ, UPT ;  /* 0x000000ff0400728c */ /* 0x010fc8000bf05070 */
[----:B------:R-:W-:-:S09]  /*6670*/  UISETP.NE.AND.EX UP0, UPT, UR5, URZ, UPT, UP0 ;  /* 0x000000ff0500728c */ /* 0x000fd2000bf05300 */
[----:B------:R-:W-:Y:S05]  /*6680*/  BRA.U !UP0, `(.L_x_14) ;  /* 0x00000001080c7547 */ /* 0x000fea000b800000 */
[----:B------:R-:W2:Y:S02]  /*6690*/  LDC.64 R66, c[0x0][0x5c0] ;  /* 0x00017000ff427b82 */ /* 0x000ea40000000a00 */
[----:B--23--:R3:W5:Y:S01]  /*66a0*/  LDG.E.U16 R87, desc[UR8][R66.64] ;  /* 0x0000000842577981 */ /* 0x00c762000c1e1500 */
[----:B------:R-:W-:Y:S05]  /*66b0*/  BRA `(.L_x_13) ;  /* 0x0000000000087947 */ /* 0x000fea0003800000 */
.L_x_14:
[----:B------:R-:W2:Y:S02]  /*66c0*/  LDCU.U16 UR4, c[0x0][0x5b2] ;  /* 0x0000b640ff0477ac */ /* 0x000ea40008000400 */
[----:B--23--:R-:W-:-:S07]  /*66d0*/  MOV R87, UR4 ;  /* 0x0000000400577c02 */ /* 0x00cfce0008000f00 */
.L_x_13:
[----:B-1----:R-:W1:Y:S01]  /*66e0*/  S2R R68, SR_CTAID.Y ;  /* 0x0000000000447919 */ /* 0x002e620000002600 */
[----:B--23--:R-:W2:Y:S01]  /*66f0*/  LDC.64 R66, c[0x0][0x3d0] ;  /* 0x0000f400ff427b82 */ /* 0x00cea20000000a00 */
[----:B------:R-:W3:Y:S01]  /*6700*/  LDCU UR4, c[0x0][0x3c8] ;  /* 0x00007900ff0477ac */ /* 0x000ee20008000800 */
[----:B------:R-:W-:Y:S01]  /*6710*/  IMAD.MOV.U32 R70, RZ, RZ, -0x1 ;  /* 0xffffffffff467424 */ /* 0x000fe200078e00ff */
[----:B------:R-:W4:Y:S01]  /*6720*/  S2R R76, SR_CTAID.X ;  /* 0x00000000004c7919 */ /* 0x000f220000002500 */
[----:B------:R-:W-:Y:S01]  /*6730*/  IMAD.MOV.U32 R82, RZ, RZ, -0x1 ;  /* 0xffffffffff527424 */ /* 0x000fe200078e00ff */
[----:B------:R-:W1:Y:S03]  /*6740*/  S2R R80, SR_TID.X ;  /* 0x0000000000507919 */ /* 0x000e660000002100 */
[----:B------:R-:W3:Y:S08]  /*6750*/  LDC R0, c[0x0][0x5e0] ;  /* 0x00017800ff007b82 */ /* 0x000ef00000000800 */
[----:B------:R-:W4:Y:S01]  /*6760*/  LDC.64 R88, c[0x0][0x5d8] ;  /* 0x00017600ff587b82 */ /* 0x000f220000000a00 */
[----:B--2---:R-:W-:-:S02]  /*6770*/  ISETP.GE.AND P0, PT, R66, 0x2, PT ;  /* 0x000000024200780c */ /* 0x004fc40003f06270 */
[-C--:B------:R-:W-:Y:S02]  /*6780*/  SHF.L.U32 R69, R70, R67.reuse, RZ ;  /* 0x0000004346457219 */ /* 0x080fe400000006ff */
[----:B-1----:R-:W-:Y:S02]  /*6790*/  SHF.L.U32 R81, R68, R67, RZ ;  /* 0x0000004344517219 */ /* 0x002fe400000006ff */
[----:B---3--:R-:W-:Y:S02]  /*67a0*/  ISETP.NE.OR P5, PT, R0, 0x1, !P0 ;  /* 0x000000010000780c */ /* 0x008fe400047a5670 */
[----:B----4-:R-:W-:Y:S02]  /*67b0*/  LOP3.LUT R68, R76, R69, RZ, 0x30, !PT ;  /* 0x000000454c447212 */ /* 0x010fe400078e30ff */
[----:B------:R-:W-:-:S03]  /*67c0*/  SHF.R.U32.HI R76, RZ, R67, R76 ;  /* 0x00000043ff4c7219 */ /* 0x000fc6000001164c */
[----:B------:R-:W-:-:S04]  /*67d0*/  IMAD.IADD R81, R81, 0x1, R68 ;  /* 0x0000000151517824 */ /* 0x000fc800078e0244 */
[----:B------:R-:W-:-:S04]  /*67e0*/  IMAD R67, R81, UR4, R76 ;  /* 0x0000000451437c24 */ /* 0x000fc8000f8e024c */
[----:B------:R-:W-:Y:S01]  /*67f0*/  IMAD.WIDE R88, R67, 0x4, R88 ;  /* 0x0000000443587825 */ /* 0x000fe200078e0258 */
[----:B------:R-:W-:Y:S06]  /*6800*/  @P5 BRA `(.L_x_15) ;  /* 0x00000000002c5947 */ /* 0x000fec0003800000 */
[----:B------:R-:W-:Y:S01]  /*6810*/  ISETP.NE.AND P0, PT, R80, RZ, PT ;  /* 0x000000ff5000720c */ /* 0x000fe20003f05270 */
[----:B------:R-:W-:Y:S01]  /*6820*/  BSSY.RECONVERGENT B0, `(.L_x_16) ;  /* 0x0000005000007945 */ /* 0x000fe20003800200 */
[----:B------:R-:W-:-:S11]  /*6830*/  MOV R82, 0xffffffff ;  /* 0xffffffff00527802 */ /* 0x000fd60000000f00 */
[----:B------:R-:W-:Y:S05]  /*6840*/  @P0 BRA `(.L_x_17) ;  /* 0x0000000000080947 */ /* 0x000fea0003800000 */
[----:B------:R1:W2:Y:S04]  /*6850*/  LDG.E.STRONG.GPU R82, desc[UR8][R88.64] ;  /* 0x0000000858527981 */ /* 0x0002a8000c1ef900 */
[----:B--2---:R-:W-:Y:S01]  /*6860*/  CCTL.IVALL ;  /* 0x00000000ff00798f */ /* 0x004fe20002000000 */
.L_x_17:
[----:B------:R-:W-:Y:S05]  /*6870*/  BSYNC.RECONVERGENT B0 ;  /* 0x0000000000007941 */ /* 0x000fea0003800200 */
.L_x_16:
[----:B------:R-:W2:Y:S02]  /*6880*/  S2UR UR4, SR_CTAID.Z ;  /* 0x00000000000479c3 */ /* 0x000ea40000002700 */
[----:B--2---:R-:W-:-:S13]  /*6890*/  ISETP.NE.AND P0, PT, RZ, UR4, PT ;  /* 0x00000004ff007c0c */ /* 0x004fda000bf05270 */
[----:B------:R-:W2:Y:S02]  /*68a0*/  @P0 I2F.F16 R0, 0x1 ;  /* 0x0000000100000906 */ /* 0x000ea40000200c00 */
[----:B--2--5:R-:W-:-:S07]  /*68b0*/  @P0 PRMT R87, R0, 0x7610, R87 ;  /* 0x0000761000570816 */ /* 0x024fce0000000057 */
.L_x_15:
[----:B------:R-:W2:Y:S01]  /*68c0*/  LDC R70, c[0x0][0x594] ;  /* 0x00016500ff467b82 */ /* 0x000ea20000000800 */
[----:B------:R-:W-:Y:S01]  /*68d0*/  LOP3.LUT R83, RZ, R142, RZ, 0x33, !PT ;  /* 0x0000008eff537212 */ /* 0x000fe200078e33ff */
[----:B------:R-:W3:Y:S01]  /*68e0*/  LDCU UR12, c[0x0][0x55c] ;  /* 0x0000ab80ff0c77ac */ /* 0x000ee20008000800 */
[----:B------:R-:W-:Y:S01]  /*68f0*/  LOP3.LUT R91, RZ, R141, RZ, 0x33, !PT ;  /* 0x0000008dff5b7212 */ /* 0x000fe200078e33ff */
[----:B------:R-:W-:Y:S01]  /*6900*/  IMAD.SHL.U32 R122, R80, 0x8, RZ ;  /* 0x00000008507a7824 */ /* 0x000fe200078e00ff */
[----:B------:R-:W-:Y:S01]  /*6910*/  LOP3.LUT R134, R134, 0xfffffffe, RZ, 0xc0, !PT ;  /* 0xfffffffe86867812 */ /* 0x000fe200078ec0ff */
[----:B------:R-:W4:Y:S01]  /*6920*/  LDCU UR11, c[0x0][0x560] ;  /* 0x0000ac00ff0b77ac */ /* 0x000f220008000800 */
[----:B------:R-:W-:Y:S01]  /*6930*/  LOP3.LUT R95, R80, 0x1f, RZ, 0xc0, !PT ;  /* 0x0000001f505f7812 */ /* 0x000fe200078ec0ff */
[----:B------:R-:W1:Y:S01]  /*6940*/  LDC R0, c[0x0][0x574] ;  /* 0x00015d00ff007b82 */ /* 0x000e620000000800 */
[----:B------:R-:W-:Y:S01]  /*6950*/  LOP3.LUT R122, R122, 0x78, RZ, 0xc0, !PT ;  /* 0x000000787a7a7812 */ /* 0x000fe200078ec0ff */
[----:B------:R-:W3:Y:S01]  /*6960*/  LDCU.128 UR4, c[0x0][0x380] ;  /* 0x00007000ff0477ac */ /* 0x000ee20008000c00 */
[----:B------:R-:W-:Y:S01]  /*6970*/  SHF.R.U32.HI R95, RZ, 0x2, R95 ;  /* 0x00000002ff5f7819 */ /* 0x000fe2000001165f */
[----:B------:R-:W-:Y:S02]  /*6980*/  BSSY.RECONVERGENT B0, `(.L_x_18) ;  /* 0x0000ceb000007945 */ /* 0x000fe40003800200 */
[----:B------:R-:W-:Y:S01]  /*6990*/  IMAD R122, R81, 0x80, R122 ;  /* 0x00000080517a7824 */ /* 0x000fe200078e027a */
[----:B------:R-:W-:Y:S01]  /*69a0*/  USHF.R.S32.HI UR13, URZ, 0x1f, UR10 ;  /* 0x0000001fff0d7899 */ /* 0x000fe2000801140a */
[----:B------:R-:W4:Y:S03]  /*69b0*/  LDC.64 R68, c[0x0][0x3d8] ;  /* 0x0000f600ff447b82 */ /* 0x000f260000000a00 */
[----:B------:R-:W-:-:S04]  /*69c0*/  ULEA.HI UR13, UR13, UR10, URZ, 0x2 ;  /* 0x0000000a0d0d7291 */ /* 0x000fc8000f8f10ff */
[----:B------:R-:W-:Y:S01]  /*69d0*/  ULOP3.LUT UR14, UR13, 0xfffc, URZ, 0xc0, !UPT ;  /* 0x0000fffc0d0e7892 */ /* 0x000fe2000f8ec0ff */
[----:B------:R-:W4:Y:S01]  /*69e0*/  LDC.64 R66, c[0x0][0x578] ;  /* 0x00015e00ff427b82 */ /* 0x000f220000000a00 */
[----:B--2---:R-:W-:Y:S02]  /*69f0*/  ISETP.NE.AND P0, PT, R70, 0x1, PT ;  /* 0x000000014600780c */ /* 0x004fe40003f05270 */
[----:B------:R-:W-:Y:S01]  /*6a00*/  UIADD3 UR10, UPT, UPT, UR10, -UR14, URZ ;  /* 0x8000000e0a0a7290 */ /* 0x000fe2000fffe0ff */
[----:B---3--:R-:W-:Y:S01]  /*6a10*/  ISETP.GE.AND P4, PT, R122, UR7, PT ;  /* 0x000000077a007c0c */ /* 0x008fe2000bf86270 */
[----:B------:R-:W-:Y:S02]  /*6a20*/  UIMAD UR4, UR5, UR4, URZ ;  /* 0x00000004050472a4 */ /* 0x000fe4000f8e02ff */
[----:B------:R-:W-:Y:S01]  /*6a30*/  ULOP3.LUT UR5, UR10, 0x80, URZ, 0xc0, !UPT ;  /* 0x000000800a057892 */ /* 0x000fe2000f8ec0ff */
[----:B------:R-:W2:Y:S01]  /*6a40*/  LDC.64 R72, c[0x0][0x580] ;  /* 0x00016000ff487b82 */ /* 0x000ea20000000a00 */
[----:B-1----:R-:W-:Y:S01]  /*6a50*/  IMAD.IADD R85, R83, 0x1, R0 ;  /* 0x0000000153557824 */ /* 0x002fe200078e0200 */
[----:B------:R-:W-:-:S02]  /*6a60*/  UIMAD UR14, UR4, UR6, URZ ;  /* 0x00000006040e72a4 */ /* 0x000fc4000f8e02ff */
[----:B------:R-:W-:Y:S02]  /*6a70*/  ULEA.HI UR5, UR5, UR10, URZ, 0x19 ;  /* 0x0000000a05057291 */ /* 0x000fe4000f8fc8ff */
[----:B------:R-:W-:Y:S01]  /*6a80*/  SEL R90, R85, R142, !P0 ;  /* 0x0000008e555a7207 */ /* 0x000fe20004000000 */
[----:B------:R-:W1:Y:S01]  /*6a90*/  LDCU.64 UR6, c[0x0][0x5a8] ;  /* 0x0000b500ff0677ac */ /* 0x000e620008000a00 */
[----:B------:R-:W3:Y:S01]  /*6aa0*/  LDC.64 R74, c[0x0][0x3e0] ;  /* 0x0000f800ff4a7b82 */ /* 0x000ee20000000a00 */
[----:B----4-:R-:W-:Y:S01]  /*6ab0*/  ISETP.NE.AND P1, PT, R68, 0x1, PT ;  /* 0x000000014400780c */ /* 0x010fe20003f25270 */
[----:B------:R-:W-:Y:S02]  /*6ac0*/  UPRMT UR16, UR5, 0x8880, URZ ;  /* 0x0000888005107896 */ /* 0x000fe400080000ff */
[----:B------:R-:W-:Y:S02]  /*6ad0*/  ULOP3.LUT UR5, UR5, 0xfe, URZ, 0xc0, !UPT ;  /* 0x000000fe05057892 */ /* 0x000fe4000f8ec0ff */
[----:B------:R-:W-:-:S02]  /*6ae0*/  USHF.R.S32.HI UR16, URZ, 0x1, UR16 ;  /* 0x00000001ff107899 */ /* 0x000fc40008011410 */
[----:B------:R-:W4:Y:S01]  /*6af0*/  LDC R77, c[0x0][0x588] ;  /* 0x00016200ff4d7b82 */ /* 0x000f220000000800 */
[----:B------:R-:W-:Y:S01]  /*6b00*/  IMAD.HI.U32 R79, R67, R69, RZ ;  /* 0x00000045434f7227 */ /* 0x000fe200078e00ff */
[----:B------:R-:W-:Y:S02]  /*6b10*/  UIADD3 UR5, UPT, UPT, URZ, -UR5, URZ ;  /* 0x80000005ff057290 */ /* 0x000fe4000fffe0ff */
[----:B------:R-:W-:Y:S02]  /*6b20*/  UPRMT UR16, UR16, 0x9910, URZ ;  /* 0x0000991010107896 */ /* 0x000fe400080000ff */
[----:B------:R-:W-:Y:S01]  /*6b30*/  @P1 LOP3.LUT R134, R134, 0x1, RZ, 0xfc, !PT ;  /* 0x0000000186861812 */ /* 0x000fe200078efcff */
[----:B------:R-:W-:Y:S01]  /*6b40*/  UPRMT UR5, UR5, 0x7710, URZ ;  /* 0x0000771005057896 */ /* 0x000fe200080000ff */
[----:B------:R-:W1:Y:S01]  /*6b50*/  LDC.64 R70, c[0x0][0x3e8] ;  /* 0x0000fa00ff467b82 */ /* 0x000e620000000a00 */
[-C--:B--2---:R-:W-:Y:S01]  /*6b60*/  IABS R78, R73.reuse ;  /* 0x00000049004e7213 */ /* 0x084fe20000000000 */
[----:B------:R-:W-:Y:S01]  /*6b70*/  USHF.L.U32 UR16, UR16, 0x5, URZ ;  /* 0x0000000510107899 */ /* 0x000fe200080006ff */
[----:B------:R-:W-:Y:S01]  /*6b80*/  LOP3.LUT R134, R134, 0xfffffffd, RZ, 0xc0, !PT ;  /* 0xfffffffd86867812 */ /* 0x000fe200078ec0ff */
[----:B------:R-:W-:Y:S01]  /*6b90*/  UIADD3 UR5, UPT, UPT, UR10, UR5, URZ ;  /* 0x000000050a057290 */ /* 0x000fe2000fffe0ff */
[----:B------:R-:W2:Y:S01]  /*6ba0*/  I2F.RP R92, R78 ;  /* 0x0000004e005c7306 */ /* 0x000ea20000209400 */
[----:B------:R-:W-:Y:S01]  /*6bb0*/  USHF.L.U32 UR10, UR13, 0x2, URZ ;  /* 0x000000020d0a7899 */ /* 0x000fe200080006ff */
[----:B---3--:R-:W-:Y:S01]  /*6bc0*/  SHF.R.U32.HI R84, RZ, R74, R79 ;  /* 0x0000004aff547219 */ /* 0x008fe2000001164f */
[----:B------:R-:W3:Y:S01]  /*6bd0*/  S2UR UR15, SR_CgaCtaId ;  /* 0x00000000000f79c3 */ /* 0x000ee20000008800 */
[----:B------:R-:W-:Y:S01]  /*6be0*/  IADD3 R79, PT, PT, R90, R73, -R67 ;  /* 0x000000495a4f7210 */ /* 0x000fe20007ffe843 */
[----:B------:R-:W-:Y:S01]  /*6bf0*/  UPRMT UR5, UR5, 0x8880, URZ ;  /* 0x0000888005057896 */ /* 0x000fe200080000ff */
[----:B------:R-:W-:Y:S01]  /*6c00*/  SEL R67, R84, R67, P1 ;  /* 0x0000004354437207 */ /* 0x000fe20000800000 */
[----:B------:R-:W-:Y:S01]  /*6c10*/  IMAD.IADD R84, R91, 0x1, R66 ;  /* 0x000000015b547824 */ /* 0x000fe200078e0242 */
[----:B------:R-:W-:Y:S01]  /*6c20*/  ISETP.NE.AND P6, PT, R75, 0x1, PT ;  /* 0x000000014b00780c */ /* 0x000fe20003fc5270 */
[----:B------:R-:W-:Y:S01]  /*6c30*/  ULOP3.LUT UR10, UR10, 0x1ffffff0, URZ, 0xc0, !UPT ;  /* 0x1ffffff00a0a7892 */ /* 0x000fe2000f8ec0ff */
[----:B----4-:R-:W-:Y:S01]  /*6c40*/  IABS R0, R77 ;  /* 0x0000004d00007213 */ /* 0x010fe20000000000 */
[----:B------:R-:W-:Y:S01]  /*6c50*/  IMAD R67, R67, R68, R79 ;  /* 0x0000004443437224 */ /* 0x000fe200078e024f */
[----:B------:R-:W-:Y:S01]  /*6c60*/  SEL R84, R84, R141, !P0 ;  /* 0x0000008d54547207 */ /* 0x000fe20004000000 */
[----:B------:R-:W-:Y:S01]  /*6c70*/  ULEA UR5, UR5, UR10, 0x3 ;  /* 0x0000000a05057291 */ /* 0x000fe2000f8e18ff */
[----:B------:R-:W4:Y:S01]  /*6c80*/  I2F.RP R96, R0 ;  /* 0x0000000000607306 */ /* 0x000f220000209400 */
[----:B------:R-:W-:Y:S01]  /*6c90*/  UMOV UR4, 0x400 ;  /* 0x0000040000047882 */ /* 0x000fe20000000000 */
[----:B------:R-:W-:Y:S01]  /*6ca0*/  IABS R67, R67 ;  /* 0x0000004300437213 */ /* 0x000fe20000000000 */
[----:B------:R-:W-:Y:S01]  /*6cb0*/  UIMAD UR16, UR5, 0x48, UR16 ;  /* 0x00000048051078a4 */ /* 0x000fe2000f8e0210 */
[----:B-1----:R-:W-:Y:S01]  /*6cc0*/  IMAD.HI.U32 R66, R72, R70, RZ ;  /* 0x0000004648427227 */ /* 0x002fe200078e00ff */
[----:B------:R-:W-:-:S03]  /*6cd0*/  IADD3 R84, PT, PT, R84, R77, -R72 ;  /* 0x0000004d54547210 */ /* 0x000fc60007ffe848 */
[----:B--2---:R-:W1:Y:S01]  /*6ce0*/  MUFU.RCP R92, R92 ;  /* 0x0000005c005c7308 */ /* 0x004e620000001000 */
[----:B------:R-:W-:Y:S01]  /*6cf0*/  SHF.R.U32.HI R79, RZ, R71, R66 ;  /* 0x00000047ff4f7219 */ /* 0x000fe20000011642 */
[----:B------:R-:W-:-:S03]  /*6d00*/  IMAD.MOV.U32 R66, RZ, RZ, R67 ;  /* 0x000000ffff427224 */ /* 0x000fc600078e0043 */
[----:B------:R-:W-:Y:S01]  /*6d10*/  SEL R72, R79, R72, P6 ;  /* 0x000000484f487207 */ /* 0x000fe20003000000 */
[----:B------:R-:W-:Y:S01]  /*6d20*/  IMAD.HI.U32 R79, R66, R69, RZ ;  /* 0x00000045424f7227 */ /* 0x000fe200078e00ff */
[----:B---3--:R-:W-:Y:S01]  /*6d30*/  ULEA UR15, UR15, UR4, 0x18 ;  /* 0x000000040f0f7291 */ /* 0x008fe2000f8ec0ff */
[----:B----4-:R-:W2:Y:S02]  /*6d40*/  MUFU.RCP R96, R96 ;  /* 0x0000006000607308 */ /* 0x010ea40000001000 */
[----:B------:R-:W-:Y:S01]  /*6d50*/  IMAD R72, R72, R75, R84 ;  /* 0x0000004b48487224 */ /* 0x000fe200078e0254 */
[----:B------:R-:W-:-:S04]  /*6d60*/  @P1 SHF.R.U32.HI R66, RZ, R74, R79 ;  /* 0x0000004aff421219 */ /* 0x000fc8000001164f */
[----:B------:R-:W-:Y:S01]  /*6d70*/  IABS R72, R72 ;  /* 0x0000004800487213 */ /* 0x000fe20000000000 */
[----:B------:R-:W-:Y:S02]  /*6d80*/  IMAD.MOV R79, RZ, RZ, -R66 ;  /* 0x000000ffff4f7224 */ /* 0x000fe400078e0a42 */
[----:B-1----:R-:W-:Y:S02]  /*6d90*/  VIADD R92, R92, 0xffffffe ;  /* 0x0ffffffe5c5c7836 */ /* 0x002fe40000000000 */
[----:B------:R-:W-:Y:S02]  /*6da0*/  IMAD.MOV.U32 R66, RZ, RZ, R72 ;  /* 0x000000ffff427224 */ /* 0x000fe400078e0048 */
[----:B------:R-:W-:Y:S01]  /*6db0*/  IMAD R67, R68, R79, R67 ;  /* 0x0000004f44437224 */ /* 0x000fe200078e0243 */
[----:B------:R-:W1:Y:S01]  /*6dc0*/  F2I.FTZ.U32.TRUNC.NTZ R93, R92 ;  /* 0x0000005c005d7305 */ /* 0x000e62000021f000 */
[----:B------:R-:W-:Y:S02]  /*6dd0*/  IMAD.MOV.U32 R79, RZ, RZ, R66 ;  /* 0x000000ffff4f7224 */ /* 0x000fe400078e0042 */
[----:B--2---:R-:W-:Y:S01]  /*6de0*/  VIADD R96, R96, 0xffffffe ;  /* 0x0ffffffe60607836 */ /* 0x004fe20000000000 */
[----:B------:R-:W-:Y:S01]  /*6df0*/  LOP3.LUT R94, RZ, R67, RZ, 0x33, !PT ;  /* 0x00000043ff5e7212 */ /* 0x000fe200078e33ff */
[----:B------:R-:W-:-:S03]  /*6e00*/  IMAD.HI.U32 R72, R79, R70, RZ ;  /* 0x000000464f487227 */ /* 0x000fc600078e00ff */
[----:B------:R-:W2:Y:S01]  /*6e10*/  F2I.FTZ.U32.TRUNC.NTZ R97, R96 ;  /* 0x0000006000617305 */ /* 0x000ea2000021f000 */
[----:B------:R-:W-:Y:S02]  /*6e20*/  IADD3 R94, PT, PT, R94, UR12, R73 ;  /* 0x0000000c5e5e7c10 */ /* 0x000fe4000fffe049 */
[----:B------:R-:W-:Y:S02]  /*6e30*/  @P6 SHF.R.U32.HI R79, RZ, R71, R72 ;  /* 0x00000047ff4f6219 */ /* 0x000fe40000011648 */
[----:B------:R-:W-:Y:S01]  /*6e40*/  IABS R72, R94 ;  /* 0x0000005e00487213 */ /* 0x000fe20000000000 */
[----:B-1----:R-:W-:Y:S01]  /*6e50*/  IMAD.MOV R85, RZ, RZ, -R93 ;  /* 0x000000ffff557224 */ /* 0x002fe200078e0a5d */
[----:B------:R-:W-:Y:S01]  /*6e60*/  LOP3.LUT R94, R94, R73, RZ, 0x3c, !PT ;  /* 0x000000495e5e7212 */ /* 0x000fe200078e3cff */
[----:B------:R-:W-:Y:S02]  /*6e70*/  IMAD.MOV R79, RZ, RZ, -R79 ;  /* 0x000000ffff4f7224 */ /* 0x000fe400078e0a4f */
[----:B------:R-:W-:-:S02]  /*6e80*/  IMAD R84, R85, R78, RZ ;  /* 0x0000004e55547224 */ /* 0x000fc400078e02ff */
[----:B------:R-:W-:Y:S02]  /*6e90*/  IMAD R66, R75, R79, R66 ;  /* 0x0000004f4b427224 */ /* 0x000fe400078e0242 */
[----:B------:R-:W-:Y:S02]  /*6ea0*/  IMAD.MOV.U32 R92, RZ, RZ, RZ ;  /* 0x000000ffff5c7224 */ /* 0x000fe400078e00ff */
[----:B--2---:R-:W-:Y:S01]  /*6eb0*/  IMAD.MOV R79, RZ, RZ, -R97 ;  /* 0x000000ffff4f7224 */ /* 0x004fe200078e0a61 */
[----:B------:R-:W-:Y:S01]  /*6ec0*/  LOP3.LUT R90, RZ, R66, RZ, 0x33, !PT ;  /* 0x00000042ff5a7212 */ /* 0x000fe200078e33ff */
[----:B------:R-:W-:-:S03]  /*6ed0*/  IMAD.HI.U32 R93, R93, R84, R92 ;  /* 0x000000545d5d7227 */ /* 0x000fc600078e005c */
[----:B------:R-:W-:Y:S01]  /*6ee0*/  IADD3 R90, PT, PT, R90, UR11, R77 ;  /* 0x0000000b5a5a7c10 */ /* 0x000fe2000fffe04d */
[----:B------:R-:W-:Y:S02]  /*6ef0*/  IMAD R84, R79, R0, RZ ;  /* 0x000000004f547224 */ /* 0x000fe400078e02ff */
[----:B------:R-:W-:Y:S02]  /*6f00*/  IMAD.MOV.U32 R96, RZ, RZ, RZ ;  /* 0x000000ffff607224 */ /* 0x000fe400078e00ff */
[----:B------:R-:W-:Y:S01]  /*6f10*/  IMAD.HI.U32 R92, R93, R72, RZ ;  /* 0x000000485d5c7227 */ /* 0x000fe200078e00ff */
[----:B------:R-:W-:Y:S02]  /*6f20*/  IABS R93, R90 ;  /* 0x0000005a005d7213 */ /* 0x000fe40000000000 */
[----:B------:R-:W-:Y:S01]  /*6f30*/  LOP3.LUT R90, R90, R77, RZ, 0x3c, !PT ;  /* 0x0000004d5a5a7212 */ /* 0x000fe200078e3cff */
[----:B------:R-:W-:-:S04]  /*6f40*/  IMAD.HI.U32 R84, R97, R84, R96 ;  /* 0x0000005461547227 */ /* 0x000fc800078e0060 */
[----:B------:R-:W-:Y:S02]  /*6f50*/  IMAD.MOV R85, RZ, RZ, -R92 ;  /* 0x000000ffff557224 */ /* 0x000fe400078e0a5c */
[----:B------:R-:W-:Y:S01]  /*6f60*/  IMAD.HI.U32 R79, R84, R93, RZ ;  /* 0x0000005d544f7227 */ /* 0x000fe200078e00ff */
[----:B------:R-:W-:-:S03]  /*6f70*/  SHF.R.U32.HI R84, RZ, 0x3, R80 ;  /* 0x00000003ff547819 */ /* 0x000fc60000011650 */
[----:B------:R-:W-:Y:S02]  /*6f80*/  IMAD.MOV R81, RZ, RZ, -R79 ;  /* 0x000000ffff517224 */ /* 0x000fe400078e0a4f */
[----:B------:R-:W-:Y:S01]  /*6f90*/  IMAD R85, R78, R85, R72 ;  /* 0x000000554e557224 */ /* 0x000fe200078e0248 */
[----:B------:R-:W-:Y:S01]  /*6fa0*/  LOP3.LUT R72, R80, 0x3, RZ, 0xc0, !PT ;  /* 0x0000000350487812 */ /* 0x000fe200078ec0ff */
[----:B------:R-:W-:Y:S01]  /*6fb0*/  IMAD R81, R0, R81, R93 ;  /* 0x0000005100517224 */ /* 0x000fe200078e025d */
[----:B------:R-:W-:Y:S02]  /*6fc0*/  SHF.R.U32.HI R93, RZ, 0x4, R80 ;  /* 0x00000004ff5d7819 */ /* 0x000fe40000011650 */
[----:B------:R-:W-:Y:S01]  /*6fd0*/  ISETP.GT.U32.AND P1, PT, R78, R85, PT ;  /* 0x000000554e00720c */ /* 0x000fe20003f24070 */
[----:B------:R-:W-:Y:S01]  /*6fe0*/  IMAD R72, R95, 0x48, R72 ;  /* 0x000000485f487824 */ /* 0x000fe200078e0248 */
[----:B------:R-:W-:Y:S02]  /*6ff0*/  ISETP.GT.U32.AND P0, PT, R0, R81, PT ;  /* 0x000000510000720c */ /* 0x000fe40003f04070 */
[----:B------:R-:W-:-:S04]  /*7000*/  LOP3.LUT R93, R93, 0x1, RZ, 0xc0, !PT ;  /* 0x000000015d5d7812 */ /* 0x000fc800078ec0ff */
[C---:B------:R-:W-:Y:S02]  /*7010*/  LOP3.LUT R95, R93.reuse, 0x3c0, R80, 0xf8, !PT ;  /* 0x000003c05d5f7812 */ /* 0x040fe400078ef850 */
[----:B------:R-:W-:-:S03]  /*7020*/  LOP3.LUT R93, R93, 0x70, R84, 0xf8, !PT ;  /* 0x000000705d5d7812 */ /* 0x000fc600078ef854 */
[----:B------:R-:W-:Y:S01]  /*7030*/  @!P1 IMAD.IADD R85, R85, 0x1, -R78 ;  /* 0x0000000155559824 */ /* 0x000fe200078e0a4e */
[----:B------:R-:W-:Y:S01]  /*7040*/  LOP3.LUT R93, R93, 0x8, R84, 0xf8, !PT ;  /* 0x000000085d5d7812 */ /* 0x000fe200078ef854 */
[----:B------:R-:W-:Y:S02]  /*7050*/  @!P0 IMAD.IADD R81, R81, 0x1, -R0 ;  /* 0x0000000151518824 */ /* 0x000fe400078e0a00 */
[----:B------:R-:W-:Y:S01]  /*7060*/  @!P0 VIADD R79, R79, 0x1 ;  /* 0x000000014f4f8836 */ /* 0x000fe20000000000 */
[----:B------:R-:W-:Y:S01]  /*7070*/  ISETP.GE.U32.AND P2, PT, R85, R78, PT ;  /* 0x0000004e5500720c */ /* 0x000fe20003f46070 */
[----:B------:R-:W-:Y:S01]  /*7080*/  @!P1 VIADD R92, R92, 0x1 ;  /* 0x000000015c5c9836 */ /* 0x000fe20000000000 */
[----:B------:R-:W-:Y:S01]  /*7090*/  ISETP.GE.U32.AND P3, PT, R81, R0, PT ;  /* 0x000000005100720c */ /* 0x000fe20003f66070 */
[----:B------:R-:W-:Y:S01]  /*70a0*/  IMAD.SHL.U32 R78, R80, 0x10, RZ ;  /* 0x00000010504e7824 */ /* 0x000fe200078e00ff */
[----:B------:R-:W-:Y:S02]  /*70b0*/  ISETP.GE.AND P0, PT, R90, RZ, PT ;  /* 0x000000ff5a00720c */ /* 0x000fe40003f06270 */
[----:B------:R-:W-:-:S02]  /*70c0*/  ISETP.GE.AND P1, PT, R94, RZ, PT ;  /* 0x000000ff5e00720c */ /* 0x000fc40003f26270 */
[--C-:B------:R-:W-:Y:S02]  /*70d0*/  LOP3.LUT R85, R95, 0x4, R84.reuse, 0xf8, !PT ;  /* 0x000000045f557812 */ /* 0x100fe400078ef854 */
[----:B------:R-:W-:-:S03]  /*70e0*/  LOP3.LUT R84, R93, 0x4, R84, 0xf8, !PT ;  /* 0x000000045d547812 */ /* 0x000fc600078ef854 */
[----:B------:R-:W-:Y:S01]  /*70f0*/  @P2 VIADD R92, R92, 0x1 ;  /* 0x000000015c5c2836 */ /* 0x000fe20000000000 */
[----:B------:R-:W-:Y:S01]  /*7100*/  ISETP.NE.AND P2, PT, R73, RZ, PT ;  /* 0x000000ff4900720c */ /* 0x000fe20003f45270 */
[----:B------:R-:W-:Y:S01]  /*7110*/  @P3 VIADD R79, R79, 0x1 ;  /* 0x000000014f4f3836 */ /* 0x000fe20000000000 */
[----:B------:R-:W-:Y:S01]  /*7120*/  ISETP.NE.AND P3, PT, R77, RZ, PT ;  /* 0x000000ff4d00720c */ /* 0x000fe20003f65270 */
[----:B------:R-:W-:Y:S02]  /*7130*/  IMAD.MOV.U32 R81, RZ, RZ, R92 ;  /* 0x000000ffff517224 */ /* 0x000fe400078e005c */
[----:B------:R-:W-:Y:S01]  /*7140*/  IMAD.MOV.U32 R0, RZ, RZ, R79 ;  /* 0x000000ffff007224 */ /* 0x000fe200078e004f */
[----:B------:R-:W-:Y:S01]  /*7150*/  LOP3.LUT R79, R78, 0xf0, RZ, 0xc0, !PT ;  /* 0x000000f04e4f7812 */ /* 0x000fe200078ec0ff */
[----:B------:R-:W-:Y:S01]  /*7160*/  @!P1 IMAD.MOV R81, RZ, RZ, -R81 ;  /* 0x000000ffff519224 */ /* 0x000fe200078e0a51 */
[----:B-----5:R-:W-:Y:S01]  /*7170*/  HSETP2.NE.AND P1, PT, R87.H0_H0, RZ.H0_H0, PT ;  /* 0x200000ff57007234 */ /* 0x020fe20003f25800 */
[----:B------:R-:W-:Y:S01]  /*7180*/  @!P0 IMAD.MOV R0, RZ, RZ, -R0 ;  /* 0x000000ffff008224 */ /* 0x000fe200078e0a00 */
[----:B------:R-:W-:Y:S01]  /*7190*/  ISETP.NE.U32.AND P0, PT, RZ, UR6, PT ;  /* 0x00000006ff007c0c */ /* 0x000fe2000bf05070 */
[----:B------:R-:W-:-:S02]  /*71a0*/  VIADD R78, R72, UR16 ;  /* 0x00000010484e7c36 */ /* 0x000fc40008000000 */
[----:B------:R-:W-:Y:S01]  /*71b0*/  IMAD R72, R76, 0x80, R85 ;  /* 0x000000804c487824 */ /* 0x000fe200078e0255 */
[----:B------:R-:W-:Y:S01]  /*71c0*/  ISETP.NE.AND.EX P0, PT, RZ, UR7, !P4, P0 ;  /* 0x00000007ff007c0c */ /* 0x000fe2000e705300 */
[----:B------:R-:W-:Y:S01]  /*71d0*/  IMAD R84, R84, 0x120, R79 ;  /* 0x0000012054547824 */ /* 0x000fe200078e024f */
[----:B------:R-:W-:Y:S02]  /*71e0*/  @!P2 LOP3.LUT R81, RZ, R73, RZ, 0x33, !PT ;  /* 0x00000049ff51a212 */ /* 0x000fe400078e33ff */
[----:B------:R-:W-:Y:S02]  /*71f0*/  LEA R85, R78, UR15, 0x2 ;  /* 0x0000000f4e557c11 */ /* 0x000fe4000f8e10ff */
[----:B------:R-:W-:-:S07]  /*7200*/  @!P3 LOP3.LUT R0, RZ, R77, RZ, 0x33, !PT ;  /* 0x0000004dff00b212 */ /* 0x000fce00078e33ff */
[----:B------:R-:W-:Y:S01]  /*7210*/  @P0 LOP3.LUT R134, R134, 0x2, RZ, 0xfc, !PT ;  /* 0x0000000286860812 */ /* 0x000fe200078efcff */
[----:B------:R-:W-:Y:S06]  /*7220*/  @!P1 BRA `(.L_x_19) ;  /* 0x0000008000e09947 */ /* 0x000fec0003800000 */
[----:B------:R-:W1:Y:S01]  /*7230*/  LDC R93, c[0x0][0x4f0] ;  /* 0x00013c00ff5d7b82 */ /* 0x000e620000000800 */
[----:B------:R-:W-:Y:S01]  /*7240*/  ISETP.NE.AND P2, PT, R68, 0x1, PT ;  /* 0x000000014400780c */ /* 0x000fe20003f45270 */
[----:B------:R-:W2:Y:S01]  /*7250*/  LDCU UR4, c[0x0][0x4c8] ;  /* 0x00009900ff0477ac */ /* 0x000ea20008000800 */
[----:B------:R-:W-:Y:S01]  /*7260*/  LOP3.LUT R134, R134, 0xfffffffe, RZ, 0xc0, !PT ;  /* 0xfffffffe86867812 */ /* 0x000fe200078ec0ff */
[----:B------:R-:W3:Y:S04]  /*7270*/  LDCU UR5, c[0x0][0x4c4] ;  /* 0x00009880ff0577ac */ /* 0x000ee80008000800 */
[----:B------:R-:W4:Y:S01]  /*7280*/  LDC.64 R76, c[0x0][0x4e8] ;  /* 0x00013a00ff4c7b82 */ /* 0x000f220000000a00 */
[----:B------:R-:W5:Y:S01]  /*7290*/  LDCU UR6, c[0x0][0x508] ;  /* 0x0000a100ff0677ac */ /* 0x000f620008000800 */
[----:B------:R-:W1:Y:S06]  /*72a0*/  LDCU UR23, c[0x0][0x4c4] ;  /* 0x00009880ff1777ac */ /* 0x000e6c0008000800 */
[----:B------:R-:W2:Y:S01]  /*72b0*/  LDC.64 R78, c[0x0][0x4e0] ;  /* 0x00013800ff4e7b82 */ /* 0x000ea20000000a00 */
[----:B------:R-:W1:Y:S01]  /*72c0*/  LDCU UR18, c[0x0][0x4c8] ;  /* 0x00009900ff1277ac */ /* 0x000e620008000800 */
[----:B------:R-:W1:Y:S06]  /*72d0*/  LDCU UR17, c[0x0][0x4ec] ;  /* 0x00009d80ff1177ac */ /* 0x000e6c0008000800 */
[----:B------:R-:W3:Y:S01]  /*72e0*/  LDC R94, c[0x0][0x4fc] ;  /* 0x00013f00ff5e7b82 */ /* 0x000ee20000000800 */
[----:B-1----:R-:W-:Y:S01]  /*72f0*/  IABS R73, R93 ;  /* 0x0000005d00497213 */ /* 0x002fe20000000000 */
[----:B------:R-:W1:Y:S03]  /*7300*/  LDCU UR16, c[0x0][0x4f0] ;  /* 0x00009e00ff1077ac */ /* 0x000e660008000800 */
[----:B------:R-:W5:Y:S01]  /*7310*/  I2F.RP R95, R73 ;  /* 0x00000049005f7306 */ /* 0x000f620000209400 */
[----:B------:R-:W1:Y:S02]  /*7320*/  LDCU.64 UR10, c[0x0][0x510] ;  /* 0x0000a200ff0a77ac */ /* 0x000e640008000a00 */
[----:B------:R-:W1:Y:S01]  /*7330*/  LDC R92, c[0x0][0x4dc] ;  /* 0x00013700ff5c7b82 */ /* 0x000e620000000800 */
[----:B----4-:R-:W-:Y:S01]  /*7340*/  IMAD.HI.U32 R98, R76, R70, RZ ;  /* 0x000000464c627227 */ /* 0x010fe200078e00ff */
[----:B------:R-:W-:Y:S01]  /*7350*/  IABS R90, R77 ;  /* 0x0000004d005a7213 */ /* 0x000fe20000000000 */
[----:B------:R-:W4:Y:S03]  /*7360*/  LDCU.64 UR12, c[0x0][0x480] ;  /* 0x00009000ff0c77ac */ /* 0x000f260008000a00 */
[----:B------:R-:W4:Y:S01]  /*7370*/  I2F.RP R96, R90 ;  /* 0x0000005a00607306 */ /* 0x000f220000209400 */
[----:B--2---:R-:W-:Y:S01]  /*7380*/  IMAD.IADD R78, R91, 0x1, R78 ;  /* 0x000000015b4e7824 */ /* 0x004fe200078e024e */
[----:B------:R-:W-:Y:S01]  /*7390*/  SHF.R.U32.HI R91, RZ, R71, R98 ;  /* 0x00000047ff5b7219 */ /* 0x000fe20000011662 */
[----:B------:R-:W-:-:S05]  /*73a0*/  IMAD.HI.U32 R97, R79, R69, RZ ;  /* 0x000000454f617227 */ /* 0x000fca00078e00ff */
[----:B-----5:R-:W2:Y:S01]  /*73b0*/  MUFU.RCP R95, R95 ;  /* 0x0000005f005f7308 */ /* 0x020ea20000001000 */
[----:B---3--:R-:W-:-:S04]  /*73c0*/  ISETP.NE.AND P0, PT, R94, 0x1, PT ;  /* 0x000000015e00780c */ /* 0x008fc80003f05270 */
[----:B------:R-:W-:-:S03]  /*73d0*/  SEL R78, R78, R141, !P0 ;  /* 0x0000008d4e4e7207 */ /* 0x000fc60004000000 */
[----:B----4-:R-:W3:Y:S01]  /*73e0*/  MUFU.RCP R96, R96 ;  /* 0x0000006000607308 */ /* 0x010ee20000001000 */
[----:B-1----:R-:W-:Y:S01]  /*73f0*/  IMAD.IADD R83, R83, 0x1, R92 ;  /* 0x0000000153537824 */ /* 0x002fe200078e025c */
[----:B------:R-:W-:Y:S02]  /*7400*/  SEL R92, R91, R76, P6 ;  /* 0x0000004c5b5c7207 */ /* 0x000fe40003000000 */
[----:B------:R-:W-:Y:S02]  /*7410*/  IADD3 R78, PT, PT, R78, R93, -R76 ;  /* 0x0000005d4e4e7210 */ /* 0x000fe40007ffe84c */
[----:B------:R-:W-:Y:S02]  /*7420*/  SHF.R.U32.HI R76, RZ, R74, R97 ;  /* 0x0000004aff4c7219 */ /* 0x000fe40000011661 */
[----:B------:R-:W-:Y:S01]  /*7430*/  SEL R142, R83, R142, !P0 ;  /* 0x0000008e538e7207 */ /* 0x000fe20004000000 */
[----:B------:R-:W-:Y:S01]  /*7440*/  IMAD R78, R92, R75, R78 ;  /* 0x0000004b5c4e7224 */ /* 0x000fe200078e024e */
[----:B------:R-:W-:Y:S01]  /*7450*/  SEL R83, R76, R79, P2 ;  /* 0x0000004f4c537207 */ /* 0x000fe20001000000 */
[----:B--2---:R-:W-:Y:S01]  /*7460*/  VIADD R95, R95, 0xffffffe ;  /* 0x0ffffffe5f5f7836 */ /* 0x004fe20000000000 */
[----:B------:R-:W-:-:S02]  /*7470*/  IADD3 R142, PT, PT, R142, R77, -R79 ;  /* 0x0000004d8e8e7210 */ /* 0x000fc40007ffe84f */
[----:B------:R-:W-:Y:S01]  /*7480*/  IABS R116, R78 ;  /* 0x0000004e00747213 */ /* 0x000fe20000000000 */
[----:B------:R-:W-:Y:S01]  /*7490*/  F2I.FTZ.U32.TRUNC.NTZ R79, R95 ;  /* 0x0000005f004f7305 */ /* 0x000fe2000021f000 */
[----:B---3--:R-:W-:Y:S02]  /*74a0*/  VIADD R96, R96, 0xffffffe ;  /* 0x0ffffffe60607836 */ /* 0x008fe40000000000 */
[----:B------:R-:W-:Y:S02]  /*74b0*/  IMAD R83, R83, R68, R142 ;  /* 0x0000004453537224 */ /* 0x000fe400078e028e */
[----:B------:R-:W-:-:S03]  /*74c0*/  IMAD.MOV.U32 R78, RZ, RZ, RZ ;  /* 0x000000ffff4e7224 */ /* 0x000fc600078e00ff */
[----:B------:R-:W-:Y:S01]  /*74d0*/  IABS R117, R83 ;  /* 0x0000005300757213 */ /* 0x000fe20000000000 */
[----:B------:R-:W-:Y:S01]  /*74e0*/  IMAD.MOV.U32 R83, RZ, RZ, R116 ;  /* 0x000000ffff537224 */ /* 0x000fe200078e0074 */
[----:B------:R-:W1:Y:S03]  /*74f0*/  F2I.FTZ.U32.TRUNC.NTZ R97, R96 ;  /* 0x0000006000617305 */ /* 0x000e66000021f000 */
[----:B------:R-:W-:-:S04]  /*7500*/  IMAD.HI.U32 R76, R83, R70, RZ ;  /* 0x00000046534c7227 */ /* 0x000fc800078e00ff */
[----:B------:R-:W-:Y:S01]  /*7510*/  IMAD.MOV.U32 R70, RZ, RZ, R117 ;  /* 0x000000ffff467224 */ /* 0x000fe200078e0075 */
[----:B------:R-:W-:-:S03]  /*7520*/  @P6 SHF.R.U32.HI R83, RZ, R71, R76 ;  /* 0x00000047ff536219 */ /* 0x000fc6000001164c */
[----:B------:R-:W-:-:S04]  /*7530*/  IMAD.HI.U32 R69, R70, R69, RZ ;  /* 0x0000004546457227 */ /* 0x000fc800078e00ff */
[----:B------:R-:W-:Y:S01]  /*7540*/  IMAD.MOV R71, RZ, RZ, -R83 ;  /* 0x000000ffff477224 */ /* 0x000fe200078e0a53 */
[----:B------:R-:W-:Y:S01]  /*7550*/  @P2 SHF.R.U32.HI R70, RZ, R74, R69 ;  /* 0x0000004aff462219 */ /* 0x000fe20000011645 */
[----:B-1----:R-:W-:Y:S01]  /*7560*/  IMAD.MOV R69, RZ, RZ, -R97 ;  /* 0x000000ffff457224 */ /* 0x002fe200078e0a61 */
[----:B------:R-:W-:Y:S01]  /*7570*/  IADD3 R74, PT, PT, RZ, -R79, RZ ;  /* 0x8000004fff4a7210 */ /* 0x000fe20007ffe0ff */
[----:B------:R-:W-:Y:S01]  /*7580*/  IMAD R116, R75, R71, R116 ;  /* 0x000000474b747224 */ /* 0x000fe200078e0274 */
[----:B------:R-:W-:Y:S01]  /*7590*/  MOV R96, RZ ;  /* 0x000000ff00607202 */ /* 0x000fe20000000f00 */
[----:B------:R-:W-:Y:S02]  /*75a0*/  IMAD.MOV R71, RZ, RZ, -R70 ;  /* 0x000000ffff477224 */ /* 0x000fe400078e0a46 */
[----:B------:R-:W-:Y:S01]  /*75b0*/  IMAD.MOV.U32 R70, RZ, RZ, R74 ;  /* 0x000000ffff467224 */ /* 0x000fe200078e004a */
[----:B------:R-:W-:Y:S01]  /*75c0*/  LOP3.LUT R74, RZ, R116, RZ, 0x33, !PT ;  /* 0x00000074ff4a7212 */ /* 0x000fe200078e33ff */
[----:B------:R-:W-:-:S02]  /*75d0*/  IMAD R117, R68, R71, R117 ;  /* 0x0000004744757224 */ /* 0x000fc400078e0275 */
[----:B------:R-:W-:Y:S01]  /*75e0*/  IMAD R71, R70, R73, RZ ;  /* 0x0000004946477224 */ /* 0x000fe200078e02ff */
[----:B------:R-:W-:Y:S01]  /*75f0*/  IADD3 R74, PT, PT, R74, UR4, R93 ;  /* 0x000000044a4a7c10 */ /* 0x000fe2000fffe05d */
[----:B------:R-:W-:Y:S01]  /*7600*/  IMAD R69, R69, R90, RZ ;  /* 0x0000005a45457224 */ /* 0x000fe200078e02ff */
[----:B------:R-:W-:Y:S01]  /*7610*/  LOP3.LUT R70, RZ, R117, RZ, 0x33, !PT ;  /* 0x00000075ff467212 */ /* 0x000fe200078e33ff */
[----:B------:R-:W-:Y:S01]  /*7620*/  IMAD.HI.U32 R71, R79, R71, R78 ;  /* 0x000000474f477227 */ /* 0x000fe200078e004e */
[----:B------:R-:W-:Y:S02]  /*7630*/  IABS R68, R74 ;  /* 0x0000004a00447213 */ /* 0x000fe40000000000 */
[----:B------:R-:W-:Y:S01]  /*7640*/  IADD3 R70, PT, PT, R70, UR5, R77 ;  /* 0x0000000546467c10 */ /* 0x000fe2000fffe04d */
[----:B------:R-:W-:Y:S01]  /*7650*/  IMAD.HI.U32 R69, R97, R69, R96 ;  /* 0x0000004561457227 */ /* 0x000fe200078e0060 */
[----:B------:R-:W-:Y:S01]  /*7660*/  LOP3.LUT R74, R74, R93, RZ, 0x3c, !PT ;  /* 0x0000005d4a4a7212 */ /* 0x000fe200078e3cff */
[----:B------:R-:W1:Y:S02]  /*7670*/  LDCU.64 UR4, c[0x0][0x510] ;  /* 0x0000a200ff0477ac */ /* 0x000e640008000a00 */
[----:B------:R-:W-:Y:S01]  /*7680*/  IMAD.MOV.U32 R76, RZ, RZ, R68 ;  /* 0x000000ffff4c7224 */ /* 0x000fe200078e0044 */
[----:B------:R-:W-:-:S02]  /*7690*/  IABS R68, R70 ;  /* 0x0000004600447213 */ /* 0x000fc40000000000 */
[----:B------:R-:W-:Y:S01]  /*76a0*/  LOP3.LUT R70, R70, R77, RZ, 0x3c, !PT ;  /* 0x0000004d46467212 */ /* 0x000fe200078e3cff */
[----:B------:R-:W-:-:S04]  /*76b0*/  IMAD.HI.U32 R71, R71, R76, RZ ;  /* 0x0000004c47477227 */ /* 0x000fc800078e00ff */
[----:B------:R-:W-:Y:S02]  /*76c0*/  IMAD.MOV.U32 R75, RZ, RZ, R68 ;  /* 0x000000ffff4b7224 */ /* 0x000fe400078e0044 */
[----:B------:R-:W-:Y:S02]  /*76d0*/  IMAD.MOV R68, RZ, RZ, -R71 ;  /* 0x000000ffff447224 */ /* 0x000fe400078e0a47 */
[----:B------:R-:W-:-:S04]  /*76e0*/  IMAD.HI.U32 R69, R69, R75, RZ ;  /* 0x0000004b45457227 */ /* 0x000fc800078e00ff */
[----:B------:R-:W-:Y:S02]  /*76f0*/  IMAD R76, R73, R68, R76 ;  /* 0x00000044494c7224 */ /* 0x000fe400078e024c */
[----:B------:R-:W-:-:S03]  /*7700*/  IMAD.MOV R68, RZ, RZ, -R69 ;  /* 0x000000ffff447224 */ /* 0x000fc600078e0a45 */
[----:B------:R-:W-:Y:S01]  /*7710*/  ISETP.GT.U32.AND P0, PT, R73, R76, PT ;  /* 0x0000004c4900720c */ /* 0x000fe20003f04070 */
[----:B------:R-:W-:-:S05]  /*7720*/  IMAD R75, R90, R68, R75 ;  /* 0x000000445a4b7224 */ /* 0x000fca00078e024b */
[----:B------:R-:W-:-:S07]  /*7730*/  ISETP.GT.U32.AND P1, PT, R90, R75, PT ;  /* 0x0000004b5a00720c */ /* 0x000fce0003f24070 */
[----:B------:R-:W-:Y:S01]  /*7740*/  @!P0 IMAD.IADD R76, R76, 0x1, -R73 ;  /* 0x000000014c4c8824 */ /* 0x000fe200078e0a49 */
[----:B------:R-:W-:Y:S02]  /*7750*/  @!P0 IADD3 R71, PT, PT, R71, 0x1, RZ ;  /* 0x0000000147478810 */ /* 0x000fe40007ffe0ff */
[----:B------:R-:W-:Y:S02]  /*7760*/  ISETP.GE.AND P0, PT, R74, RZ, PT ;  /* 0x000000ff4a00720c */ /* 0x000fe40003f06270 */
[----:B------:R-:W-:Y:S01]  /*7770*/  ISETP.GE.U32.AND P2, PT, R76, R73, PT ;  /* 0x000000494c00720c */ /* 0x000fe20003f46070 */
[----:B------:R-:W-:Y:S02]  /*7780*/  @!P1 IMAD.IADD R75, R75, 0x1, -R90 ;  /* 0x000000014b4b9824 */ /* 0x000fe400078e0a5a */
[----:B------:R-:W-:Y:S01]  /*7790*/  @!P1 VIADD R69, R69, 0x1 ;  /* 0x0000000145459836 */ /* 0x000fe20000000000 */
[----:B------:R-:W-:Y:S02]  /*77a0*/  ISETP.NE.AND P1, PT, R77, RZ, PT ;  /* 0x000000ff4d00720c */ /* 0x000fe40003f25270 */
[----:B------:R-:W-:-:S07]  /*77b0*/  ISETP.GE.U32.AND P3, PT, R75, R90, PT ;  /* 0x0000005a4b00720c */ /* 0x000fce0003f66070 */
[----:B------:R-:W-:Y:S01]  /*77c0*/  @P2 VIADD R71, R71, 0x1 ;  /* 0x0000000147472836 */ /* 0x000fe20000000000 */
[----:B------:R-:W-:-:S03]  /*77d0*/  ISETP.GE.AND P2, PT, R70, RZ, PT ;  /* 0x000000ff4600720c */ /* 0x000fc60003f46270 */
[----:B------:R-:W-:Y:S02]  /*77e0*/  IMAD.MOV.U32 R115, RZ, RZ, R71 ;  /* 0x000000ffff737224 */ /* 0x000fe400078e0047 */
[----:B------:R-:W-:Y:S01]  /*77f0*/  @P3 VIADD R69, R69, 0x1 ;  /* 0x0000000145453836 */ /* 0x000fe20000000000 */
[----:B------:R-:W-:Y:S01]  /*7800*/  ISETP.NE.AND P3, PT, R93, RZ, PT ;  /* 0x000000ff5d00720c */ /* 0x000fe20003f65270 */
[----:B------:R-:W-:Y:S01]  /*7810*/  IMAD.U32 R71, RZ, RZ, UR6 ;  /* 0x00000006ff477e24 */ /* 0x000fe2000f8e00ff */
[----:B------:R-:W-:Y:S02]  /*7820*/  @!P0 IADD3 R115, PT, PT, -R115, RZ, RZ ;  /* 0x000000ff73738210 */ /* 0x000fe40007ffe1ff */
[----:B-1----:R-:W-:-:S03]  /*7830*/  ISETP.NE.U32.AND P0, PT, RZ, UR4, PT ;  /* 0x00000004ff007c0c */ /* 0x002fc6000bf05070 */
[----:B------:R-:W-:Y:S01]  /*7840*/  @!P2 IMAD.MOV R69, RZ, RZ, -R69 ;  /* 0x000000ffff45a224 */ /* 0x000fe200078e0a45 */
[----:B------:R-:W-:Y:S02]  /*7850*/  ISETP.NE.AND.EX P0, PT, RZ, UR5, !P4, P0 ;  /* 0x00000005ff007c0c */ /* 0x000fe4000e705300 */
[----:B------:R-:W-:-:S03]  /*7860*/  @!P1 LOP3.LUT R69, RZ, R77, RZ, 0x33, !PT ;  /* 0x0000004dff459212 */ /* 0x000fc600078e33ff */
[----:B------:R-:W-:Y:S02]  /*7870*/  @!P3 LOP3.LUT R115, RZ, R93, RZ, 0x33, !PT ;  /* 0x0000005dff73b212 */ /* 0x000fe400078e33ff */
[----:B------:R-:W-:-:S06]  /*7880*/  IMAD.MOV.U32 R70, RZ, RZ, R69 ;  /* 0x000000ffff467224 */ /* 0x000fcc00078e0045 */
[----:B------:R-:W-:Y:S01]  /*7890*/  @P0 LOP3.LUT R134, R134, 0x1, RZ, 0xfc, !PT ;  /* 0x0000000186860812 */ /* 0x000fe200078efcff */
[----:B------:R-:W-:Y:S06]  /*78a0*/  @P5 BRA `(.L_x_20) ;  /* 0x0000000000845947 */ /* 0x000fec0003800000 */
[----:B------:R-:W1:Y:S02]  /*78b0*/  S2UR UR4, SR_CTAID.Z ;  /* 0x00000000000479c3 */ /* 0x000e640000002700 */
[----:B-1----:R-:W-:-:S09]  /*78c0*/  UISETP.NE.AND UP0, UPT, UR4, URZ, UPT ;  /* 0x000000ff0400728c */ /* 0x002fd2000bf05270 */
[----:B------:R-:W-:Y:S05]  /*78d0*/  BRA.U !UP0, `(.L_x_21) ;  /* 0x0000000108387547 */ /* 0x000fea000b800000 */
[----:B------:R-:W1:Y:S01]  /*78e0*/  LDC R71, c[0x0][0x5a0] ;  /* 0x00016800ff477b82 */ /* 0x000e620000000800 */
[C---:B------:R-:W-:Y:S01]  /*78f0*/  LOP3.LUT P0, RZ, R134.reuse, 0x2, RZ, 0xc0, !PT ;  /* 0x0000000286ff7812 */ /* 0x040fe2000780c0ff */
[----:B------:R-:W-:Y:S01]  /*7900*/  IMAD.MOV.U32 R115, RZ, RZ, R0 ;  /* 0x000000ffff737224 */ /* 0x000fe200078e0000 */
[----:B------:R-:W-:Y:S01]  /*7910*/  LOP3.LUT R134, R134, 0xfffffffe, RZ, 0xc0, !PT ;  /* 0xfffffffe86867812 */ /* 0x000fe200078ec0ff */
[----:B------:R-:W-:Y:S01]  /*7920*/  IMAD.MOV.U32 R70, RZ, RZ, R81 ;  /* 0x000000ffff467224 */ /* 0x000fe200078e0051 */
[----:B------:R-:W-:Y:S01]  /*7930*/  MOV R116, R66 ;  /* 0x0000004200747202 */ /* 0x000fe20000000f00 */
[----:B------:R-:W-:Y:S01]  /*7940*/  IMAD.MOV.U32 R117, RZ, RZ, R67 ;  /* 0x000000ffff757224 */ /* 0x000fe200078e0043 */
[----:B------:R-:W2:Y:S01]  /*7950*/  LDCU UR16, c[0x0][0x588] ;  /* 0x0000b100ff1077ac */ /* 0x000ea20008000800 */
[----:B------:R-:W3:Y:S06]  /*7960*/  LDCU UR17, c[0x0][0x584] ;  /* 0x0000b080ff1177ac */ /* 0x000eec0008000800 */
[----:B------:R-:W-:Y:S01]  /*7970*/  @P0 LOP3.LUT R134, R134, 0x1, RZ, 0xfc, !PT ;  /* 0x0000000186860812 */ /* 0x000fe200078efcff */
[----:B------:R-:W4:Y:S01]  /*7980*/  LDCU UR18, c[0x0][0x560] ;  /* 0x0000ac00ff1277ac */ /* 0x000f220008000800 */
[----:B------:R-:W1:Y:S01]  /*7990*/  LDCU UR23, c[0x0][0x55c] ;  /* 0x0000ab80ff1777ac */ /* 0x000e620008000800 */
[----:B------:R-:W1:Y:S01]  /*79a0*/  LDCU.64 UR10, c[0x0][0x5a8] ;  /* 0x0000b500ff0a77ac */ /* 0x000e620008000a00 */
[----:B------:R-:W1:Y:S03]  /*79b0*/  LDCU.64 UR12, c[0x0][0x518] ;  /* 0x0000a300ff0c77ac */ /* 0x000e660008000a00 */
.L_x_21:
[----:B------:R-:W-:-:S13]  /*79c0*/  ISETP.NE.AND P0, PT, R82, UR4, PT ;  /* 0x0000000452007c0c */ /* 0x000fda000bf05270 */
[----:B------:R-:W-:Y:S06]  /*79d0*/  BAR.RED.AND.DEFER_BLOCKING 0x0, P0 ;  /* 0x0000000000007b1d */ /* 0x000fec0000014400 */
[----:B------:R-:W5:Y:S02]  /*79e0*/  B2R.RESULT RZ, P0 ;  /* 0x0000000000ff731c */ /* 0x000f640000004000 */
[----:B-----5:R-:W-:Y:S05]  /*79f0*/  @!P0 BRA `(.L_x_22) ;  /* 0x0000000000288947 */ /* 0x020fea0003800000 */
[----:B------:R-:W-:-:S13]  /*7a00*/  ISETP.NE.AND P1, PT, R80, RZ, PT ;  /* 0x000000ff5000720c */ /* 0x000fda0003f25270 */
.L_x_24:
[----:B------:R-:W-:Y:S05]  /*7a10*/  YIELD ;  /* 0x0000000000007946 */ /* 0x000fea0003800000 */
[----:B-1----:R-:W-:Y:S05]  /*7a20*/  @P1 BRA `(.L_x_23) ;  /* 0x0000000000081947 */ /* 0x002fea0003800000 */
[----:B------:R1:W5:Y:S04]  /*7a30*/  LDG.E.STRONG.GPU R82, desc[UR8][R88.64] ;  /* 0x0000000858527981 */ /* 0x000368000c1ef900 */
[----:B-----5:R-:W-:Y:S01]  /*7a40*/  CCTL.IVALL ;  /* 0x00000000ff00798f */ /* 0x020fe20002000000 */
.L_x_23:
[----:B------:R-:W-:Y:S01]  /*7a50*/  ISETP.NE.AND P0, PT, R82, UR4, PT ;  /* 0x0000000452007c0c */ /* 0x000fe2000bf05270 */
[----:B------:R-:W-:-:S12]  /*7a60*/  WARPSYNC.ALL ;  /* 0x0000000000007948 */ /* 0x000fd80003800000 */
[----:B------:R-:W-:Y:S06]  /*7a70*/  BAR.RED.AND.DEFER_BLOCKING 0x0, P0 ;  /* 0x0000000000007b1d */ /* 0x000fec0000014400 */
[----:B------:R-:W5:Y:S02]  /*7a80*/  B2R.RESULT RZ, P0 ;  /* 0x0000000000ff731c */ /* 0x000f640000004000 */
[----:B-----5:R-:W-:Y:S05]  /*7a90*/  @P0 BRA `(.L_x_24) ;  /* 0xfffffffc00dc0947 */ /* 0x020fea000383ffff */
.L_x_22:
[----:B------:R-:W-:Y:S05]  /*7aa0*/  WARPSYNC.ALL ;  /* 0x0000000000007948 */ /* 0x000fea0003800000 */
[----:B------:R-:W-:Y:S06]  /*7ab0*/  BAR.SYNC.DEFER_BLOCKING 0x0 ;  /* 0x0000000000007b1d */ /* 0x000fec0000010000 */
.L_x_20:
[-C--:B-1----:R-:W-:Y:S01]  /*7ac0*/  IABS R69, R71.reuse ;  /* 0x0000004700457213 */ /* 0x082fe20000000000 */
[C---:B------:R-:W-:Y:S01]  /*7ad0*/  VIADD R160, R72.reuse, 0x12 ;  /* 0x0000001248a07836 */ /* 0x040fe20000000000 */
[C---:B------:R-:W-:Y:S01]  /*7ae0*/  IADD3 R75, PT, PT, R72.reuse, 0x2, RZ ;  /* 0x00000002484b7810 */ /* 0x040fe20007ffe0ff */
[C---:B------:R-:W-:Y:S01]  /*7af0*/  VIADD R170, R72.reuse, 0x8 ;  /* 0x0000000848aa7836 */ /* 0x040fe20000000000 */
[----:B------:R-:W1:Y:S01]  /*7b00*/  I2F.RP R73, R69 ;  /* 0x0000004500497306 */ /* 0x000e620000209400 */
[----:B------:R-:W-:Y:S01]  /*7b10*/  IABS R90, R71 ;  /* 0x00000047005a7213 */ /* 0x000fe20000000000 */
[C---:B------:R-:W-:Y:S01]  /*7b20*/  VIADD R142, R72.reuse, 0x20 ;  /* 0x00000020488e7836 */ /* 0x040fe20000000000 */
[C---:B------:R-:W-:Y:S01]  /*7b30*/  IADD3 R74, PT, PT, R72.reuse, 0xa, RZ ;  /* 0x0000000a484a7810 */ /* 0x040fe20007ffe0ff */
[C---:B------:R-:W-:Y:S01]  /*7b40*/  VIADD R130, R72.reuse, 0x2a ;  /* 0x0000002a48827836 */ /* 0x040fe20000000000 */
[C---:B------:R-:W-:Y:S01]  /*7b50*/  IADD3 R152, PT, PT, R72.reuse, 0x18, RZ ;  /* 0x0000001848987810 */ /* 0x040fe20007ffe0ff */
[----:B------:R-:W-:Y:S01]  /*7b60*/  IMAD.MOV R90, RZ, RZ, -R90 ;  /* 0x000000ffff5a7224 */ /* 0x000fe200078e0a5a */
[----:B------:R-:W-:Y:S01]  /*7b70*/  IABS R168, R74 ;  /* 0x0000004a00a87213 */ /* 0x000fe20000000000 */
[C---:B------:R-:W-:Y:S01]  /*7b80*/  VIADD R162, R72.reuse, 0x10 ;  /* 0x0000001048a27836 */ /* 0x040fe20000000000 */
[----:B------:R-:W-:Y:S01]  /*7b90*/  IABS R158, R160 ;  /* 0x000000a0009e7213 */ /* 0x000fe20000000000 */
[C---:B------:R-:W-:Y:S01]  /*7ba0*/  VIADD R150, R72.reuse, 0x1a ;  /* 0x0000001a48967836 */ /* 0x040fe20000000000 */
[----:B------:R-:W-:Y:S01]  /*7bb0*/  IABS R169, R170 ;  /* 0x000000aa00a97213 */ /* 0x000fe20000000000 */
[C---:B------:R-:W-:Y:S01]  /*7bc0*/  VIADD R132, R72.reuse, 0x28 ;  /* 0x0000002848847836 */ /* 0x040fe20000000000 */
[----:B------:R-:W-:Y:S01]  /*7bd0*/  IABS R149, R152 ;  /* 0x0000009800957213 */ /* 0x000fe20000000000 */
[C---:B------:R-:W-:Y:S01]  /*7be0*/  VIADD R107, R72.reuse, 0x32 ;  /* 0x00000032486b7836 */ /* 0x040fe20000000000 */
[----:B-1----:R-:W1:Y:S01]  /*7bf0*/  MUFU.RCP R76, R73 ;  /* 0x00000049004c7308 */ /* 0x002e620000001000 */
[----:B------:R-:W-:Y:S01]  /*7c00*/  IABS R135, R142 ;  /* 0x0000008e00877213 */ /* 0x000fe20000000000 */
[C---:B------:R-:W-:Y:S01]  /*7c10*/  VIADD R105, R72.reuse, 0x38 ;  /* 0x0000003848697836 */ /* 0x040fe20000000000 */
[----:B------:R-:W-:Y:S01]  /*7c20*/  IABS R124, R130 ;  /* 0x00000082007c7213 */ /* 0x000fe20000000000 */
[----:B------:R-:W-:Y:S01]  /*7c30*/  IMAD R195, R115, R70, RZ ;  /* 0x0000004673c37224 */ /* 0x000fe200078e02ff */
[C---:B------:R-:W-:Y:S01]  /*7c40*/  IADD3 R140, PT, PT, R72.reuse, 0x22, RZ ;  /* 0x00000022488c7810 */ /* 0x040fe20007ffe0ff */
[----:B----4-:R-:W-:Y:S01]  /*7c50*/  UIMAD UR23, UR18, UR23, URZ ;  /* 0x00000017121772a4 */ /* 0x010fe2000f8e02ff */
[C---:B------:R-:W-:Y:S01]  /*7c60*/  IADD3 R108, PT, PT, R72.reuse, 0x30, RZ ;  /* 0x00000030486c7810 */ /* 0x040fe20007ffe0ff */
[----:B------:R-:W4:Y:S01]  /*7c70*/  LDCU UR21, c[0x0][0x55c] ;  /* 0x0000ab80ff1577ac */ /* 0x000f220008000800 */
[----:B------:R-:W-:-:S02]  /*7c80*/  IADD3 R103, PT, PT, R72, 0x3a, RZ ;  /* 0x0000003a48677810 */ /* 0x000fc40007ffe0ff */
[----:B------:R-:W-:Y:S01]  /*7c90*/  IABS R159, R162 ;  /* 0x000000a2009f7213 */ /* 0x000fe20000000000 */
[----:B------:R-:W5:Y:S01]  /*7ca0*/  LDCU UR22, c[0x0][0x588] ;  /* 0x0000b100ff1677ac */ /* 0x000f620008000800 */
[----:B------:R-:W-:Y:S02]  /*7cb0*/  IABS R148, R150 ;  /* 0x0000009600947213 */ /* 0x000fe40000000000 */
[----:B------:R-:W-:Y:S01]  /*7cc0*/  IABS R133, R140 ;  /* 0x0000008c00857213 */ /* 0x000fe20000000000 */
[----:B------:R-:W5:Y:S01]  /*7cd0*/  LDCU UR20, c[0x0][0x584] ;  /* 0x0000b080ff1477ac */ /* 0x000f620008000800 */
[----:B-1----:R-:W-:Y:S01]  /*7ce0*/  VIADD R76, R76, 0xffffffe ;  /* 0x0ffffffe4c4c7836 */ /* 0x002fe20000000000 */
[----:B------:R-:W-:Y:S02]  /*7cf0*/  IABS R128, R132 ;  /* 0x0000008400807213 */ /* 0x000fe40000000000 */
[----:B------:R-:W-:Y:S01]  /*7d00*/  IABS R96, R108 ;  /* 0x0000006c00607213 */ /* 0x000fe20000000000 */
[----:B------:R-:W1:Y:S01]  /*7d10*/  F2I.FTZ.U32.TRUNC.NTZ R77, R76 ;  /* 0x0000004c004d7305 */ /* 0x000e62000021f000 */
[----:B------:R-:W-:Y:S01]  /*7d20*/  IABS R95, R107 ;  /* 0x0000006b005f7213 */ /* 0x000fe20000000000 */
[----:B------:R-:W5:Y:S01]  /*7d30*/  LDCU UR19, c[0x0][0x560] ;  /* 0x0000ac00ff1377ac */ /* 0x000f620008000800 */
[----:B------:R-:W-:-:S02]  /*7d40*/  IABS R94, R105 ;  /* 0x00000069005e7213 */ /* 0x000fc40000000000 */
[----:B------:R-:W-:Y:S01]  /*7d50*/  IABS R93, R103 ;  /* 0x00000067005d7213 */ /* 0x000fe20000000000 */
[----:B------:R-:W5:Y:S01]  /*7d60*/  LDCU.64 UR6, c[0x0][0x518] ;  /* 0x0000a300ff0677ac */ /* 0x000f620008000a00 */
[----:B------:R-:W-:Y:S02]  /*7d70*/  IABS R70, R195 ;  /* 0x000000c300467213 */ /* 0x000fe40000000000 */
[----:B------:R-:W-:Y:S01]  /*7d80*/  SHF.L.U32 R122, R122, 0x1, RZ ;  /* 0x000000017a7a7819 */ /* 0x000fe200000006ff */
[----:B------:R-:W5:Y:S01]  /*7d90*/  LDCU.64 UR4, c[0x0][0x5a8] ;  /* 0x0000b500ff0477ac */ /* 0x000f620008000a00 */
[----:B------:R-:W-:Y:S01]  /*7da0*/  IADD3 R70, PT, PT, RZ, -R70, RZ ;  /* 0x80000046ff467210 */ /* 0x000fe20007ffe0ff */
[----:B-1----:R-:W-:Y:S02]  /*7db0*/  IMAD.MOV R68, RZ, RZ, -R77 ;  /* 0x000000ffff447224 */ /* 0x002fe400078e0a4d */
[----:B------:R-:W-:Y:S02]  /*7dc0*/  IMAD.MOV.U32 R76, RZ, RZ, RZ ;  /* 0x000000ffff4c7224 */ /* 0x000fe400078e00ff */
[----:B------:R-:W-:-:S04]  /*7dd0*/  IMAD R79, R68, R69, RZ ;  /* 0x00000045444f7224 */ /* 0x000fc800078e02ff */
[----:B------:R-:W-:Y:S01]  /*7de0*/  IMAD.HI.U32 R79, R77, R79, R76 ;  /* 0x0000004f4d4f7227 */ /* 0x000fe200078e004c */
[----:B------:R-:W-:Y:S02]  /*7df0*/  IABS R76, R75 ;  /* 0x0000004b004c7213 */ /* 0x000fe40000000000 */
[----:B------:R-:W-:-:S03]  /*7e00*/  IABS R77, R72 ;  /* 0x00000048004d7213 */ /* 0x000fc60000000000 */
[----:B------:R-:W-:-:S04]  /*7e10*/  IMAD.HI.U32 R73, R79, R76, RZ ;  /* 0x0000004c4f497227 */ /* 0x000fc800078e00ff */
[----:B------:R-:W-:Y:S02]  /*7e20*/  IMAD R82, R73, R90, R76 ;  /* 0x0000005a49527224 */ /* 0x000fe400078e024c */
[----:B------:R-:W-:-:S03]  /*7e30*/  IMAD.HI.U32 R110, R79, R77, RZ ;  /* 0x0000004d4f6e7227 */ /* 0x000fc600078e00ff */
[----:B------:R-:W-:Y:S01]  /*7e40*/  ISETP.GT.U32.AND P0, PT, R69, R82, PT ;  /* 0x000000524500720c */ /* 0x000fe20003f04070 */
[----:B------:R-:W-:Y:S02]  /*7e50*/  IMAD R110, R110, R90, R77 ;  /* 0x0000005a6e6e7224 */ /* 0x000fe400078e024d */
[----:B------:R-:W-:-:S03]  /*7e60*/  IMAD.HI.U32 R83, R79, R168, RZ ;  /* 0x000000a84f537227 */ /* 0x000fc600078e00ff */
[----:B------:R-:W-:Y:S01]  /*7e70*/  ISETP.GT.U32.AND P1, PT, R69, R110, PT ;  /* 0x0000006e4500720c */ /* 0x000fe20003f24070 */
[----:B------:R-:W-:-:S04]  /*7e80*/  IMAD.HI.U32 R73, R79, R158, RZ ;  /* 0x0000009e4f497227 */ /* 0x000fc800078e00ff */
[----:B------:R-:W-:Y:S02]  /*7e90*/  IMAD R138, R83, R90, R168 ;  /* 0x0000005a538a7224 */ /* 0x000fe400078e02a8 */
[----:B------:R-:W-:-:S03]  /*7ea0*/  IMAD.HI.U32 R144, R79, R169, RZ ;  /* 0x000000a94f907227 */ /* 0x000fc600078e00ff */
[----:B------:R-:W-:Y:S01]  /*7eb0*/  ISETP.GT.U32.AND P4, PT, R69, R138, PT ;  /* 0x0000008a4500720c */ /* 0x000fe20003f84070 */
[----:B------:R-:W-:Y:S02]  /*7ec0*/  IMAD.HI.U32 R120, R79, R149, RZ ;  /* 0x000000954f787227 */ /* 0x000fe400078e00ff */
[----:B------:R-:W-:Y:S02]  /*7ed0*/  @!P1 IADD3 R110, PT, PT, R110, -R69, RZ ;  /* 0x800000456e6e9210 */ /* 0x000fe40007ffe0ff */
[----:B------:R-:W-:Y:S02]  /*7ee0*/  @!P0 IMAD.IADD R82, R82, 0x1, -R69 ;  /* 0x0000000152528824 */ /* 0x000fe400078e0a45 */
[-C--:B------:R-:W-:Y:S02]  /*7ef0*/  IMAD R126, R73, R90.reuse, R158 ;  /* 0x0000005a497e7224 */ /* 0x080fe400078e029e */
[----:B------:R-:W-:Y:S01]  /*7f00*/  IMAD R144, R144, R90, R169 ;  /* 0x0000005a90907224 */ /* 0x000fe200078e02a9 */
[C---:B------:R-:W-:Y:S01]  /*7f10*/  ISETP.GT.U32.AND P5, PT, R69.reuse, R82, PT ;  /* 0x000000524500720c */ /* 0x040fe20003fa4070 */
[----:B------:R-:W-:Y:S01]  /*7f20*/  IMAD R120, R120, R90, R149 ;  /* 0x0000005a78787224 */ /* 0x000fe200078e0295 */
[C---:B------:R-:W-:Y:S01]  /*7f30*/  ISETP.GT.U32.AND P1, PT, R69.reuse, R126, PT ;  /* 0x0000007e4500720c */ /* 0x040fe20003f24070 */
[----:B------:R-:W-:Y:S01]  /*7f40*/  @!P4 IMAD.IADD R138, R138, 0x1, -R69 ;  /* 0x000000018a8ac824 */ /* 0x000fe200078e0a45 */
[----:B------:R-:W-:Y:S01]  /*7f50*/  ISETP.GT.U32.AND P2, PT, R69, R144, PT ;  /* 0x000000904500720c */ /* 0x000fe20003f44070 */
[----:B------:R-:W-:Y:S01]  /*7f60*/  IMAD.HI.U32 R114, R79, R135, RZ ;  /* 0x000000874f727227 */ /* 0x000fe200078e00ff */
[----:B------:R-:W-:-:S03]  /*7f70*/  ISETP.GT.U32.AND P0, PT, R69, R120, PT ;  /* 0x000000784500720c */ /* 0x000fc60003f04070 */
[----:B------:R-:W-:-:S04]  /*7f80*/  IMAD.HI.U32 R97, R79, R124, RZ ;  /* 0x0000007c4f617227 */ /* 0x000fc800078e00ff */
[--C-:B------:R-:W-:Y:S01]  /*7f90*/  @!P5 IMAD.IADD R82, R82, 0x1, -R69.reuse ;  /* 0x000000015252d824 */ /* 0x100fe200078e0a45 */
[C---:B------:R-:W-:Y:S01]  /*7fa0*/  ISETP.GT.U32.AND P5, PT, R69.reuse, R138, PT ;  /* 0x0000008a4500720c */ /* 0x040fe20003fa4070 */
[--C-:B------:R-:W-:Y:S02]  /*7fb0*/  @!P1 IMAD.IADD R126, R126, 0x1, -R69.reuse ;  /* 0x000000017e7e9824 */ /* 0x100fe400078e0a45 */
[----:B------:R-:W-:Y:S01]  /*7fc0*/  @!P2 IMAD.IADD R144, R144, 0x1, -R69 ;  /* 0x000000019090a824 */ /* 0x000fe200078e0a45 */
[----:B------:R-:W-:Y:S01]  /*7fd0*/  ISETP.GT.U32.AND P2, PT, R69, R110, PT ;  /* 0x0000006e4500720c */ /* 0x000fe20003f44070 */
[-C--:B------:R-:W-:Y:S01]  /*7fe0*/  IMAD R114, R114, R90.reuse, R135 ;  /* 0x0000005a72727224 */ /* 0x080fe200078e0287 */
[----:B------:R-:W-:Y:S01]  /*7ff0*/  @!P0 IADD3 R120, PT, PT, R120, -R69, RZ ;  /* 0x8000004578788210 */ /* 0x000fe20007ffe0ff */
[----:B------:R-:W-:Y:S01]  /*8000*/  IMAD R92, R97, R90, R124 ;  /* 0x0000005a615c7224 */ /* 0x000fe200078e027c */
[----:B------:R-:W-:Y:S01]  /*8010*/  ISETP.GT.U32.AND P0, PT, R69, R126, PT ;  /* 0x0000007e4500720c */ /* 0x000fe20003f04070 */
[----:B------:R-:W-:-:S04]  /*8020*/  IMAD.HI.U32 R136, R79, R159, RZ ;  /* 0x0000009f4f887227 */ /* 0x000fc800078e00ff */
[----:B------:R-:W-:Y:S01]  /*8030*/  @!P5 IADD3 R138, PT, PT, R138, -R69, RZ ;  /* 0x800000458a8ad210 */ /* 0x000fe20007ffe0ff */
[----:B------:R-:W-:Y:S01]  /*8040*/  IMAD.HI.U32 R101, R79, R148, RZ ;  /* 0x000000944f657227 */ /* 0x000fe200078e00ff */
[----:B------:R-:W-:-:S03]  /*8050*/  ISETP.GT.U32.AND P5, PT, R69, R114, PT ;  /* 0x000000724500720c */ /* 0x000fc60003fa4070 */
[----:B------:R-:W-:Y:S01]  /*8060*/  @!P2 IMAD.IADD R110, R110, 0x1, -R69 ;  /* 0x000000016e6ea824 */ /* 0x000fe200078e0a45 */
[----:B------:R-:W-:Y:S01]  /*8070*/  ISETP.GT.U32.AND P2, PT, R69, R120, PT ;  /* 0x000000784500720c */ /* 0x000fe20003f44070 */
[----:B------:R-:W-:-:S04]  /*8080*/  IMAD.HI.U32 R106, R79, R133, RZ ;  /* 0x000000854f6a7227 */ /* 0x000fc800078e00ff */
[----:B------:R-:W-:Y:S01]  /*8090*/  @!P0 IMAD.IADD R126, R126, 0x1, -R69 ;  /* 0x000000017e7e8824 */ /* 0x000fe200078e0a45 */
[----:B------:R-:W-:Y:S01]  /*80a0*/  ISETP.GT.U32.AND P0, PT, R69, R92, PT ;  /* 0x0000005c4500720c */ /* 0x000fe20003f04070 */
[----:B------:R-:W-:-:S04]  /*80b0*/  IMAD.HI.U32 R99, R79, R128, RZ ;  /* 0x000000804f637227 */ /* 0x000fc800078e00ff */
[C---:B------:R-:W-:Y:S02]  /*80c0*/  IMAD.HI.U32 R91, R79.reuse, R96, RZ ;  /* 0x000000604f5b7227 */ /* 0x040fe400078e00ff */
[----:B------:R-:W-:Y:S02]  /*80d0*/  @!P2 IADD3 R120, PT, PT, R120, -R69, RZ ;  /* 0x800000457878a210 */ /* 0x000fe40007ffe0ff */
[----:B------:R-:W-:-:S04]  /*80e0*/  IMAD.HI.U32 R73, R79, R95, RZ ;  /* 0x0000005f4f497227 */ /* 0x000fc800078e00ff */
[----:B------:R-:W-:-:S04]  /*80f0*/  IMAD.HI.U32 R83, R79, R94, RZ ;  /* 0x0000005e4f537227 */ /* 0x000fc800078e00ff */
[----:B------:R-:W-:-:S04]  /*8100*/  IMAD.HI.U32 R79, R79, R93, RZ ;  /* 0x0000005d4f4f7227 */ /* 0x000fc800078e00ff */
[-C--:B------:R-:W-:Y:S02]  /*8110*/  IMAD R136, R136, R90.reuse, R159 ;  /* 0x0000005a88887224 */ /* 0x080fe400078e029f */
[-C--:B------:R-:W-:Y:S02]  /*8120*/  IMAD R118, R101, R90.reuse, R148 ;  /* 0x0000005a65767224 */ /* 0x080fe400078e0294 */
[----:B------:R-:W-:Y:S01]  /*8130*/  IMAD R106, R106, R90, R133 ;  /* 0x0000005a6a6a7224 */ /* 0x000fe200078e0285 */
[----:B------:R-:W-:Y:S01]  /*8140*/  ISETP.GT.U32.AND P3, PT, R69, R136, PT ;  /* 0x000000884500720c */ /* 0x000fe20003f64070 */
[----:B------:R-:W-:Y:S01]  /*8150*/  IMAD R100, R99, R90, R128 ;  /* 0x0000005a63647224 */ /* 0x000fe200078e0280 */
[----:B------:R-:W-:Y:S01]  /*8160*/  ISETP.GT.U32.AND P4, PT, R69, R118, PT ;  /* 0x000000764500720c */ /* 0x000fe20003f84070 */
[-C--:B------:R-:W-:Y:S02]  /*8170*/  IMAD R78, R91, R90.reuse, R96 ;  /* 0x0000005a5b4e7224 */ /* 0x080fe400078e0260 */
[----:B------:R-:W-:-:S02]  /*8180*/  IMAD R73, R73, R90, R95 ;  /* 0x0000005a49497224 */ /* 0x000fc400078e025f */
[-C--:B------:R-:W-:Y:S02]  /*8190*/  IMAD R68, R83, R90.reuse, R94 ;  /* 0x0000005a53447224 */ /* 0x080fe400078e025e */
[----:B------:R-:W-:Y:S02]  /*81a0*/  IMAD R90, R79, R90, R93 ;  /* 0x0000005a4f5a7224 */ /* 0x000fe400078e025d */
[--C-:B------:R-:W-:Y:S01]  /*81b0*/  @!P5 IMAD.IADD R114, R114, 0x1, -R69.reuse ;  /* 0x000000017272d824 */ /* 0x100fe200078e0a45 */
[C---:B------:R-:W-:Y:S01]  /*81c0*/  ISETP.GT.U32.AND P5, PT, R69.reuse, R73, PT ;  /* 0x000000494500720c */ /* 0x040fe20003fa4070 */
[--C-:B------:R-:W-:Y:S01]  /*81d0*/  @!P0 IMAD.IADD R92, R92, 0x1, -R69.reuse ;  /* 0x000000015c5c8824 */ /* 0x100fe200078e0a45 */
[C---:B------:R-:W-:Y:S01]  /*81e0*/  ISETP.GT.U32.AND P2, PT, R69.reuse, R90, PT ;  /* 0x0000005a4500720c */ /* 0x040fe20003f44070 */
[----:B------:R-:W-:Y:S01]  /*81f0*/  @!P4 IMAD.IADD R118, R118, 0x1, -R69 ;  /* 0x000000017676c824 */ /* 0x000fe200078e0a45 */
[----:B------:R-:W-:Y:S02]  /*8200*/  ISETP.GT.U32.AND P0, PT, R69, R114, PT ;  /* 0x000000724500720c */ /* 0x000fe40003f04070 */
[----:B------:R-:W-:-:S02]  /*8210*/  @!P3 IADD3 R136, PT, PT, R136, -R69, RZ ;  /* 0x800000458888b210 */ /* 0x000fc40007ffe0ff */
[C---:B------:R-:W-:Y:S02]  /*8220*/  ISETP.GT.U32.AND P3, PT, R69.reuse, R144, PT ;  /* 0x000000904500720c */ /* 0x040fe40003f64070 */
[C---:B------:R-:W-:Y:S02]  /*8230*/  ISETP.GT.U32.AND P1, PT, R69.reuse, R136, PT ;  /* 0x000000884500720c */ /* 0x040fe40003f24070 */
[----:B------:R-:W-:Y:S01]  /*8240*/  ISETP.GT.U32.AND P4, PT, R69, R78, PT ;  /* 0x0000004e4500720c */ /* 0x000fe20003f84070 */
[--C-:B------:R-:W-:Y:S02]  /*8250*/  @!P5 IMAD.IADD R73, R73, 0x1, -R69.reuse ;  /* 0x000000014949d824 */ /* 0x100fe400078e0a45 */
[----:B------:R-:W-:Y:S02]  /*8260*/  @!P2 IADD3 R90, PT, PT, R90, -R69, RZ ;  /* 0x800000455a5aa210 */ /* 0x000fe40007ffe0ff */
[----:B------:R-:W-:Y:S01]  /*8270*/  @!P0 IMAD.IADD R114, R114, 0x1, -R69 ;  /* 0x0000000172728824 */ /* 0x000fe200078e0a45 */
[----:B------:R-:W-:-:S02]  /*8280*/  ISETP.GT.U32.AND P2, PT, R69, R73, PT ;  /* 0x000000494500720c */ /* 0x000fc40003f44070 */
[C---:B------:R-:W-:Y:S01]  /*8290*/  ISETP.GT.U32.AND P0, PT, R69.reuse, R90, PT ;  /* 0x0000005a4500720c */ /* 0x040fe20003f04070 */
[--C-:B------:R-:W-:Y:S01]  /*82a0*/  @!P3 IMAD.IADD R144, R144, 0x1, -R69.reuse ;  /* 0x000000019090b824 */ /* 0x100fe200078e0a45 */
[C---:B------:R-:W-:Y:S01]  /*82b0*/  ISETP.GT.U32.AND P3, PT, R69.reuse, R106, PT ;  /* 0x0000006a4500720c */ /* 0x040fe20003f64070 */
[----:B------:R-:W-:Y:S01]  /*82c0*/  @!P1 IMAD.IADD R136, R136, 0x1, -R69 ;  /* 0x0000000188889824 */ /* 0x000fe200078e0a45 */
[C---:B------:R-:W-:Y:S02]  /*82d0*/  ISETP.GT.U32.AND P1, PT, R69.reuse, R100, PT ;  /* 0x000000644500720c */ /* 0x040fe40003f24070 */
[----:B------:R-:W-:Y:S02]  /*82e0*/  @!P4 IADD3 R78, PT, PT, R78, -R69, RZ ;  /* 0x800000454e4ec210 */ /* 0x000fe40007ffe0ff */
[----:B------:R-:W-:-:S03]  /*82f0*/  ISETP.GT.U32.AND P4, PT, R69, R92, PT ;  /* 0x0000005c4500720c */ /* 0x000fc60003f84070 */
[--C-:B------:R-:W-:Y:S01]  /*8300*/  @!P2 IMAD.IADD R73, R73, 0x1, -R69.reuse ;  /* 0x000000014949a824 */ /* 0x100fe200078e0a45 */
[----:B------:R-:W-:Y:S02]  /*8310*/  ISETP.GE.AND P2, PT, R74, RZ, PT ;  /* 0x000000ff4a00720c */ /* 0x000fe40003f46270 */
[-C--:B------:R-:W-:Y:S02]  /*8320*/  @!P0 IADD3 R90, PT, PT, R90, -R69.reuse, RZ ;  /* 0x800000455a5a8210 */ /* 0x080fe40007ffe0ff */
[----:B------:R-:W-:Y:S01]  /*8330*/  ISETP.GE.AND P0, PT, R160, RZ, PT ;  /* 0x000000ffa000720c */ /* 0x000fe20003f06270 */
[--C-:B------:R-:W-:Y:S01]  /*8340*/  @!P1 IMAD.IADD R100, R100, 0x1, -R69.reuse ;  /* 0x0000000164649824 */ /* 0x100fe200078e0a45 */
[C---:B------:R-:W-:Y:S02]  /*8350*/  ISETP.GT.U32.AND P1, PT, R69.reuse, R118, PT ;  /* 0x000000764500720c */ /* 0x040fe40003f24070 */
[----:B------:R-:W-:Y:S01]  /*8360*/  @!P3 IADD3 R106, PT, PT, R106, -R69, RZ ;  /* 0x800000456a6ab210 */ /* 0x000fe20007ffe0ff */
[----:B------:R-:W-:Y:S01]  /*8370*/  @!P4 IMAD.IADD R92, R92, 0x1, -R69 ;  /* 0x000000015c5cc824 */ /* 0x000fe200078e0a45 */
[----:B------:R-:W-:-:S02]  /*8380*/  ISETP.GT.U32.AND P5, PT, R69, R100, PT ;  /* 0x000000644500720c */ /* 0x000fc40003fa4070 */
[C---:B------:R-:W-:Y:S01]  /*8390*/  ISETP.GT.U32.AND P6, PT, R69.reuse, R106, PT ;  /* 0x0000006a4500720c */ /* 0x040fe20003fc4070 */
[----:B------:R-:W-:Y:S01]  /*83a0*/  @!P2 IMAD.MOV R138, RZ, RZ, -R138 ;  /* 0x000000ffff8aa224 */ /* 0x000fe200078e0a8a */
[----:B------:R-:W-:Y:S02]  /*83b0*/  ISETP.GT.U32.AND P3, PT, R69, R68, PT ;  /* 0x000000444500720c */ /* 0x000fe40003f64070 */
[----:B------:R-:W-:Y:S01]  /*83c0*/  ISETP.GE.AND P4, PT, R72, RZ, PT ;  /* 0x000000ff4800720c */ /* 0x000fe20003f86270 */
[----:B------:R-:W-:Y:S01]  /*83d0*/  @!P0 IMAD.MOV R126, RZ, RZ, -R126 ;  /* 0x000000ffff7e8224 */ /* 0x000fe200078e0a7e */
[----:B------:R-:W-:Y:S01]  /*83e0*/  ISETP.GE.AND P0, PT, R152, RZ, PT ;  /* 0x000000ff9800720c */ /* 0x000fe20003f06270 */
[----:B------:R-:W-:Y:S02]  /*83f0*/  @!P1 IMAD.IADD R118, R118, 0x1, -R69 ;  /* 0x0000000176769824 */ /* 0x000fe400078e0a45 */
[----:B------:R-:W-:Y:S02]  /*8400*/  IMAD.MOV.U32 R72, RZ, RZ, R73 ;  /* 0x000000ffff487224 */ /* 0x000fe400078e0049 */
[----:B------:R-:W-:Y:S01]  /*8410*/  @!P5 IMAD.IADD R100, R100, 0x1, -R69 ;  /* 0x000000016464d824 */ /* 0x000fe200078e0a45 */
[----:B------:R-:W-:-:S02]  /*8420*/  ISETP.GE.AND P5, PT, R170, RZ, PT ;  /* 0x000000ffaa00720c */ /* 0x000fc40003fa6270 */
[----:B------:R-:W-:Y:S01]  /*8430*/  @!P6 IADD3 R106, PT, PT, R106, -R69, RZ ;  /* 0x800000456a6ae210 */ /* 0x000fe20007ffe0ff */
[----:B------:R-:W-:Y:S01]  /*8440*/  @!P3 IMAD.IADD R68, R68, 0x1, -R69 ;  /* 0x000000014444b824 */ /* 0x000fe200078e0a45 */
[C---:B------:R-:W-:Y:S02]  /*8450*/  ISETP.GT.U32.AND P3, PT, R69.reuse, R78, PT ;  /* 0x0000004e4500720c */ /* 0x040fe40003f64070 */
[----:B------:R-:W-:Y:S01]  /*8460*/  ISETP.GE.AND P6, PT, R162, RZ, PT ;  /* 0x000000ffa200720c */ /* 0x000fe20003fc6270 */
[----:B------:R-:W-:Y:S01]  /*8470*/  @!P0 IMAD.MOV R120, RZ, RZ, -R120 ;  /* 0x000000ffff788224 */ /* 0x000fe200078e0a78 */
[----:B------:R-:W-:Y:S02]  /*8480*/  ISETP.GE.AND P0, PT, R150, RZ, PT ;  /* 0x000000ff9600720c */ /* 0x000fe40003f06270 */
[----:B------:R-:W-:Y:S02]  /*8490*/  ISETP.GT.U32.AND P1, PT, R69, R68, PT ;  /* 0x000000444500720c */ /* 0x000fe40003f24070 */
[----:B------:R-:W-:Y:S01]  /*84a0*/  @!P4 IADD3 R110, PT, PT, -R110, RZ, RZ ;  /* 0x000000ff6e6ec210 */ /* 0x000fe20007ffe1ff */
[----:B------:R-:W-:-:S04]  /*84b0*/  @!P5 IMAD.MOV R144, RZ, RZ, -R144 ;  /* 0x000000ffff90d224 */ /* 0x000fc800078e0a90 */
[----:B------:R-:W-:Y:S02]  /*84c0*/  @!P3 IADD3 R78, PT, PT, R78, -R69, RZ ;  /* 0x800000454e4eb210 */ /* 0x000fe40007ffe0ff */
[----:B------:R-:W-:Y:S02]  /*84d0*/  ISETP.GE.AND P3, PT, R75, RZ, PT ;  /* 0x000000ff4b00720c */ /* 0x000fe40003f66270 */
[----:B------:R-:W-:Y:S02]  /*84e0*/  @!P0 IADD3 R118, PT, PT, -R118, RZ, RZ ;  /* 0x000000ff76768210 */ /* 0x000fe40007ffe1ff */
[----:B------:R-:W-:Y:S01]  /*84f0*/  ISETP.GE.AND P0, PT, R142, RZ, PT ;  /* 0x000000ff8e00720c */ /* 0x000fe20003f06270 */
[----:B------:R-:W-:Y:S01]  /*8500*/  @!P1 IMAD.IADD R68, R68, 0x1, -R69 ;  /* 0x0000000144449824 */ /* 0x000fe200078e0a45 */
[----:B------:R-:W-:Y:S02]  /*8510*/  LOP3.LUT R69, RZ, R71, RZ, 0x33, !PT ;  /* 0x00000047ff457212 */ /* 0x000fe400078e33ff */
[----:B------:R-:W-:-:S02]  /*8520*/  @!P6 IADD3 R136, PT, PT, -R136, RZ, RZ ;  /* 0x000000ff8888e210 */ /* 0x000fc40007ffe1ff */
[----:B------:R-:W-:-:S03]  /*8530*/  LOP3.LUT P1, RZ, R134, 0x1, RZ, 0xc0, !PT ;  /* 0x0000000186ff7812 */ /* 0x000fc6000782c0ff */
[----:B------:R-:W-:-:S04]  /*8540*/  @!P3 IMAD.MOV R82, RZ, RZ, -R82 ;  /* 0x000000ffff52b224 */ /* 0x000fc800078e0a52 */
[----:B------:R-:W-:Y:S01]  /*8550*/  @!P0 IMAD.MOV R114, RZ, RZ, -R114 ;  /* 0x000000ffff728224 */ /* 0x000fe200078e0a72 */
[----:B------:R-:W-:-:S13]  /*8560*/  ISETP.GE.AND P0, PT, R140, RZ, PT ;  /* 0x000000ff8c00720c */ /* 0x000fda0003f06270 */
[----:B------:R-:W-:Y:S01]  /*8570*/  @!P0 IMAD.MOV R106, RZ, RZ, -R106 ;  /* 0x000000ffff6a8224 */ /* 0x000fe200078e0a6a */
[----:B------:R-:W-:-:S13]  /*8580*/  ISETP.GE.AND P0, PT, R132, RZ, PT ;  /* 0x000000ff8400720c */ /* 0x000fda0003f06270 */
[----:B------:R-:W-:Y:S02]  /*8590*/  @!P0 IADD3 R100, PT, PT, -R100, RZ, RZ ;  /* 0x000000ff64648210 */ /* 0x000fe40007ffe1ff */
[----:B------:R-:W-:-:S13]  /*85a0*/  ISETP.GE.AND P0, PT, R130, RZ, PT ;  /* 0x000000ff8200720c */ /* 0x000fda0003f06270 */
        /* <DEDUP_REMOVED lines=9> */
[----:B------:R-:W-:Y:S02]  /*8640*/  ISETP.NE.AND P0, PT, R71, RZ, PT ;  /* 0x000000ff4700720c */ /* 0x000fe40003f05270 */
[----:B------:R-:W-:Y:S02]  /*8650*/  IABS R71, R195 ;  /* 0x000000c300477213 */ /* 0x000fe40000000000 */
[C---:B------:R-:W-:Y:S02]  /*8660*/  SEL R82, R69.reuse, R82, !P0 ;  /* 0x0000005245527207 */ /* 0x040fe40004000000 */
[----:B------:R-:W1:Y:S01]  /*8670*/  I2F.RP R73, R71 ;  /* 0x0000004700497306 */ /* 0x000e620000209400 */
[C---:B------:R-:W-:Y:S02]  /*8680*/  SEL R110, R69.reuse, R110, !P0 ;  /* 0x0000006e456e7207 */ /* 0x040fe40004000000 */
[----:B------:R-:W-:-:S02]  /*8690*/  SEL R144, R69, R144, !P0 ;  /* 0x0000009045907207 */ /* 0x000fc40004000000 */
[C---:B------:R-:W-:Y:S02]  /*86a0*/  SEL R138, R69.reuse, R138, !P0 ;  /* 0x0000008a458a7207 */ /* 0x040fe40004000000 */
[C---:B------:R-:W-:Y:S02]  /*86b0*/  SEL R136, R69.reuse, R136, !P0 ;  /* 0x0000008845887207 */ /* 0x040fe40004000000 */
[C---:B------:R-:W-:Y:S02]  /*86c0*/  SEL R126, R69.reuse, R126, !P0 ;  /* 0x0000007e457e7207 */ /* 0x040fe40004000000 */
[C---:B------:R-:W-:Y:S02]  /*86d0*/  SEL R120, R69.reuse, R120, !P0 ;  /* 0x0000007845787207 */ /* 0x040fe40004000000 */
[C---:B------:R-:W-:Y:S01]  /*86e0*/  SEL R118, R69.reuse, R118, !P0 ;  /* 0x0000007645767207 */ /* 0x040fe20004000000 */
[----:B-1----:R-:W1:Y:S01]  /*86f0*/  MUFU.RCP R74, R73 ;  /* 0x00000049004a7308 */ /* 0x002e620000001000 */
[----:B------:R-:W-:-:S02]  /*8700*/  SEL R114, R69, R114, !P0 ;  /* 0x0000007245727207 */ /* 0x000fc40004000000 */
[C---:B------:R-:W-:Y:S02]  /*8710*/  SEL R106, R69.reuse, R106, !P0 ;  /* 0x0000006a456a7207 */ /* 0x040fe40004000000 */
[C---:B------:R-:W-:Y:S02]  /*8720*/  SEL R100, R69.reuse, R100, !P0 ;  /* 0x0000006445647207 */ /* 0x040fe40004000000 */
[C---:B------:R-:W-:Y:S02]  /*8730*/  SEL R92, R69.reuse, R92, !P0 ;  /* 0x0000005c455c7207 */ /* 0x040fe40004000000 */
[C---:B------:R-:W-:Y:S02]  /*8740*/  SEL R78, R69.reuse, R78, !P0 ;  /* 0x0000004e454e7207 */ /* 0x040fe40004000000 */
[C---:B------:R-:W-:Y:S02]  /*8750*/  SEL R72, R69.reuse, R72, !P0 ;  /* 0x0000004845487207 */ /* 0x040fe40004000000 */
[----:B------:R-:W-:-:S02]  /*8760*/  SEL R68, R69, R68, !P0 ;  /* 0x0000004445447207 */ /* 0x000fc40004000000 */
[----:B------:R-:W-:Y:S02]  /*8770*/  SEL R90, R69, R90, !P0 ;  /* 0x0000005a455a7207 */ /* 0x000fe40004000000 */
[----:B-1----:R-:W-:Y:S02]  /*8780*/  IADD3 R74, PT, PT, R74, 0xffffffe, RZ ;  /* 0x0ffffffe4a4a7810 */ /* 0x002fe40007ffe0ff */
[----:B------:R-:W-:Y:S02]  /*8790*/  IABS R176, R82 ;  /* 0x0000005200b07213 */ /* 0x000fe40000000000 */
[----:B------:R-:W1:Y:S01]  /*87a0*/  F2I.FTZ.U32.TRUNC.NTZ R75, R74 ;  /* 0x0000004a004b7305 */ /* 0x000e62000021f000 */
[----:B------:R-:W-:Y:S02]  /*87b0*/  IABS R178, R110 ;  /* 0x0000006e00b27213 */ /* 0x000fe40000000000 */
[----:B------:R-:W-:Y:S02]  /*87c0*/  IABS R174, R144 ;  /* 0x0000009000ae7213 */ /* 0x000fe40000000000 */
[----:B------:R-:W-:-:S02]  /*87d0*/  IABS R172, R138 ;  /* 0x0000008a00ac7213 */ /* 0x000fc40000000000 */
[----:B------:R-:W-:Y:S02]  /*87e0*/  IABS R166, R136 ;  /* 0x0000008800a67213 */ /* 0x000fe40000000000 */
[----:B------:R-:W-:Y:S02]  /*87f0*/  IABS R164, R126 ;  /* 0x0000007e00a47213 */ /* 0x000fe40000000000 */
[----:B------:R-:W-:Y:S02]  /*8800*/  IABS R156, R120 ;  /* 0x00000078009c7213 */ /* 0x000fe40000000000 */
[----:B------:R-:W-:Y:S01]  /*8810*/  IABS R154, R118 ;  /* 0x00000076009a7213 */ /* 0x000fe20000000000 */
[----:B-1----:R-:W-:Y:S01]  /*8820*/  IMAD.MOV R69, RZ, RZ, -R75 ;  /* 0x000000ffff457224 */ /* 0x002fe200078e0a4b */
[----:B------:R-:W-:Y:S01]  /*8830*/  IABS R146, R114 ;  /* 0x0000007200927213 */ /* 0x000fe20000000000 */
[----:B------:R-:W-:Y:S01]  /*8840*/  IMAD.MOV.U32 R74, RZ, RZ, RZ ;  /* 0x000000ffff4a7224 */ /* 0x000fe200078e00ff */
[----:B------:R-:W-:Y:S01]  /*8850*/  IABS R112, R106 ;  /* 0x0000006a00707213 */ /* 0x000fe20000000000 */
[----:B------:R-:W-:Y:S01]  /*8860*/  IMAD R127, R69, R71, RZ ;  /* 0x00000047457f7224 */ /* 0x000fe200078e02ff */
[----:B------:R-:W-:-:S02]  /*8870*/  IABS R104, R100 ;  /* 0x0000006400687213 */ /* 0x000fc40000000000 */
[----:B------:R-:W-:Y:S01]  /*8880*/  IABS R102, R92 ;  /* 0x0000005c00667213 */ /* 0x000fe20000000000 */
[----:B------:R-:W-:Y:S01]  /*8890*/  IMAD.HI.U32 R127, R75, R127, R74 ;  /* 0x0000007f4b7f7227 */ /* 0x000fe200078e004a */
[----:B------:R-:W-:Y:S02]  /*88a0*/  IABS R98, R78 ;  /* 0x0000004e00627213 */ /* 0x000fe40000000000 */
[----:B------:R-:W-:Y:S02]  /*88b0*/  IABS R80, R72 ;  /* 0x0000004800507213 */ /* 0x000fe40000000000 */
[----:B------:R-:W-:Y:S01]  /*88c0*/  IABS R74, R68 ;  /* 0x00000044004a7213 */ /* 0x000fe20000000000 */
[----:B------:R-:W-:Y:S01]  /*88d0*/  IMAD.HI.U32 R123, R127, R176, RZ ;  /* 0x000000b07f7b7227 */ /* 0x000fe200078e00ff */
[----:B------:R-:W-:-:S03]  /*88e0*/  IABS R69, R90 ;  /* 0x0000005a00457213 */ /* 0x000fc60000000000 */
[----:B------:R-:W-:Y:S02]  /*88f0*/  IMAD R176, R123, R70, R176 ;  /* 0x000000467bb07224 */ /* 0x000fe400078e02b0 */
[----:B------:R-:W-:-:S03]  /*8900*/  IMAD.HI.U32 R125, R127, R178, RZ ;  /* 0x000000b27f7d7227 */ /* 0x000fc600078e00ff */
[----:B------:R-:W-:Y:S01]  /*8910*/  ISETP.GT.U32.AND P0, PT, R71, R176, PT ;  /* 0x000000b04700720c */ /* 0x000fe20003f04070 */
[----:B------:R-:W-:Y:S02]  /*8920*/  IMAD R178, R125, R70, R178 ;  /* 0x000000467db27224 */ /* 0x000fe400078e02b2 */
[----:B------:R-:W-:-:S04]  /*8930*/  IMAD.HI.U32 R121, R127, R174, RZ ;  /* 0x000000ae7f797227 */ /* 0x000fc800078e00ff */
[----:B------:R-:W-:Y:S02]  /*8940*/  IMAD R174, R121, R70, R174 ;  /* 0x0000004679ae7224 */ /* 0x000fe400078e02ae */
[----:B------:R-:W-:-:S04]  /*8950*/  IMAD.HI.U32 R119, R127, R172, RZ ;  /* 0x000000ac7f777227 */ /* 0x000fc800078e00ff */
[----:B------:R-:W-:Y:S02]  /*8960*/  @!P0 VIADD R123, R123, 0x1 ;  /* 0x000000017b7b8836 */ /* 0x000fe40000000000 */
[----:B------:R-:W-:Y:S01]  /*8970*/  @!P0 IMAD.IADD R176, R176, 0x1, -R71 ;  /* 0x00000001b0b08824 */ /* 0x000fe200078e0a47 */
[----:B------:R-:W-:Y:S01]  /*8980*/  ISETP.GT.U32.AND P0, PT, R71, R178, PT ;  /* 0x000000b24700720c */ /* 0x000fe20003f04070 */
[----:B------:R-:W-:Y:S02]  /*8990*/  IMAD R172, R119, R70, R172 ;  /* 0x0000004677ac7224 */ /* 0x000fe400078e02ac */
[----:B------:R-:W-:-:S04]  /*89a0*/  IMAD.HI.U32 R113, R127, R166, RZ ;  /* 0x000000a67f717227 */ /* 0x000fc800078e00ff */
[----:B------:R-:W-:Y:S02]  /*89b0*/  IMAD R166, R113, R70, R166 ;  /* 0x0000004671a67224 */ /* 0x000fe400078e02a6 */
[----:B------:R-:W-:-:S04]  /*89c0*/  IMAD.HI.U32 R111, R127, R164, RZ ;  /* 0x000000a47f6f7227 */ /* 0x000fc800078e00ff */
[----:B------:R-:W-:Y:S01]  /*89d0*/  @!P0 IADD3 R125, PT, PT, R125, 0x1, RZ ;  /* 0x000000017d7d8810 */ /* 0x000fe20007ffe0ff */
[----:B------:R-:W-:Y:S01]  /*89e0*/  @!P0 IMAD.IADD R178, R178, 0x1, -R71 ;  /* 0x00000001b2b28824 */ /* 0x000fe200078e0a47 */
[----:B------:R-:W-:Y:S01]  /*89f0*/  ISETP.GT.U32.AND P0, PT, R71, R174, PT ;  /* 0x000000ae4700720c */ /* 0x000fe20003f04070 */
[----:B------:R-:W-:Y:S02]  /*8a00*/  IMAD R164, R111, R70, R164 ;  /* 0x000000466fa47224 */ /* 0x000fe400078e02a4 */
[----:B------:R-:W-:-:S04]  /*8a10*/  IMAD.HI.U32 R109, R127, R156, RZ ;  /* 0x0000009c7f6d7227 */ /* 0x000fc800078e00ff */
[----:B------:R-:W-:Y:S02]  /*8a20*/  IMAD R156, R109, R70, R156 ;  /* 0x000000466d9c7224 */ /* 0x000fe400078e029c */
[----:B------:R-:W-:-:S04]  /*8a30*/  IMAD.HI.U32 R101, R127, R154, RZ ;  /* 0x0000009a7f657227 */ /* 0x000fc800078e00ff */
[----:B------:R-:W-:Y:S01]  /*8a40*/  @!P0 VIADD R121, R121, 0x1 ;  /* 0x0000000179798836 */ /* 0x000fe20000000000 */
[----:B------:R-:W-:Y:S01]  /*8a50*/  @!P0 IADD3 R174, PT, PT, R174, -R71, RZ ;  /* 0x80000047aeae8210 */ /* 0x000fe20007ffe0ff */
[----:B------:R-:W-:Y:S01]  /*8a60*/  IMAD R154, R101, R70, R154 ;  /* 0x00000046659a7224 */ /* 0x000fe200078e029a */
[----:B------:R-:W-:Y:S01]  /*8a70*/  ISETP.GT.U32.AND P0, PT, R71, R172, PT ;  /* 0x000000ac4700720c */ /* 0x000fe20003f04070 */
[----:B------:R-:W-:-:S04]  /*8a80*/  IMAD.HI.U32 R99, R127, R146, RZ ;  /* 0x000000927f637227 */ /* 0x000fc800078e00ff */
[----:B------:R-:W-:Y:S02]  /*8a90*/  IMAD R146, R99, R70, R146 ;  /* 0x0000004663927224 */ /* 0x000fe400078e0292 */
[----:B------:R-:W-:-:S04]  /*8aa0*/  IMAD.HI.U32 R97, R127, R112, RZ ;  /* 0x000000707f617227 */ /* 0x000fc800078e00ff */
[----:B------:R-:W-:Y:S02]  /*8ab0*/  IMAD R112, R97, R70, R112 ;  /* 0x0000004661707224 */ /* 0x000fe400078e0270 */
[----:B------:R-:W-:Y:S02]  /*8ac0*/  @!P0 VIADD R119, R119, 0x1 ;  /* 0x0000000177778836 */ /* 0x000fe40000000000 */
[----:B------:R-:W-:Y:S01]  /*8ad0*/  @!P0 IMAD.IADD R172, R172, 0x1, -R71 ;  /* 0x00000001acac8824 */ /* 0x000fe200078e0a47 */
[----:B------:R-:W-:Y:S01]  /*8ae0*/  ISETP.GT.U32.AND P0, PT, R71, R166, PT ;  /* 0x000000a64700720c */ /* 0x000fe20003f04070 */
[----:B------:R-:W-:-:S04]  /*8af0*/  IMAD.HI.U32 R91, R127, R104, RZ ;  /* 0x000000687f5b7227 */ /* 0x000fc800078e00ff */
[----:B------:R-:W-:Y:S02]  /*8b00*/  IMAD R104, R91, R70, R104 ;  /* 0x000000465b687224 */ /* 0x000fe400078e0268 */
[----:B------:R-:W-:-:S04]  /*8b10*/  IMAD.HI.U32 R83, R127, R102, RZ ;  /* 0x000000667f537227 */ /* 0x000fc800078e00ff */
[----:B------:R-:W-:Y:S02]  /*8b20*/  IMAD R102, R83, R70, R102 ;  /* 0x0000004653667224 */ /* 0x000fe400078e0266 */
[----:B------:R-:W-:Y:S01]  /*8b30*/  @!P0 IADD3 R113, PT, PT, R113, 0x1, RZ ;  /* 0x0000000171718810 */ /* 0x000fe20007ffe0ff */
[----:B------:R-:W-:Y:S01]  /*8b40*/  @!P0 IMAD.IADD R166, R166, 0x1, -R71 ;  /* 0x00000001a6a68824 */ /* 0x000fe200078e0a47 */
[----:B------:R-:W-:Y:S01]  /*8b50*/  ISETP.GT.U32.AND P0, PT, R71, R164, PT ;  /* 0x000000a44700720c */ /* 0x000fe20003f04070 */
[----:B------:R-:W-:-:S04]  /*8b60*/  IMAD.HI.U32 R79, R127, R98, RZ ;  /* 0x000000627f4f7227 */ /* 0x000fc800078e00ff */
[----:B------:R-:W-:Y:S02]  /*8b70*/  IMAD R98, R79, R70, R98 ;  /* 0x000000464f627224 */ /* 0x000fe400078e0262 */
[----:B------:R-:W-:-:S04]  /*8b80*/  IMAD.HI.U32 R75, R127, R80, RZ ;  /* 0x000000507f4b7227 */ /* 0x000fc800078e00ff */
[----:B------:R-:W-:Y:S02]  /*8b90*/  IMAD R80, R75, R70, R80 ;  /* 0x000000464b507224 */ /* 0x000fe400078e0250 */
[----:B------:R-:W-:Y:S01]  /*8ba0*/  @!P0 VIADD R111, R111, 0x1 ;  /* 0x000000016f6f8836 */ /* 0x000fe20000000000 */
[----:B------:R-:W-:Y:S01]  /*8bb0*/  @!P0 IADD3 R164, PT, PT, R164, -R71, RZ ;  /* 0x80000047a4a48210 */ /* 0x000fe20007ffe0ff */
[----:B------:R-:W-:Y:S01]  /*8bc0*/  IMAD.HI.U32 R73, R127, R74, RZ ;  /* 0x0000004a7f497227 */ /* 0x000fe200078e00ff */
[----:B------:R-:W-:-:S03]  /*8bd0*/  ISETP.GT.U32.AND P0, PT, R71, R156, PT ;  /* 0x0000009c4700720c */ /* 0x000fc60003f04070 */
[----:B------:R-:W-:Y:S02]  /*8be0*/  IMAD R74, R73, R70, R74 ;  /* 0x00000046494a7224 */ /* 0x000fe400078e024a */
[----:B------:R-:W-:-:S04]  /*8bf0*/  IMAD.HI.U32 R127, R127, R69, RZ ;  /* 0x000000457f7f7227 */ /* 0x000fc800078e00ff */
[----:B------:R-:W-:Y:S01]  /*8c00*/  IMAD R70, R127, R70, R69 ;  /* 0x000000467f467224 */ /* 0x000fe200078e0245 */
[----:B------:R-:W-:-:S03]  /*8c10*/  LOP3.LUT R69, R82, R195, RZ, 0x3c, !PT ;  /* 0x000000c352457212 */ /* 0x000fc600078e3cff */
[----:B------:R-:W-:Y:S02]  /*8c20*/  @!P0 VIADD R109, R109, 0x1 ;  /* 0x000000016d6d8836 */ /* 0x000fe40000000000 */
[----:B------:R-:W-:Y:S01]  /*8c30*/  @!P0 IMAD.IADD R156, R156, 0x1, -R71 ;  /* 0x000000019c9c8824 */ /* 0x000fe200078e0a47 */
[----:B------:R-:W-:-:S13]  /*8c40*/  ISETP.GT.U32.AND P0, PT, R71, R154, PT ;  /* 0x0000009a4700720c */ /* 0x000fda0003f04070 */
[----:B------:R-:W-:Y:S01]  /*8c50*/  @!P0 IADD3 R101, PT, PT, R101, 0x1, RZ ;  /* 0x0000000165658810 */ /* 0x000fe20007ffe0ff */
[----:B------:R-:W-:Y:S01]  /*8c60*/  @!P0 IMAD.IADD R154, R154, 0x1, -R71 ;  /* 0x000000019a9a8824 */ /* 0x000fe200078e0a47 */
[----:B------:R-:W-:-:S13]  /*8c70*/  ISETP.GT.U32.AND P0, PT, R71, R146, PT ;  /* 0x000000924700720c */ /* 0x000fda0003f04070 */
[----:B------:R-:W-:Y:S01]  /*8c80*/  @!P0 VIADD R99, R99, 0x1 ;  /* 0x0000000163638836 */ /* 0x000fe20000000000 */
[----:B------:R-:W-:Y:S02]  /*8c90*/  @!P0 IADD3 R146, PT, PT, R146, -R71, RZ ;  /* 0x8000004792928210 */ /* 0x000fe40007ffe0ff */
[----:B------:R-:W-:-:S13]  /*8ca0*/  ISETP.GT.U32.AND P0, PT, R71, R112, PT ;  /* 0x000000704700720c */ /* 0x000fda0003f04070 */
        /* <DEDUP_REMOVED lines=20> */
[----:B------:R-:W-:-:S13]  /*8df0*/  ISETP.GE.U32.AND P0, PT, R176, R71, PT ;  /* 0x00000047b000720c */ /* 0x000fda0003f06070 */
[----:B------:R-:W-:Y:S02]  /*8e00*/  @P0 IADD3 R123, PT, PT, R123, 0x1, RZ ;  /* 0x000000017b7b0810 */ /* 0x000fe40007ffe0ff */
[----:B------:R-:W-:-:S13]  /*8e10*/  ISETP.GE.U32.AND P0, PT, R178, R71, PT ;  /* 0x00000047b200720c */ /* 0x000fda0003f06070 */
[----:B------:R-:W-:Y:S01]  /*8e20*/  @P0 VIADD R125, R125, 0x1 ;  /* 0x000000017d7d0836 */ /* 0x000fe20000000000 */
[----:B------:R-:W-:-:S13]  /*8e30*/  ISETP.GE.U32.AND P0, PT, R174, R71, PT ;  /* 0x00000047ae00720c */ /* 0x000fda0003f06070 */
[----:B------:R-:W-:Y:S01]  /*8e40*/  @P0 VIADD R121, R121, 0x1 ;  /* 0x0000000179790836 */ /* 0x000fe20000000000 */
        /* <DEDUP_REMOVED lines=16> */
[----:B------:R-:W-:Y:S02]  /*8f50*/  ISETP.GE.U32.AND P0, PT, R102, R71, PT ;  /* 0x000000476600720c */ /* 0x000fe40003f06070 */
[----:B------:R-:W-:-:S11]  /*8f60*/  LOP3.LUT R102, RZ, R115, RZ, 0x33, !PT ;  /* 0x00000073ff667212 */ /* 0x000fd600078e33ff */
[----:B------:R-:W-:Y:S01]  /*8f70*/  @P0 VIADD R83, R83, 0x1 ;  /* 0x0000000153530836 */ /* 0x000fe20000000000 */
[----:B------:R-:W-:Y:S02]  /*8f80*/  ISETP.GE.U32.AND P0, PT, R98, R71, PT ;  /* 0x000000476200720c */ /* 0x000fe40003f06070 */
[----:B------:R-:W-:-:S11]  /*8f90*/  LOP3.LUT R98, RZ, R195, RZ, 0x33, !PT ;  /* 0x000000c3ff627212 */ /* 0x000fd600078e33ff */
[----:B------:R-:W-:Y:S02]  /*8fa0*/  @P0 IADD3 R79, PT, PT, R79, 0x1, RZ ;  /* 0x000000014f4f0810 */ /* 0x000fe40007ffe0ff */
[----:B------:R-:W-:Y:S01]  /*8fb0*/  ISETP.GE.U32.AND P0, PT, R80, R71, PT ;  /* 0x000000475000720c */ /* 0x000fe20003f06070 */
[----:B------:R-:W-:Y:S02]  /*8fc0*/  IMAD.MOV.U32 R80, RZ, RZ, R119 ;  /* 0x000000ffff507224 */ /* 0x000fe400078e0077 */
[----:B------:R-:W-:Y:S02]  /*8fd0*/  IMAD.MOV.U32 R119, RZ, RZ, R109 ;  /* 0x000000ffff777224 */ /* 0x000fe400078e006d */
[----:B------:R-:W-:Y:S02]  /*8fe0*/  IMAD.MOV.U32 R109, RZ, RZ, R99 ;  /* 0x000000ffff6d7224 */ /* 0x000fe400078e0063 */
[----:B------:R-:W-:-:S06]  /*8ff0*/  IMAD.MOV.U32 R99, RZ, RZ, R91 ;  /* 0x000000ffff637224 */ /* 0x000fcc00078e005b */
[----:B------:R-:W-:Y:S01]  /*9000*/  @P0 VIADD R75, R75, 0x1 ;  /* 0x000000014b4b0836 */ /* 0x000fe20000000000 */
[----:B------:R-:W-:Y:S01]  /*9010*/  ISETP.GE.U32.AND P0, PT, R74, R71, PT ;  /* 0x000000474a00720c */ /* 0x000fe20003f06070 */
[----:B------:R-:W-:-:S12]  /*9020*/  IMAD.MOV.U32 R74, RZ, RZ, R79 ;  /* 0x000000ffff4a7224 */ /* 0x000fd800078e004f */
[----:B------:R-:W-:Y:S01]  /*9030*/  @P0 VIADD R73, R73, 0x1 ;  /* 0x0000000149490836 */ /* 0x000fe20000000000 */
[----:B------:R-:W-:Y:S01]  /*9040*/  ISETP.GE.U32.AND P0, PT, R70, R71, PT ;  /* 0x000000474600720c */ /* 0x000fe20003f06070 */
[----:B------:R-:W-:-:S03]  /*9050*/  IMAD.MOV.U32 R70, RZ, RZ, R75 ;  /* 0x000000ffff467224 */ /* 0x000fc600078e004b */
[----:B------:R-:W-:-:S09]  /*9060*/  MOV R71, R73 ;  /* 0x0000004900477202 */ /* 0x000fd20000000f00 */
[----:B------:R-:W-:Y:S02]  /*9070*/  @P0 IADD3 R127, PT, PT, R127, 0x1, RZ ;  /* 0x000000017f7f0810 */ /* 0x000fe40007ffe0ff */
[----:B------:R-:W-:Y:S02]  /*9080*/  ISETP.GE.AND P0, PT, R69, RZ, PT ;  /* 0x000000ff4500720c */ /* 0x000fe40003f06270 */
[----:B------:R-:W-:Y:S01]  /*9090*/  LOP3.LUT R69, R110, R195, RZ, 0x3c, !PT ;  /* 0x000000c36e457212 */ /* 0x000fe200078e3cff */
[----:B------:R-:W-:-:S10]  /*90a0*/  IMAD.MOV.U32 R91, RZ, RZ, R127 ;  /* 0x000000ffff5b7224 */ /* 0x000fd400078e007f */
[----:B------:R-:W-:Y:S01]  /*90b0*/  @!P0 IMAD.MOV R123, RZ, RZ, -R123 ;  /* 0x000000ffff7b8224 */ /* 0x000fe200078e0a7b */
[----:B------:R-:W-:Y:S02]  /*90c0*/  ISETP.GE.AND P0, PT, R69, RZ, PT ;  /* 0x000000ff4500720c */ /* 0x000fe40003f06270 */
[----:B------:R-:W-:-:S11]  /*90d0*/  LOP3.LUT R69, R144, R195, RZ, 0x3c, !PT ;  /* 0x000000c390457212 */ /* 0x000fd600078e3cff */
[----:B------:R-:W-:Y:S01]  /*90e0*/  @!P0 IMAD.MOV R125, RZ, RZ, -R125 ;  /* 0x000000ffff7d8224 */ /* 0x000fe200078e0a7d */
[----:B------:R-:W-:Y:S02]  /*90f0*/  ISETP.GE.AND P0, PT, R69, RZ, PT ;  /* 0x000000ff4500720c */ /* 0x000fe40003f06270 */
[----:B------:R-:W-:-:S11]  /*9100*/  LOP3.LUT R69, R138, R195, RZ, 0x3c, !PT ;  /* 0x000000c38a457212 */ /* 0x000fd600078e3cff */
[----:B------:R-:W-:Y:S02]  /*9110*/  @!P0 IADD3 R121, PT, PT, -R121, RZ, RZ ;  /* 0x000000ff79798210 */ /* 0x000fe40007ffe1ff */
        /* <DEDUP_REMOVED lines=35> */
[----:B------:R-:W-:Y:S01]  /*9350*/  @!P0 IMAD.MOV R71, RZ, RZ, -R71 ;  /* 0x000000ffff478224 */ /* 0x000fe200078e0a47 */
[----:B------:R-:W-:-:S13]  /*9360*/  ISETP.GE.AND P0, PT, R69, RZ, PT ;  /* 0x000000ff4500720c */ /* 0x000fda0003f06270 */
[----:B------:R-:W-:Y:S02]  /*9370*/  @!P0 IADD3 R91, PT, PT, -R91, RZ, RZ ;  /* 0x000000ff5b5b8210 */ /* 0x000fe40007ffe1ff */
[----:B------:R-:W-:-:S04]  /*9380*/  ISETP.NE.AND P0, PT, R195, RZ, PT ;  /* 0x000000ffc300720c */ /* 0x000fc80003f05270 */
[C---:B------:R-:W-:Y:S02]  /*9390*/  SEL R69, R98.reuse, R125, !P0 ;  /* 0x0000007d62457207 */ /* 0x040fe40004000000 */
[C---:B------:R-:W-:Y:S02]  /*93a0*/  SEL R75, R98.reuse, R74, !P0 ;  /* 0x0000004a624b7207 */ /* 0x040fe40004000000 */
[C---:B------:R-:W-:Y:S02]  /*93b0*/  SEL R125, R98.reuse, R113, !P0 ;  /* 0x00000071627d7207 */ /* 0x040fe40004000000 */
[----:B------:R-:W-:Y:S02]  /*93c0*/  IABS R74, R115 ;  /* 0x00000073004a7213 */ /* 0x000fe40000000000 */
[C---:B------:R-:W-:Y:S02]  /*93d0*/  SEL R113, R98.reuse, R101, !P0 ;  /* 0x0000006562717207 */ /* 0x040fe40004000000 */
[----:B------:R-:W-:-:S02]  /*93e0*/  SEL R129, R98, R121, !P0 ;  /* 0x0000007962817207 */ /* 0x000fc40004000000 */
[C---:B------:R-:W-:Y:S02]  /*93f0*/  SEL R101, R98.reuse, R97, !P0 ;  /* 0x0000006162657207 */ /* 0x040fe40004000000 */
[C---:B------:R-:W-:Y:S02]  /*9400*/  SEL R79, R98.reuse, R123, !P0 ;  /* 0x0000007b624f7207 */ /* 0x040fe40004000000 */
[C---:B------:R-:W-:Y:S02]  /*9410*/  SEL R127, R98.reuse, R80, !P0 ;  /* 0x00000050627f7207 */ /* 0x040fe40004000000 */
[C---:B------:R-:W-:Y:S02]  /*9420*/  SEL R121, R98.reuse, R111, !P0 ;  /* 0x0000006f62797207 */ /* 0x040fe40004000000 */
[C---:B------:R-:W-:Y:S02]  /*9430*/  SEL R119, R98.reuse, R119, !P0 ;  /* 0x0000007762777207 */ /* 0x040fe40004000000 */
[----:B------:R-:W-:-:S02]  /*9440*/  SEL R109, R98, R109, !P0 ;  /* 0x0000006d626d7207 */ /* 0x000fc40004000000 */
[C---:B------:R-:W-:Y:S02]  /*9450*/  SEL R99, R98.reuse, R99, !P0 ;  /* 0x0000006362637207 */ /* 0x040fe40004000000 */
[C---:B------:R-:W-:Y:S02]  /*9460*/  SEL R97, R98.reuse, R83, !P0 ;  /* 0x0000005362617207 */ /* 0x040fe40004000000 */
[C---:B------:R-:W-:Y:S02]  /*9470*/  SEL R73, R98.reuse, R70, !P0 ;  /* 0x0000004662497207 */ /* 0x040fe40004000000 */
[C---:B------:R-:W-:Y:S02]  /*9480*/  SEL R71, R98.reuse, R71, !P0 ;  /* 0x0000004762477207 */ /* 0x040fe40004000000 */
[----:B------:R-:W-:Y:S02]  /*9490*/  SEL R91, R98, R91, !P0 ;  /* 0x0000005b625b7207 */ /* 0x000fe40004000000 */
[----:B------:R-:W1:Y:S01]  /*94a0*/  I2F.RP R98, R74 ;  /* 0x0000004a00627306 */ /* 0x000e620000209400 */
[C---:B------:R-:W-:Y:S01]  /*94b0*/  IADD3 R70, PT, PT, -R79.reuse, RZ, RZ ;  /* 0x000000ff4f467210 */ /* 0x040fe20007ffe1ff */
[----:B------:R-:W-:-:S04]  /*94c0*/  IMAD R79, R79, UR23, R116 ;  /* 0x000000174f4f7c24 */ /* 0x000fc8000f8e0274 */
[----:B------:R-:W-:Y:S01]  /*94d0*/  IMAD R82, R195, R70, R82 ;  /* 0x00000046c3527224 */ /* 0x000fe200078e0252 */
[----:B------:R-:W-:-:S04]  /*94e0*/  IABS R70, R115 ;  /* 0x0000007300467213 */ /* 0x000fc80000000000 */
[----:B------:R-:W-:Y:S01]  /*94f0*/  IABS R187, R82 ;  /* 0x0000005200bb7213 */ /* 0x000fe20000000000 */
[----:B------:R-:W-:Y:S01]  /*9500*/  IMAD.MOV R70, RZ, RZ, -R70 ;  /* 0x000000ffff467224 */ /* 0x000fe200078e0a46 */
[----:B-1----:R-:W1:Y:S02]  /*9510*/  MUFU.RCP R146, R98 ;  /* 0x0000006200927308 */ /* 0x002e640000001000 */
[----:B-1----:R-:W-:Y:S01]  /*9520*/  VIADD R146, R146, 0xffffffe ;  /* 0x0ffffffe92927836 */ /* 0x002fe20000000000 */
[----:B------:R-:W-:-:S05]  /*9530*/  IADD3 R98, PT, PT, -R91, RZ, RZ ;  /* 0x000000ff5b627210 */ /* 0x000fca0007ffe1ff */
[----:B------:R-:W1:Y:S01]  /*9540*/  F2I.FTZ.U32.TRUNC.NTZ R147, R146 ;  /* 0x0000009200937305 */ /* 0x000e62000021f000 */
[----:B------:R-:W-:-:S05]  /*9550*/  IMAD R90, R195, R98, R90 ;  /* 0x00000062c35a7224 */ /* 0x000fca00078e025a */
[----:B------:R-:W-:Y:S01]  /*9560*/  IABS R98, R90 ;  /* 0x0000005a00627213 */ /* 0x000fe20000000000 */
[----:B-1----:R-:W-:Y:S02]  /*9570*/  IMAD.MOV R83, RZ, RZ, -R147 ;  /* 0x000000ffff537224 */ /* 0x002fe400078e0a93 */
[----:B------:R-:W-:Y:S02]  /*9580*/  IMAD.MOV.U32 R146, RZ, RZ, RZ ;  /* 0x000000ffff927224 */ /* 0x000fe400078e00ff */
[----:B------:R-:W-:Y:S02]  /*9590*/  IMAD R80, R83, R74, RZ ;  /* 0x0000004a53507224 */ /* 0x000fe400078e02ff */
[----:B------:R-:W-:Y:S02]  /*95a0*/  IMAD.MOV R83, RZ, RZ, -R69 ;  /* 0x000000ffff537224 */ /* 0x000fe400078e0a45 */
[----:B------:R-:W-:-:S04]  /*95b0*/  IMAD.HI.U32 R80, R147, R80, R146 ;  /* 0x0000005093507227 */ /* 0x000fc800078e0092 */
[----:B------:R-:W-:Y:S02]  /*95c0*/  IMAD R110, R195, R83, R110 ;  /* 0x00000053c36e7224 */ /* 0x000fe400078e026e */
[----:B------:R-:W-:-:S03]  /*95d0*/  IMAD.HI.U32 R189, R80, R187, RZ ;  /* 0x000000bb50bd7227 */ /* 0x000fc600078e00ff */
[----:B------:R-:W-:Y:S01]  /*95e0*/  IABS R191, R110 ;  /* 0x0000006e00bf7213 */ /* 0x000fe20000000000 */
[----:B------:R-:W-:Y:S02]  /*95f0*/  IMAD R187, R189, R70, R187 ;  /* 0x00000046bdbb7224 */ /* 0x000fe400078e02bb */
[----:B------:R-:W-:Y:S02]  /*9600*/  IMAD.MOV R83, RZ, RZ, -R129 ;  /* 0x000000ffff537224 */ /* 0x000fe400078e0a81 */
[----:B------:R-:W-:Y:S01]  /*9610*/  IMAD.HI.U32 R193, R80, R191, RZ ;  /* 0x000000bf50c17227 */ /* 0x000fe200078e00ff */
[----:B------:R-:W-:-:S03]  /*9620*/  ISETP.GT.U32.AND P0, PT, R74, R187, PT ;  /* 0x000000bb4a00720c */ /* 0x000fc60003f04070 */
[----:B------:R-:W-:Y:S02]  /*9630*/  IMAD R191, R193, R70, R191 ;  /* 0x00000046c1bf7224 */ /* 0x000fe400078e02bf */
[----:B------:R-:W-:Y:S02]  /*9640*/  IMAD R144, R195, R83, R144 ;  /* 0x00000053c3907224 */ /* 0x000fe400078e0290 */
[----:B------:R-:W-:Y:S02]  /*9650*/  IMAD.MOV R83, RZ, RZ, -R127 ;  /* 0x000000ffff537224 */ /* 0x000fe400078e0a7f */
[----:B------:R-:W-:Y:S01]  /*9660*/  IMAD R69, R69, UR23, R116 ;  /* 0x0000001745457c24 */ /* 0x000fe2000f8e0274 */
[----:B------:R-:W-:Y:S01]  /*9670*/  IABS R183, R144 ;  /* 0x0000009000b77213 */ /* 0x000fe20000000000 */
[----:B------:R-:W-:Y:S02]  /*9680*/  IMAD R138, R195, R83, R138 ;  /* 0x00000053c38a7224 */ /* 0x000fe400078e028a */
[----:B------:R-:W-:Y:S01]  /*9690*/  @!P0 IADD3 R189, PT, PT, R189, 0x1, RZ ;  /* 0x00000001bdbd8810 */ /* 0x000fe20007ffe0ff */
[----:B------:R-:W-:Y:S01]  /*96a0*/  @!P0 IMAD.IADD R187, R187, 0x1, -R74 ;  /* 0x00000001bbbb8824 */ /* 0x000fe200078e0a4a */
[----:B------:R-:W-:Y:S01]  /*96b0*/  ISETP.GT.U32.AND P0, PT, R74, R191, PT ;  /* 0x000000bf4a00720c */ /* 0x000fe20003f04070 */
[----:B------:R-:W-:Y:S01]  /*96c0*/  IMAD.HI.U32 R185, R80, R183, RZ ;  /* 0x000000b750b97227 */ /* 0x000fe200078e00ff */
[----:B------:R-:W-:-:S03]  /*96d0*/  IABS R179, R138 ;  /* 0x0000008a00b37213 */ /* 0x000fc60000000000 */
[----:B------:R-:W-:Y:S02]  /*96e0*/  IMAD R183, R185, R70, R183 ;  /* 0x00000046b9b77224 */ /* 0x000fe400078e02b7 */
[----:B------:R-:W-:-:S04]  /*96f0*/  IMAD.HI.U32 R181, R80, R179, RZ ;  /* 0x000000b350b57227 */ /* 0x000fc800078e00ff */
[----:B------:R-:W-:Y:S02]  /*9700*/  IMAD.MOV R83, RZ, RZ, -R125 ;  /* 0x000000ffff537224 */ /* 0x000fe400078e0a7d */
[----:B------:R-:W-:Y:S01]  /*9710*/  @!P0 IADD3 R193, PT, PT, R193, 0x1, RZ ;  /* 0x00000001c1c18810 */ /* 0x000fe20007ffe0ff */
[----:B------:R-:W-:Y:S01]  /*9720*/  @!P0 IMAD.IADD R191, R191, 0x1, -R74 ;  /* 0x00000001bfbf8824 */ /* 0x000fe200078e0a4a */
[----:B------:R-:W-:Y:S01]  /*9730*/  ISETP.GT.U32.AND P0, PT, R74, R183, PT ;  /* 0x000000b74a00720c */ /* 0x000fe20003f04070 */
[----:B------:R-:W-:Y:S02]  /*9740*/  IMAD R179, R181, R70, R179 ;  /* 0x00000046b5b37224 */ /* 0x000fe400078e02b3 */
[----:B------:R-:W-:Y:S02]  /*9750*/  IMAD R136, R195, R83, R136 ;  /* 0x00000053c3887224 */ /* 0x000fe400078e0288 */
[----:B------:R-:W-:Y:S02]  /*9760*/  IMAD.MOV R83, RZ, RZ, -R121 ;  /* 0x000000ffff537224 */ /* 0x000fe400078e0a79 */
[----:B------:R-:W-:Y:S01]  /*9770*/  IMAD R129, R129, UR23, R116 ;  /* 0x0000001781817c24 */ /* 0x000fe2000f8e0274 */
[----:B------:R-:W-:Y:S01]  /*9780*/  IABS R175, R136 ;  /* 0x0000008800af7213 */ /* 0x000fe20000000000 */
[----:B------:R-:W-:-:S02]  /*9790*/  IMAD R126, R195, R83, R126 ;  /* 0x00000053c37e7224 */ /* 0x000fc400078e027e */
[----:B------:R-:W-:Y:S02]  /*97a0*/  IMAD.MOV R83, RZ, RZ, -R119 ;  /* 0x000000ffff537224 */ /* 0x000fe400078e0a77 */
[----:B------:R-:W-:Y:S01]  /*97b0*/  @!P0 IADD3 R185, PT, PT, R185, 0x1, RZ ;  /* 0x00000001b9b98810 */ /* 0x000fe20007ffe0ff */
[----:B------:R-:W-:Y:S01]  /*97c0*/  @!P0 IMAD.IADD R183, R183, 0x1, -R74 ;  /* 0x00000001b7b78824 */ /* 0x000fe200078e0a4a */
[----:B------:R-:W-:Y:S01]  /*97d0*/  ISETP.GT.U32.AND P0, PT, R74, R179, PT ;  /* 0x000000b34a00720c */ /* 0x000fe20003f04070 */
[----:B------:R-:W-:Y:S01]  /*97e0*/  IMAD.HI.U32 R177, R80, R175, RZ ;  /* 0x000000af50b17227 */ /* 0x000fe200078e00ff */
[----:B------:R-:W-:-:S03]  /*97f0*/  IABS R171, R126 ;  /* 0x0000007e00ab7213 */ /* 0x000fc60000000000 */
[----:B------:R-:W-:Y:S02]  /*9800*/  IMAD R175, R177, R70, R175 ;  /* 0x00000046b1af7224 */ /* 0x000fe400078e02af */
[----:B------:R-:W-:-:S04]  /*9810*/  IMAD.HI.U32 R173, R80, R171, RZ ;  /* 0x000000ab50ad7227 */ /* 0x000fc800078e00ff */
[----:B------:R-:W-:Y:S02]  /*9820*/  IMAD R171, R173, R70, R171 ;  /* 0x00000046adab7224 */ /* 0x000fe400078e02ab */
[----:B------:R-:W-:Y:S01]  /*9830*/  @!P0 IADD3 R181, PT, PT, R181, 0x1, RZ ;  /* 0x00000001b5b58810 */ /* 0x000fe20007ffe0ff */
[----:B------:R-:W-:Y:S01]  /*9840*/  @!P0 IMAD.IADD R179, R179, 0x1, -R74 ;  /* 0x00000001b3b38824 */ /* 0x000fe200078e0a4a */
[----:B------:R-:W-:Y:S01]  /*9850*/  ISETP.GT.U32.AND P0, PT, R74, R175, PT ;  /* 0x000000af4a00720c */ /* 0x000fe20003f04070 */
[----:B------:R-:W-:Y:S02]  /*9860*/  IMAD R120, R195, R83, R120 ;  /* 0x00000053c3787224 */ /* 0x000fe400078e0278 */
[----:B------:R-:W-:Y:S02]  /*9870*/  IMAD.MOV R83, RZ, RZ, -R113 ;  /* 0x000000ffff537224 */ /* 0x000fe400078e0a71 */
[----:B------:R-:W-:Y:S01]  /*9880*/  IMAD R127, R127, UR23, R116 ;  /* 0x000000177f7f7c24 */ /* 0x000fe2000f8e0274 */
[----:B------:R-:W-:Y:S01]  /*9890*/  IABS R165, R120 ;  /* 0x0000007800a57213 */ /* 0x000fe20000000000 */
[----:B------:R-:W-:-:S02]  /*98a0*/  IMAD R118, R195, R83, R118 ;  /* 0x00000053c3767224 */ /* 0x000fc400078e0276 */
[----:B------:R-:W-:Y:S02]  /*98b0*/  IMAD.MOV R83, RZ, RZ, -R109 ;  /* 0x000000ffff537224 */ /* 0x000fe400078e0a6d */
[----:B------:R-:W-:Y:S01]  /*98c0*/  IMAD.HI.U32 R167, R80, R165, RZ ;  /* 0x000000a550a77227 */ /* 0x000fe200078e00ff */
[----:B------:R-:W-:Y:S02]  /*98d0*/  IABS R161, R118 ;  /* 0x0000007600a17213 */ /* 0x000fe40000000000 */
[----:B------:R-:W-:Y:S01]  /*98e0*/  @!P0 IADD3 R177, PT, PT, R177, 0x1, RZ ;  /* 0x00000001b1b18810 */ /* 0x000fe20007ffe0ff */
[----:B------:R-:W-:Y:S01]  /*98f0*/  @!P0 IMAD.IADD R175, R175, 0x1, -R74 ;  /* 0x00000001afaf8824 */ /* 0x000fe200078e0a4a */
[----:B------:R-:W-:Y:S01]  /*9900*/  ISETP.GT.U32.AND P0, PT, R74, R171, PT ;  /* 0x000000ab4a00720c */ /* 0x000fe20003f04070 */
[----:B------:R-:W-:Y:S02]  /*9910*/  IMAD R165, R167, R70, R165 ;  /* 0x00000046a7a57224 */ /* 0x000fe400078e02a5 */
[----:B------:R-:W-:-:S04]  /*9920*/  IMAD.HI.U32 R163, R80, R161, RZ ;  /* 0x000000a150a37227 */ /* 0x000fc800078e00ff */
[----:B------:R-:W-:Y:S02]  /*9930*/  IMAD R161, R163, R70, R161 ;  /* 0x00000046a3a17224 */ /* 0x000fe400078e02a1 */
[----:B------:R-:W-:Y:S02]  /*9940*/  IMAD R114, R195, R83, R114 ;  /* 0x00000053c3727224 */ /* 0x000fe400078e0272 */
[----:B------:R-:W-:Y:S02]  /*9950*/  IMAD.MOV R83, RZ, RZ, -R101 ;  /* 0x000000ffff537224 */ /* 0x000fe400078e0a65 */
[----:B------:R-:W-:Y:S01]  /*9960*/  @!P0 IADD3 R173, PT, PT, R173, 0x1, RZ ;  /* 0x00000001adad8810 */ /* 0x000fe20007ffe0ff */
[----:B------:R-:W-:Y:S01]  /*9970*/  @!P0 IMAD.IADD R171, R171, 0x1, -R74 ;  /* 0x00000001abab8824 */ /* 0x000fe200078e0a4a */
[----:B------:R-:W-:Y:S01]  /*9980*/  ISETP.GT.U32.AND P0, PT, R74, R165, PT ;  /* 0x000000a54a00720c */ /* 0x000fe20003f04070 */
[----:B------:R-:W-:Y:S01]  /*9990*/  IMAD R106, R195, R83, R106 ;  /* 0x00000053c36a7224 */ /* 0x000fe200078e026a */
[----:B------:R-:W-:Y:S01]  /*99a0*/  IABS R155, R114 ;  /* 0x00000072009b7213 */ /* 0x000fe20000000000 */
[----:B------:R-:W-:-:S02]  /*99b0*/  IMAD.MOV R83, RZ, RZ, -R99 ;  /* 0x000000ffff537224 */ /* 0x000fc400078e0a63 */
[----:B------:R-:W-:Y:S01]  /*99c0*/  IMAD R125, R125, UR23, R116 ;  /* 0x000000177d7d7c24 */ /* 0x000fe2000f8e0274 */
[----:B------:R-:W-:Y:S01]  /*99d0*/  IABS R151, R106 ;  /* 0x0000006a00977213 */ /* 0x000fe20000000000 */
[----:B------:R-:W-:-:S04]  /*99e0*/  IMAD.HI.U32 R157, R80, R155, RZ ;  /* 0x0000009b509d7227 */ /* 0x000fc800078e00ff */
[----:B------:R-:W-:Y:S02]  /*99f0*/  IMAD R155, R157, R70, R155 ;  /* 0x000000469d9b7224 */ /* 0x000fe400078e029b */
[----:B------:R-:W-:Y:S01]  /*9a00*/  @!P0 IADD3 R167, PT, PT, R167, 0x1, RZ ;  /* 0x00000001a7a78810 */ /* 0x000fe20007ffe0ff */
[----:B------:R-:W-:Y:S01]  /*9a10*/  @!P0 IMAD.IADD R165, R165, 0x1, -R74 ;  /* 0x00000001a5a58824 */ /* 0x000fe200078e0a4a */
[----:B------:R-:W-:Y:S01]  /*9a20*/  ISETP.GT.U32.AND P0, PT, R74, R161, PT ;  /* 0x000000a14a00720c */ /* 0x000fe20003f04070 */
[----:B------:R-:W-:-:S04]  /*9a30*/  IMAD.HI.U32 R153, R80, R151, RZ ;  /* 0x0000009750997227 */ /* 0x000fc800078e00ff */
[----:B------:R-:W-:Y:S02]  /*9a40*/  IMAD R151, R153, R70, R151 ;  /* 0x0000004699977224 */ /* 0x000fe400078e0297 */
[----:B------:R-:W-:Y:S01]  /*9a50*/  IMAD R100, R195, R83, R100 ;  /* 0x00000053c3647224 */ /* 0x000fe200078e0264 */
[----:B------:R-:W-:Y:S01]  /*9a60*/  IADD3 R83, PT, PT, -R97, RZ, RZ ;  /* 0x000000ff61537210 */ /* 0x000fe20007ffe1ff */
[--C-:B------:R-:W-:Y:S02]  /*9a70*/  IMAD R121, R121, UR23, R116.reuse ;  /* 0x0000001779797c24 */ /* 0x100fe4000f8e0274 */
[----:B------:R-:W-:Y:S01]  /*9a80*/  IMAD R119, R119, UR23, R116 ;  /* 0x0000001777777c24 */ /* 0x000fe2000f8e0274 */
[----:B------:R-:W-:Y:S01]  /*9a90*/  IABS R145, R100 ;  /* 0x0000006400917213 */ /* 0x000fe20000000000 */
[----:B------:R-:W-:Y:S01]  /*9aa0*/  @!P0 IMAD.IADD R161, R161, 0x1, -R74 ;  /* 0x00000001a1a18824 */ /* 0x000fe200078e0a4a */
[----:B------:R-:W-:Y:S01]  /*9ab0*/  @!P0 IADD3 R163, PT, PT, R163, 0x1, RZ ;  /* 0x00000001a3a38810 */ /* 0x000fe20007ffe0ff */
[----:B------:R-:W-:Y:S01]  /*9ac0*/  IMAD R92, R195, R83, R92 ;  /* 0x00000053c35c7224 */ /* 0x000fe200078e025c */
[----:B------:R-:W-:Y:S01]  /*9ad0*/  ISETP.GT.U32.AND P0, PT, R74, R155, PT ;  /* 0x0000009b4a00720c */ /* 0x000fe20003f04070 */
[----:B------:R-:W-:-:S03]  /*9ae0*/  IMAD.HI.U32 R147, R80, R145, RZ ;  /* 0x0000009150937227 */ /* 0x000fc600078e00ff */
[----:B------:R-:W-:Y:S01]  /*9af0*/  IABS R141, R92 ;  /* 0x0000005c008d7213 */ /* 0x000fe20000000000 */
[----:B------:R-:W-:Y:S02]  /*9b00*/  IMAD R145, R147, R70, R145 ;  /* 0x0000004693917224 */ /* 0x000fe400078e0291 */
[----:B------:R-:W-:Y:S02]  /*9b10*/  IMAD.MOV R83, RZ, RZ, -R75 ;  /* 0x000000ffff537224 */ /* 0x000fe400078e0a4b */
[----:B------:R-:W-:-:S04]  /*9b20*/  IMAD.HI.U32 R143, R80, R141, RZ ;  /* 0x0000008d508f7227 */ /* 0x000fc800078e00ff */
[----:B------:R-:W-:Y:S01]  /*9b30*/  @!P0 IADD3 R157, PT, PT, R157, 0x1, RZ ;  /* 0x000000019d9d8810 */ /* 0x000fe20007ffe0ff */
[----:B------:R-:W-:Y:S01]  /*9b40*/  @!P0 IMAD.IADD R155, R155, 0x1, -R74 ;  /* 0x000000019b9b8824 */ /* 0x000fe200078e0a4a */
[----:B------:R-:W-:Y:S01]  /*9b50*/  ISETP.GT.U32.AND P0, PT, R74, R151, PT ;  /* 0x000000974a00720c */ /* 0x000fe20003f04070 */
[----:B------:R-:W-:Y:S02]  /*9b60*/  IMAD R141, R143, R70, R141 ;  /* 0x000000468f8d7224 */ /* 0x000fe400078e028d */
[----:B------:R-:W-:Y:S01]  /*9b70*/  IMAD R78, R195, R83, R78 ;  /* 0x00000053c34e7224 */ /* 0x000fe200078e024e */
[----:B------:R-:W-:Y:S01]  /*9b80*/  IADD3 R83, PT, PT, -R73, RZ, RZ ;  /* 0x000000ff49537210 */ /* 0x000fe20007ffe1ff */
[--C-:B------:R-:W-:Y:S02]  /*9b90*/  IMAD R113, R113, UR23, R116.reuse ;  /* 0x0000001771717c24 */ /* 0x100fe4000f8e0274 */
        /* <DEDUP_REMOVED lines=16> */
[----:B------:R-:W-:-:S03]  /*9ca0*/  IMAD.HI.U32 R195, R80, R98, RZ ;  /* 0x0000006250c37227 */ /* 0x000fc600078e00ff */
[----:B------:R-:W-:Y:S01]  /*9cb0*/  IABS R83, R68 ;  /* 0x0000004400537213 */ /* 0x000fe20000000000 */
[----:B------:R-:W-:Y:S02]  /*9cc0*/  IMAD R197, R195, R70, R98 ;  /* 0x00000046c3c57224 */ /* 0x000fe400078e0262 */
[--C-:B------:R-:W-:Y:S02]  /*9cd0*/  IMAD R101, R101, UR23, R116.reuse ;  /* 0x0000001765657c24 */ /* 0x100fe4000f8e0274 */
[----:B------:R-:W-:Y:S02]  /*9ce0*/  IMAD.HI.U32 R111, R80, R83, RZ ;  /* 0x00000053506f7227 */ /* 0x000fe400078e00ff */
[----:B------:R-:W-:Y:S02]  /*9cf0*/  @!P0 IADD3 R141, PT, PT, R141, -R74, RZ ;  /* 0x8000004a8d8d8210 */ /* 0x000fe40007ffe0ff */
[----:B------:R-:W-:Y:S01]  /*9d00*/  @!P0 VIADD R143, R143, 0x1 ;  /* 0x000000018f8f8836 */ /* 0x000fe20000000000 */
[----:B------:R-:W-:Y:S01]  /*9d10*/  ISETP.GT.U32.AND P0, PT, R74, R137, PT ;  /* 0x000000894a00720c */ /* 0x000fe20003f04070 */
[----:B------:R-:W-:Y:S01]  /*9d20*/  IMAD R83, R111, R70, R83 ;  /* 0x000000466f537224 */ /* 0x000fe200078e0253 */
[----:B------:R-:W-:Y:S01]  /*9d30*/  LOP3.LUT R70, R82, R115, RZ, 0x3c, !PT ;  /* 0x0000007352467212 */ /* 0x000fe200078e3cff */
[----:B------:R-:W-:-:S02]  /*9d40*/  IMAD R99, R99, UR23, R116 ;  /* 0x0000001763637c24 */ /* 0x000fc4000f8e0274 */
[--C-:B------:R-:W-:Y:S02]  /*9d50*/  IMAD R97, R97, UR23, R116.reuse ;  /* 0x0000001761617c24 */ /* 0x100fe4000f8e0274 */
[--C-:B------:R-:W-:Y:S02]  /*9d60*/  IMAD R75, R75, UR23, R116.reuse ;  /* 0x000000174b4b7c24 */ /* 0x100fe4000f8e0274 */
[--C-:B------:R-:W-:Y:S02]  /*9d70*/  IMAD R73, R73, UR23, R116.reuse ;  /* 0x0000001749497c24 */ /* 0x100fe4000f8e0274 */
[----:B------:R-:W-:Y:S02]  /*9d80*/  IMAD R71, R71, UR23, R116 ;  /* 0x0000001747477c24 */ /* 0x000fe4000f8e0274 */
[----:B------:R-:W-:Y:S01]  /*9d90*/  @!P0 IADD3 R139, PT, PT, R139, 0x1, RZ ;  /* 0x000000018b8b8810 */ /* 0x000fe20007ffe0ff */
[----:B------:R-:W-:Y:S01]  /*9da0*/  @!P0 IMAD.IADD R137, R137, 0x1, -R74 ;  /* 0x0000000189898824 */ /* 0x000fe200078e0a4a */
[----:B------:R-:W-:-:S13]  /*9db0*/  ISETP.GT.U32.AND P0, PT, R74, R123, PT ;  /* 0x0000007b4a00720c */ /* 0x000fda0003f04070 */
[----:B------:R-:W-:Y:S01]  /*9dc0*/  @!P0 VIADD R131, R131, 0x1 ;  /* 0x0000000183838836 */ /* 0x000fe20000000000 */
[----:B------:R-:W-:Y:S02]  /*9dd0*/  @!P0 IADD3 R123, PT, PT, R123, -R74, RZ ;  /* 0x8000004a7b7b8210 */ /* 0x000fe40007ffe0ff */
[----:B------:R-:W-:-:S13]  /*9de0*/  ISETP.GT.U32.AND P0, PT, R74, R83, PT ;  /* 0x000000534a00720c */ /* 0x000fda0003f04070 */
[----:B------:R-:W-:Y:S01]  /*9df0*/  @!P0 IADD3 R111, PT, PT, R111, 0x1, RZ ;  /* 0x000000016f6f8810 */ /* 0x000fe20007ffe0ff */
[----:B------:R-:W-:Y:S01]  /*9e00*/  @!P0 IMAD.IADD R83, R83, 0x1, -R74 ;  /* 0x0000000153538824 */ /* 0x000fe200078e0a4a */
[----:B------:R-:W-:-:S13]  /*9e10*/  ISETP.GT.U32.AND P0, PT, R74, R197, PT ;  /* 0x000000c54a00720c */ /* 0x000fda0003f04070 */
[----:B------:R-:W-:Y:S01]  /*9e20*/  @!P0 VIADD R195, R195, 0x1 ;  /* 0x00000001c3c38836 */ /* 0x000fe20000000000 */
[-C--:B------:R-:W-:Y:S02]  /*9e30*/  @!P0 IADD3 R197, PT, PT, R197, -R74.reuse, RZ ;  /* 0x8000004ac5c58210 */ /* 0x080fe40007ffe0ff */
[----:B------:R-:W-:-:S13]  /*9e40*/  ISETP.GE.U32.AND P0, PT, R187, R74, PT ;  /* 0x0000004abb00720c */ /* 0x000fda0003f06070 */
[----:B------:R-:W-:Y:S01]  /*9e50*/  @P0 VIADD R189, R189, 0x1 ;  /* 0x00000001bdbd0836 */ /* 0x000fe20000000000 */
[----:B------:R-:W-:-:S13]  /*9e60*/  ISETP.GE.U32.AND P0, PT, R191, R74, PT ;  /* 0x0000004abf00720c */ /* 0x000fda0003f06070 */
[----:B------:R-:W-:Y:S02]  /*9e70*/  @P0 IADD3 R193, PT, PT, R193, 0x1, RZ ;  /* 0x00000001c1c10810 */ /* 0x000fe40007ffe0ff */
        /* <DEDUP_REMOVED lines=22> */
[----:B------:R-:W-:Y:S02]  /*9fe0*/  ISETP.GE.U32.AND P0, PT, R123, R74, PT ;  /* 0x0000004a7b00720c */ /* 0x000fe40003f06070 */
[----:B------:R-:W-:-:S11]  /*9ff0*/  SHF.R.S32.HI R123, RZ, 0x1f, R122 ;  /* 0x0000001fff7b7819 */ /* 0x000fd6000001147a */
[----:B------:R-:W-:Y:S02]  /*a000*/  @P0 IADD3 R131, PT, PT, R131, 0x1, RZ ;  /* 0x0000000183830810 */ /* 0x000fe40007ffe0ff */
[----:B------:R-:W-:-:S13]  /*a010*/  ISETP.GE.U32.AND P0, PT, R83, R74, PT ;  /* 0x0000004a5300720c */ /* 0x000fda0003f06070 */
[----:B------:R-:W-:Y:S01]  /*a020*/  @P0 VIADD R111, R111, 0x1 ;  /* 0x000000016f6f0836 */ /* 0x000fe20000000000 */
[----:B------:R-:W-:-:S13]  /*a030*/  ISETP.GE.U32.AND P0, PT, R197, R74, PT ;  /* 0x0000004ac500720c */ /* 0x000fda0003f06070 */
[----:B------:R-:W-:Y:S02]  /*a040*/  @P0 IADD3 R195, PT, PT, R195, 0x1, RZ ;  /* 0x00000001c3c30810 */ /* 0x000fe40007ffe0ff */
        /* <DEDUP_REMOVED lines=50> */
[C---:B------:R-:W-:Y:S01]  /*a370*/  SEL R174, R102.reuse, R185, !P0 ;  /* 0x000000b966ae7207 */ /* 0x040fe20004000000 */
[----:B------:R-:W-:Y:S01]  /*a380*/  IMAD.MOV R83, RZ, RZ, -R178 ;  /* 0x000000ffff537224 */ /* 0x000fe200078e0ab2 */
[----:B------:R-:W-:Y:S01]  /*a390*/  SEL R172, R102, R181, !P0 ;  /* 0x000000b566ac7207 */ /* 0x000fe20004000000 */
[----:B---3--:R-:W-:Y:S01]  /*a3a0*/  IMAD R178, R178, UR17, R117 ;  /* 0x00000011b2b27c24 */ /* 0x008fe2000f8e0275 */
[C---:B------:R-:W-:Y:S01]  /*a3b0*/  SEL R166, R102.reuse, R177, !P0 ;  /* 0x000000b166a67207 */ /* 0x040fe20004000000 */
[----:B------:R-:W-:Y:S01]  /*a3c0*/  IMAD R83, R115, R83, R110 ;  /* 0x0000005373537224 */ /* 0x000fe200078e026e */
[----:B------:R-:W-:Y:S01]  /*a3d0*/  SEL R164, R102, R173, !P0 ;  /* 0x000000ad66a47207 */ /* 0x000fe20004000000 */
[----:B------:R-:W-:Y:S01]  /*a3e0*/  IMAD R178, R178, UR18, R69 ;  /* 0x00000012b2b27c24 */ /* 0x000fe2000f8e0245 */
[----:B------:R-:W-:-:S02]  /*a3f0*/  SEL R156, R102, R167, !P0 ;  /* 0x000000a7669c7207 */ /* 0x000fc40004000000 */
[C---:B------:R-:W-:Y:S01]  /*a400*/  SEL R154, R102.reuse, R163, !P0 ;  /* 0x000000a3669a7207 */ /* 0x040fe20004000000 */
[----:B--2---:R-:W-:Y:S01]  /*a410*/  IMAD R69, R83, UR16, R178 ;  /* 0x0000001053457c24 */ /* 0x004fe2000f8e02b2 */
[C---:B------:R-:W-:Y:S02]  /*a420*/  SEL R146, R102.reuse, R157, !P0 ;  /* 0x0000009d66927207 */ /* 0x040fe40004000000 */
[C---:B------:R-:W-:Y:S01]  /*a430*/  SEL R112, R102.reuse, R153, !P0 ;  /* 0x0000009966707207 */ /* 0x040fe20004000000 */
[C---:B------:R-:W-:Y:S01]  /*a440*/  IMAD R83, R69.reuse, UR13, RZ ;  /* 0x0000000d45537c24 */ /* 0x040fe2000f8e02ff */
[----:B------:R-:W-:Y:S01]  /*a450*/  SHF.R.S32.HI R110, RZ, 0x1f, R69 ;  /* 0x0000001fff6e7819 */ /* 0x000fe20000011445 */
[----:B------:R-:W-:Y:S01]  /*a460*/  IMAD.WIDE.U32 R178, R69, UR12, R122 ;  /* 0x0000000c45b27c25 */ /* 0x000fe2000f8e007a */
[C---:B------:R-:W-:Y:S02]  /*a470*/  SEL R104, R102.reuse, R147, !P0 ;  /* 0x0000009366687207 */ /* 0x040fe40004000000 */
[----:B------:R-:W-:Y:S01]  /*a480*/  SEL R98, R102, R143, !P0 ;  /* 0x0000008f66627207 */ /* 0x000fe20004000000 */
[----:B------:R-:W-:Y:S01]  /*a490*/  IMAD R83, R110, UR12, R83 ;  /* 0x0000000c6e537c24 */ /* 0x000fe2000f8e0253 */
[----:B------:R-:W-:-:S02]  /*a4a0*/  SEL R80, R102, R139, !P0 ;  /* 0x0000008b66507207 */ /* 0x000fc40004000000 */
[C---:B------:R-:W-:Y:S02]  /*a4b0*/  SEL R74, R102.reuse, R131, !P0 ;  /* 0x00000083664a7207 */ /* 0x040fe40004000000 */
[C---:B------:R-:W-:Y:S02]  /*a4c0*/  SEL R70, R102.reuse, R111, !P0 ;  /* 0x0000006f66467207 */ /* 0x040fe40004000000 */
[----:B------:R-:W-:Y:S02]  /*a4d0*/  SEL R102, R102, R195, !P0 ;  /* 0x000000c366667207 */ /* 0x000fe40004000000 */
[----:B------:R-:W-:Y:S02]  /*a4e0*/  IADD3 R110, P0, PT, R178, UR10, RZ ;  /* 0x0000000ab26e7c10 */ /* 0x000fe4000ff1e0ff */
[C---:B------:R-:W-:Y:S01]  /*a4f0*/  IADD3 R131, PT, PT, -R174.reuse, RZ, RZ ;  /* 0x000000ffae837210 */ /* 0x040fe20007ffe1ff */
[----:B------:R-:W-:Y:S01]  /*a500*/  IMAD R174, R174, UR17, R117 ;  /* 0x00000011aeae7c24 */ /* 0x000fe2000f8e0275 */
[----:B------:R-:W-:Y:S01]  /*a510*/  IADD3.X R111, PT, PT, R179, UR11, R83, P0, !PT ;  /* 0x0000000bb36f7c10 */ /* 0x000fe200087fe453 */
[----:B------:R-:W-:-:S02]  /*a520*/  IMAD.MOV R83, RZ, RZ, -R176 ;  /* 0x000000ffff537224 */ /* 0x000fc400078e0ab0 */
[----:B------:R-:W-:Y:S02]  /*a530*/  IMAD R176, R176, UR17, R117 ;  /* 0x00000011b0b07c24 */ /* 0x000fe4000f8e0275 */
[C---:B------:R-:W-:Y:S02]  /*a540*/  IMAD R83, R115.reuse, R83, R82 ;  /* 0x0000005373537224 */ /* 0x040fe400078e0252 */
[----:B------:R-:W-:Y:S02]  /*a550*/  IMAD R176, R176, UR18, R79 ;  /* 0x00000012b0b07c24 */ /* 0x000fe4000f8e024f */
[----:B------:R-:W-:Y:S02]  /*a560*/  IMAD R131, R115, R131, R144 ;  /* 0x0000008373837224 */ /* 0x000fe400078e0290 */
[----:B------:R-:W-:Y:S02]  /*a570*/  IMAD R79, R83, UR16, R176 ;  /* 0x00000010534f7c24 */ /* 0x000fe4000f8e02b0 */
[----:B------:R-:W-:-:S02]  /*a580*/  IMAD R174, R174, UR18, R129 ;  /* 0x00000012aeae7c24 */ /* 0x000fc4000f8e0281 */
[----:B------:R-:W-:Y:S01]  /*a590*/  IMAD R83, R79, UR13, RZ ;  /* 0x0000000d4f537c24 */ /* 0x000fe2000f8e02ff */
[----:B------:R-:W-:Y:S01]  /*a5a0*/  SHF.R.S32.HI R82, RZ, 0x1f, R79 ;  /* 0x0000001fff527819 */ /* 0x000fe2000001144f */
[----:B------:R-:W-:Y:S02]  /*a5b0*/  IMAD R173, R131, UR16, R174 ;  /* 0x0000001083ad7c24 */ /* 0x000fe4000f8e02ae */
[----:B------:R-:W-:-:S03]  /*a5c0*/  IMAD.WIDE.U32 R176, R79, UR12, R122 ;  /* 0x0000000c4fb07c25 */ /* 0x000fc6000f8e007a */
[----:B------:R-:W-:Y:S01]  /*a5d0*/  SHF.R.S32.HI R144, RZ, 0x1f, R173 ;  /* 0x0000001fff907819 */ /* 0x000fe200000114ad */
[----:B------:R-:W-:Y:S01]  /*a5e0*/  IMAD R83, R82, UR12, R83 ;  /* 0x0000000c52537c24 */ /* 0x000fe2000f8e0253 */
[----:B------:R-:W-:Y:S01]  /*a5f0*/  IADD3 R82, P0, PT, R176, UR10, RZ ;  /* 0x0000000ab0527c10 */ /* 0x000fe2000ff1e0ff */
[C---:B------:R-:W-:Y:S02]  /*a600*/  IMAD R129, R173.reuse, UR13, RZ ;  /* 0x0000000dad817c24 */ /* 0x040fe4000f8e02ff */
[----:B------:R-:W-:Y:S01]  /*a610*/  IMAD.WIDE.U32 R174, R173, UR12, R122 ;  /* 0x0000000cadae7c25 */ /* 0x000fe2000f8e007a */
[----:B------:R-:W-:-:S03]  /*a620*/  IADD3.X R83, PT, PT, R177, UR11, R83, P0, !PT ;  /* 0x0000000bb1537c10 */ /* 0x000fc600087fe453 */
[----:B------:R-:W-:Y:S01]  /*a630*/  IMAD R129, R144, UR12, R129 ;  /* 0x0000000c90817c24 */ /* 0x000fe2000f8e0281 */
[----:B------:R-:W-:-:S04]  /*a640*/  IADD3 R178, P0, PT, R174, UR10, RZ ;  /* 0x0000000aaeb27c10 */ /* 0x000fc8000ff1e0ff */
[----:B------:R-:W-:Y:S01]  /*a650*/  IADD3.X R179, PT, PT, R175, UR11, R129, P0, !PT ;  /* 0x0000000bafb37c10 */ /* 0x000fe200087fe481 */
[----:B------:R-:W-:Y:S02]  /*a660*/  IMAD.MOV R129, RZ, RZ, -R172 ;  /* 0x000000ffff817224 */ /* 0x000fe400078e0aac */
[----:B------:R-:W-:Y:S02]  /*a670*/  IMAD R172, R172, UR17, R117 ;  /* 0x00000011acac7c24 */ /* 0x000fe4000f8e0275 */
[----:B------:R-:W-:Y:S02]  /*a680*/  IMAD R129, R115, R129, R138 ;  /* 0x0000008173817224 */ /* 0x000fe400078e028a */
[----:B------:R-:W-:-:S04]  /*a690*/  IMAD R172, R172, UR18, R127 ;  /* 0x00000012acac7c24 */ /* 0x000fc8000f8e027f */
[----:B------:R-:W-:-:S04]  /*a6a0*/  IMAD R171, R129, UR16, R172 ;  /* 0x0000001081ab7c24 */ /* 0x000fc8000f8e02ac */
[C---:B------:R-:W-:Y:S01]  /*a6b0*/  IMAD R127, R171.reuse, UR13, RZ ;  /* 0x0000000dab7f7c24 */ /* 0x040fe2000f8e02ff */
[----:B------:R-:W-:Y:S01]  /*a6c0*/  SHF.R.S32.HI R138, RZ, 0x1f, R171 ;  /* 0x0000001fff8a7819 */ /* 0x000fe200000114ab */
[----:B------:R-:W-:-:S04]  /*a6d0*/  IMAD.WIDE.U32 R144, R171, UR12, R122 ;  /* 0x0000000cab907c25 */ /* 0x000fc8000f8e007a */
[----:B------:R-:W-:Y:S01]  /*a6e0*/  IMAD R127, R138, UR12, R127 ;  /* 0x0000000c8a7f7c24 */ /* 0x000fe2000f8e027f */
[----:B------:R-:W-:-:S04]  /*a6f0*/  IADD3 R176, P0, PT, R144, UR10, RZ ;  /* 0x0000000a90b07c10 */ /* 0x000fc8000ff1e0ff */
[----:B------:R-:W-:Y:S02]  /*a700*/  IADD3.X R177, PT, PT, R145, UR11, R127, P0, !PT ;  /* 0x0000000b91b17c10 */ /* 0x000fe400087fe47f */
[C---:B------:R-:W-:Y:S01]  /*a710*/  IADD3 R127, PT, PT, -R166.reuse, RZ, RZ ;  /* 0x000000ffa67f7210 */ /* 0x040fe20007ffe1ff */
[----:B------:R-:W-:-:S04]  /*a720*/  IMAD R166, R166, UR17, R117 ;  /* 0x00000011a6a67c24 */ /* 0x000fc8000f8e0275 */
        /* <DEDUP_REMOVED lines=95> */
[----:B------:R-:W-:Y:S01]  /*ad20*/  IADD3 R126, P0, PT, R98, UR10, RZ ;  /* 0x0000000a627e7c10 */ /* 0x000fe2000ff1e0ff */
[----:B------:R-:W1:Y:S03]  /*ad30*/  LDC R78, c[0x0][0x5a0] ;  /* 0x00016800ff4e7b82 */ /* 0x000e660000000800 */
[----:B------:R-:W-:Y:S01]  /*ad40*/  IADD3.X R127, PT, PT, R99, UR11, R75, P0, !PT ;  /* 0x0000000b637f7c10 */ /* 0x000fe200087fe44b */
[----:B------:R-:W-:Y:S02]  /*ad50*/  IMAD.MOV R75, RZ, RZ, -R74 ;  /* 0x000000ffff4b7224 */ /* 0x000fe400078e0a4a */
[----:B------:R-:W-:Y:S02]  /*ad60*/  IMAD R74, R74, UR17, R117 ;  /* 0x000000114a4a7c24 */ /* 0x000fe4000f8e0275 */
[----:B------:R-:W-:-:S02]  /*ad70*/  IMAD R75, R115, R75, R72 ;  /* 0x0000004b734b7224 */ /* 0x000fc400078e0248 */
[----:B------:R-:W-:-:S04]  /*ad80*/  IMAD R74, R74, UR18, R73 ;  /* 0x000000124a4a7c24 */ /* 0x000fc8000f8e0249 */
[----:B------:R-:W-:-:S04]  /*ad90*/  IMAD R106, R75, UR16, R74 ;  /* 0x000000104b6a7c24 */ /* 0x000fc8000f8e024a */
[C---:B------:R-:W-:Y:S01]  /*ada0*/  IMAD R72, R106.reuse, UR13, RZ ;  /* 0x0000000d6a487c24 */ /* 0x040fe2000f8e02ff */
[----:B------:R-:W-:Y:S01]  /*adb0*/  SHF.R.S32.HI R73, RZ, 0x1f, R106 ;  /* 0x0000001fff497819 */ /* 0x000fe2000001146a */
[----:B------:R-:W-:Y:S01]  /*adc0*/  IMAD.WIDE.U32 R74, R106, UR12, R122 ;  /* 0x0000000c6a4a7c25 */ /* 0x000fe2000f8e007a */
[----:B-1----:R-:W-:-:S03]  /*add0*/  IABS R101, R78 ;  /* 0x0000004e00657213 */ /* 0x002fc60000000000 */
[----:B------:R-:W-:Y:S01]  /*ade0*/  IMAD R72, R73, UR12, R72 ;  /* 0x0000000c49487c24 */ /* 0x000fe2000f8e0248 */
[----:B------:R-:W-:Y:S01]  /*adf0*/  IADD3 R120, P0, PT, R74, UR10, RZ ;  /* 0x0000000a4a787c10 */ /* 0x000fe2000ff1e0ff */
[----:B------:R-:W1:Y:S03]  /*ae00*/  I2F.RP R97, R101 ;  /* 0x0000006500617306 */ /* 0x000e660000209400 */
[----:B------:R-:W-:Y:S02]  /*ae10*/  IADD3.X R121, PT, PT, R75, UR11, R72, P0, !PT ;  /* 0x0000000b4b797c10 */ /* 0x000fe400087fe448 */
[----:B------:R-:W-:Y:S02]  /*ae20*/  CS2R R74, SRZ ;  /* 0x00000000004a7805 */ /* 0x000fe4000001ff00 */
[C---:B------:R-:W-:Y:S01]  /*ae30*/  IADD3 R72, PT, PT, -R70.reuse, RZ, RZ ;  /* 0x000000ff46487210 */ /* 0x040fe20007ffe1ff */
[----:B------:R-:W-:-:S04]  /*ae40*/  IMAD R70, R70, UR17, R117 ;  /* 0x0000001146467c24 */ /* 0x000fc8000f8e0275 */
[----:B------:R-:W-:Y:S02]  /*ae50*/  IMAD R72, R115, R72, R68 ;  /* 0x0000004873487224 */ /* 0x000fe400078e0244 */
[----:B------:R-:W-:Y:S01]  /*ae60*/  IMAD R71, R70, UR18, R71 ;  /* 0x0000001246477c24 */ /* 0x000fe2000f8e0247 */
[----:B-1----:R-:W1:Y:S03]  /*ae70*/  MUFU.RCP R92, R97 ;  /* 0x00000061005c7308 */ /* 0x002e660000001000 */
[----:B------:R-:W-:-:S04]  /*ae80*/  IMAD R104, R72, UR16, R71 ;  /* 0x0000001048687c24 */ /* 0x000fc8000f8e0247 */
[C---:B------:R-:W-:Y:S01]  /*ae90*/  IMAD R68, R104.reuse, UR13, RZ ;  /* 0x0000000d68447c24 */ /* 0x040fe2000f8e02ff */
[----:B------:R-:W-:Y:S01]  /*aea0*/  SHF.R.S32.HI R71, RZ, 0x1f, R104 ;  /* 0x0000001fff477819 */ /* 0x000fe20000011468 */
[----:B------:R-:W-:-:S04]  /*aeb0*/  IMAD.WIDE.U32 R72, R104, UR12, R122 ;  /* 0x0000000c68487c25 */ /* 0x000fc8000f8e007a */
[----:B------:R-:W-:Y:S01]  /*aec0*/  IMAD R68, R71, UR12, R68 ;  /* 0x0000000c47447c24 */ /* 0x000fe2000f8e0244 */
[----:B------:R-:W-:-:S04]  /*aed0*/  IADD3 R118, P0, PT, R72, UR10, RZ ;  /* 0x0000000a48767c10 */ /* 0x000fc8000ff1e0ff */
[----:B------:R-:W-:Y:S01]  /*aee0*/  IADD3.X R119, PT, PT, R73, UR11, R68, P0, !PT ;  /* 0x0000000b49777c10 */ /* 0x000fe200087fe444 */
[----:B-1----:R-:W-:Y:S01]  /*aef0*/  VIADD R92, R92, 0xffffffe ;  /* 0x0ffffffe5c5c7836 */ /* 0x002fe20000000000 */
[----:B------:R-:W-:Y:S02]  /*af00*/  ISETP.LT.AND P0, PT, R69, UR14, P1 ;  /* 0x0000000e45007c0c */ /* 0x000fe40008f01270 */
[----:B------:R-:W-:Y:S01]  /*af10*/  CS2R R72, SRZ ;  /* 0x0000000000487805 */ /* 0x000fe2000001ff00 */
[----:B------:R-:W1:Y:S01]  /*af20*/  F2I.FTZ.U32.TRUNC.NTZ R99, R92 ;  /* 0x0000005c00637305 */ /* 0x000e62000021f000 */
[----:B------:R-:W-:-:S09]  /*af30*/  IMAD.MOV.U32 R98, RZ, RZ, RZ ;  /* 0x000000ffff627224 */ /* 0x000fd200078e00ff */
[----:B------:R2:W3:Y:S01]  /*af40*/  @P0 LDG.E.LTC128B.128 R72, desc[UR8][R110.64] ;  /* 0x000000086e480981 */ /* 0x0004e2000c1e1d20 */
[----:B------:R-:W-:Y:S02]  /*af50*/  ISETP.LT.AND P0, PT, R79, UR14, P1 ;  /* 0x0000000e4f007c0c */ /* 0x000fe40008f01270 */
[----:B------:R-:W-:Y:S02]  /*af60*/  CS2R R68, SRZ ;  /* 0x0000000000447805 */ /* 0x000fe4000001ff00 */
[----:B------:R-:W-:Y:S02]  /*af70*/  CS2R R70, SRZ ;  /* 0x0000000000467805 */ /* 0x000fe4000001ff00 */
[----:B-1----:R-:W-:-:S05]  /*af80*/  IADD3 R79, PT, PT, RZ, -R99, RZ ;  /* 0x80000063ff4f7210 */ /* 0x002fca0007ffe0ff */
[----:B------:R-:W-:-:S04]  /*af90*/  IMAD R79, R79, R101, RZ ;  /* 0x000000654f4f7224 */ /* 0x000fc800078e02ff */
[----:B------:R-:W-:Y:S01]  /*afa0*/  IMAD.HI.U32 R114, R99, R79, R98 ;  /* 0x0000004f63727227 */ /* 0x000fe200078e0062 */
[----:B------:R1:W5:Y:S01]  /*afb0*/  @P0 LDG.E.LTC128B.128 R68, desc[UR8][R82.64] ;  /* 0x0000000852440981 */ /* 0x000362000c1e1d20 */
[----:B------:R-:W-:Y:S02]  /*afc0*/  LOP3.LUT R113, RZ, R78, RZ, 0x33, !PT ;  /* 0x0000004eff717212 */ /* 0x000fe400078e33ff */
[-C--:B------:R-:W-:Y:S01]  /*afd0*/  IMAD R92, R81, R0.reuse, RZ ;  /* 0x00000000515c7224 */ /* 0x080fe200078e02ff */
[----:B------:R-:W-:Y:S01]  /*afe0*/  ISETP.NE.AND P1, PT, R78, RZ, PT ;  /* 0x000000ff4e00720c */ /* 0x000fe20003f25270 */
[----:B------:R-:W-:Y:S01]  /*aff0*/  IMAD.HI.U32 R80, R114, R77, RZ ;  /* 0x0000004d72507227 */ /* 0x000fe200078e00ff */
[----:B------:R-:W-:Y:S01]  /*b000*/  IABS R98, R0 ;  /* 0x0000000000627213 */ /* 0x000fe20000000000 */
[----:B------:R-:W-:Y:S01]  /*b010*/  BAR.SYNC.DEFER_BLOCKING 0x0 ;  /* 0x0000000000007b1d */ /* 0x000fe20000010000 */
[----:B------:R-:W-:Y:S01]  /*b020*/  IABS R100, R92 ;  /* 0x0000005c00647213 */ /* 0x000fe20000000000 */
[----:B------:R-:W-:Y:S01]  /*b030*/  IMAD.MOV.U32 R174, RZ, RZ, RZ ;  /* 0x000000ffffae7224 */ /* 0x000fe200078e00ff */
[----:B------:R-:W-:-:S02]  /*b040*/  IADD3 R80, PT, PT, -R80, RZ, RZ ;  /* 0x000000ff50507210 */ /* 0x000fc40007ffe1ff */
[-C--:B------:R-:W-:Y:S02]  /*b050*/  IABS R99, R92.reuse ;  /* 0x0000005c00637213 */ /* 0x080fe40000000000 */
[----:B--2---:R-:W-:Y:S01]  /*b060*/  LOP3.LUT R111, RZ, R92, RZ, 0x33, !PT ;  /* 0x0000005cff6f7212 */ /* 0x004fe200078e33ff */
[C---:B------:R-:W-:Y:S01]  /*b070*/  IMAD R80, R101.reuse, R80, R77 ;  /* 0x0000005065507224 */ /* 0x040fe200078e024d */
[----:B------:R-:W-:Y:S01]  /*b080*/  ISETP.NE.AND P5, PT, R92, RZ, PT ;  /* 0x000000ff5c00720c */ /* 0x000fe20003fa5270 */
[----:B------:R-:W-:Y:S01]  /*b090*/  IMAD.HI.U32 R77, R114, R76, RZ ;  /* 0x0000004c724d7227 */ /* 0x000fe200078e00ff */
[----:B------:R-:W-:Y:S02]  /*b0a0*/  IABS R97, R0 ;  /* 0x0000000000617213 */ /* 0x000fe40000000000 */
[----:B------:R-:W-:Y:S01]  /*b0b0*/  ISETP.GT.U32.AND P0, PT, R101, R80, PT ;  /* 0x000000506500720c */ /* 0x000fe20003f04070 */
[----:B------:R-:W-:Y:S01]  /*b0c0*/  IMAD.MOV R99, RZ, RZ, -R99 ;  /* 0x000000ffff637224 */ /* 0x000fe200078e0a63 */
[----:B------:R-:W-:-:S02]  /*b0d0*/  IADD3 R77, PT, PT, -R77, RZ, RZ ;  /* 0x000000ff4d4d7210 */ /* 0x000fc40007ffe1ff */
[----:B------:R-:W-:Y:S01]  /*b0e0*/  IADD3 R97, PT, PT, RZ, -R97, RZ ;  /* 0x80000061ff617210 */ /* 0x000fe20007ffe0ff */
[----:B-1----:R-:W1:Y:S01]  /*b0f0*/  I2F.RP R82, R100 ;  /* 0x0000006400527306 */ /* 0x002e620000209400 */
[----:B------:R-:W-:Y:S01]  /*b100*/  LOP3.LUT R109, RZ, R0, RZ, 0x33, !PT ;  /* 0x00000000ff6d7212 */ /* 0x000fe200078e33ff */
[C---:B------:R-:W-:Y:S01]  /*b110*/  IMAD R76, R101.reuse, R77, R76 ;  /* 0x0000004d654c7224 */ /* 0x040fe200078e024c */
[----:B------:R-:W-:Y:S01]  /*b120*/  ISETP.NE.AND P6, PT, R0, RZ, PT ;  /* 0x000000ff0000720c */ /* 0x000fe20003fc5270 */
[----:B------:R3:W-:Y:S04]  /*b130*/  STS [R85], R64 ;  /* 0x0000004055007388 */ /* 0x0007e80000000800 */
[--C-:B------:R-:W-:Y:S01]  /*b140*/  @!P0 IMAD.IADD R80, R80, 0x1, -R101.reuse ;  /* 0x0000000150508824 */ /* 0x100fe200078e0a65 */
[C---:B------:R-:W-:Y:S01]  /*b150*/  ISETP.GT.U32.AND P0, PT, R101.reuse, R76, PT ;  /* 0x0000004c6500720c */ /* 0x040fe20003f04070 */
[----:B------:R2:W-:Y:S04]  /*b160*/  STS [R85+0x10], R62 ;  /* 0x0000103e55007388 */ /* 0x0005e80000000800 */
[----:B------:R2:W-:Y:S01]  /*b170*/  STS [R85+0x20], R60 ;  /* 0x0000203c55007388 */ /* 0x0005e20000000800 */
[----:B-1----:R-:W1:Y:S03]  /*b180*/  MUFU.RCP R81, R82 ;  /* 0x0000005200517308 */ /* 0x002e660000001000 */
[----:B------:R-:W-:Y:S04]  /*b190*/  STS [R85+0x30], R58 ;  /* 0x0000303a55007388 */ /* 0x000fe80000000800 */
[----:B------:R-:W-:Y:S01]  /*b1a0*/  @!P0 IMAD.IADD R76, R76, 0x1, -R101 ;  /* 0x000000014c4c8824 */ /* 0x000fe200078e0a65 */
[----:B------:R-:W-:Y:S01]  /*b1b0*/  ISETP.GT.U32.AND P0, PT, R101, R80, PT ;  /* 0x000000506500720c */ /* 0x000fe20003f04070 */
[----:B------:R5:W-:Y:S04]  /*b1c0*/  STS [R85+0x40], R56 ;  /* 0x0000403855007388 */ /* 0x000be80000000800 */
[----:B------:R5:W-:Y:S01]  /*b1d0*/  STS [R85+0x50], R54 ;  /* 0x0000503655007388 */ /* 0x000be20000000800 */
[----:B-1----:R-:W-:-:S03]  /*b1e0*/  IADD3 R81, PT, PT, R81, 0xffffffe, RZ ;  /* 0x0ffffffe51517810 */ /* 0x002fc60007ffe0ff */
[----:B------:R1:W-:Y:S04]  /*b1f0*/  STS [R85+0x60], R52 ;  /* 0x0000603455007388 */ /* 0x0003e80000000800 */
[----:B------:R-:W-:Y:S01]  /*b200*/  @!P0 IADD3 R80, PT, PT, R80, -R101, RZ ;  /* 0x8000006550508210 */ /* 0x000fe20007ffe0ff */
[----:B------:R1:W-:Y:S01]  /*b210*/  STS [R85+0x70], R50 ;  /* 0x0000703255007388 */ /* 0x0003e20000000800 */
[----:B------:R-:W4:Y:S01]  /*b220*/  F2I.FTZ.U32.TRUNC.NTZ R81, R81 ;  /* 0x0000005100517305 */ /* 0x000f22000021f000 */
[----:B------:R-:W-:Y:S02]  /*b230*/  ISETP.GT.U32.AND P0, PT, R101, R76, PT ;  /* 0x0000004c6500720c */ /* 0x000fe40003f04070 */
[----:B------:R-:W-:Y:S02]  /*b240*/  @!P4 IADD3 R80, PT, PT, -R80, RZ, RZ ;  /* 0x000000ff5050c210 */ /* 0x000fe40007ffe1ff */
[----:B------:R-:W-:-:S02]  /*b250*/  LOP3.LUT P4, RZ, R134, 0x1, RZ, 0xc0, !PT ;  /* 0x0000000186ff7812 */ /* 0x000fc4000788c0ff */
[----:B------:R-:W-:Y:S02]  /*b260*/  SEL R77, R113, R80, !P1 ;  /* 0x00000050714d7207 */ /* 0x000fe40004800000 */
[----:B------:R-:W-:Y:S02]  /*b270*/  MOV R80, RZ ;  /* 0x000000ff00507202 */ /* 0x000fe40000000f00 */
[----:B------:R-:W-:-:S03]  /*b280*/  IABS R83, R77 ;  /* 0x0000004d00537213 */ /* 0x000fc60000000000 */
[----:B------:R-:W-:Y:S02]  /*b290*/  @!P0 IMAD.IADD R76, R76, 0x1, -R101 ;  /* 0x000000014c4c8824 */ /* 0x000fe400078e0a65 */
[----:B----4-:R-:W-:Y:S02]  /*b2a0*/  IMAD.MOV R79, RZ, RZ, -R81 ;  /* 0x000000ffff4f7224 */ /* 0x010fe400078e0a51 */
[----:B------:R-:W-:Y:S01]  /*b2b0*/  @!P3 IMAD.MOV R76, RZ, RZ, -R76 ;  /* 0x000000ffff4cb224 */ /* 0x000fe200078e0a4c */
[----:B------:R-:W-:Y:S01]  /*b2c0*/  LOP3.LUT P3, RZ, R134, 0x2, RZ, 0xc0, !PT ;  /* 0x0000000286ff7812 */ /* 0x000fe2000786c0ff */
[----:B------:R-:W-:-:S03]  /*b2d0*/  IMAD R112, R79, R100, RZ ;  /* 0x000000644f707224 */ /* 0x000fc600078e02ff */
[----:B------:R-:W-:Y:S01]  /*b2e0*/  SEL R79, R113, R76, !P1 ;  /* 0x0000004c714f7207 */ /* 0x000fe20004800000 */
[----:B------:R-:W-:Y:S01]  /*b2f0*/  IMAD.HI.U32 R112, R81, R112, R80 ;  /* 0x0000007051707227 */ /* 0x000fe200078e0050 */
[----:B------:R-:W-:Y:S02]  /*b300*/  LOP3.LUT R80, R77, R92, RZ, 0x3c, !PT ;  /* 0x0000005c4d507212 */ /* 0x000fe400078e3cff */
[----:B------:R-:W-:-:S03]  /*b310*/  IABS R81, R79 ;  /* 0x0000004f00517213 */ /* 0x000fc60000000000 */
[----:B------:R-:W-:-:S04]  /*b320*/  IMAD.HI.U32 R78, R112, R83, RZ ;  /* 0x00000053704e7227 */ /* 0x000fc800078e00ff */
[----:B------:R-:W-:Y:S02]  /*b330*/  IMAD R83, R78, R99, R83 ;  /* 0x000000634e537224 */ /* 0x000fe400078e0253 */
[----:B------:R-:W-:-:S03]  /*b340*/  IMAD.HI.U32 R76, R112, R81, RZ ;  /* 0x00000051704c7227 */ /* 0x000fc600078e00ff */
[----:B------:R-:W-:Y:S01]  /*b350*/  ISETP.GT.U32.AND P0, PT, R100, R83, PT ;  /* 0x000000536400720c */ /* 0x000fe20003f04070 */
[----:B------:R-:W-:-:S12]  /*b360*/  IMAD R81, R76, R99, R81 ;  /* 0x000000634c517224 */ /* 0x000fd800078e0251 */
[----:B------:R-:W-:Y:S01]  /*b370*/  @!P0 IADD3 R78, PT, PT, R78, 0x1, RZ ;  /* 0x000000014e4e8810 */ /* 0x000fe20007ffe0ff */
[----:B------:R-:W-:Y:S01]  /*b380*/  @!P0 IMAD.IADD R83, R83, 0x1, -R100 ;  /* 0x0000000153538824 */ /* 0x000fe200078e0a64 */
[----:B------:R-:W-:-:S13]  /*b390*/  ISETP.GT.U32.AND P0, PT, R100, R81, PT ;  /* 0x000000516400720c */ /* 0x000fda0003f04070 */
[----:B------:R-:W-:Y:S01]  /*b3a0*/  @!P0 IADD3 R76, PT, PT, R76, 0x1, RZ ;  /* 0x000000014c4c8810 */ /* 0x000fe20007ffe0ff */
[----:B------:R-:W-:Y:S01]  /*b3b0*/  @!P0 IMAD.IADD R81, R81, 0x1, -R100 ;  /* 0x0000000151518824 */ /* 0x000fe200078e0a64 */
[----:B------:R-:W-:Y:S02]  /*b3c0*/  ISETP.GE.U32.AND P0, PT, R83, R100, PT ;  /* 0x000000645300720c */ /* 0x000fe40003f06070 */
[----:B------:R-:W4:Y:S11]  /*b3d0*/  I2F.RP R83, R98 ;  /* 0x0000006200537306 */ /* 0x000f360000209400 */
[----:B------:R-:W-:-:S02]  /*b3e0*/  @P0 IADD3 R78, PT, PT, R78, 0x1, RZ ;  /* 0x000000014e4e0810 */ /* 0x000fc40007ffe0ff */
[----:B------:R-:W-:Y:S01]  /*b3f0*/  ISETP.GE.U32.AND P0, PT, R81, R100, PT ;  /* 0x000000645100720c */ /* 0x000fe20003f06070 */
[----:B----4-:R-:W4:-:S12]  /*b400*/  MUFU.RCP R82, R83 ;  /* 0x0000005300527308 */ /* 0x010f180000001000 */
[----:B------:R-:W-:Y:S01]  /*b410*/  @P0 VIADD R76, R76, 0x1 ;  /* 0x000000014c4c0836 */ /* 0x000fe20000000000 */
[----:B------:R-:W-:Y:S02]  /*b420*/  ISETP.GE.AND P0, PT, R80, RZ, PT ;  /* 0x000000ff5000720c */ /* 0x000fe40003f06270 */
[----:B------:R-:W-:Y:S02]  /*b430*/  LOP3.LUT R80, R79, R92, RZ, 0x3c, !PT ;  /* 0x0000005c4f507212 */ /* 0x000fe400078e3cff */
[----:B----4-:R-:W-:-:S04]  /*b440*/  IADD3 R82, PT, PT, R82, 0xffffffe, RZ ;  /* 0x0ffffffe52527810 */ /* 0x010fc80007ffe0ff */
[----:B------:R-:W4:Y:S05]  /*b450*/  F2I.FTZ.U32.TRUNC.NTZ R175, R82 ;  /* 0x0000005200af7305 */ /* 0x000f2a000021f000 */
[----:B------:R-:W-:Y:S02]  /*b460*/  @!P0 IADD3 R78, PT, PT, -R78, RZ, RZ ;  /* 0x000000ff4e4e8210 */ /* 0x000fe40007ffe1ff */
[----:B------:R-:W-:Y:S02]  /*b470*/  ISETP.GE.AND P0, PT, R80, RZ, PT ;  /* 0x000000ff5000720c */ /* 0x000fe40003f06270 */
[----:B------:R-:W-:-:S04]  /*b480*/  SEL R78, R111, R78, !P5 ;  /* 0x0000004e6f4e7207 */ /* 0x000fc80006800000 */
[----:B------:R-:W-:Y:S01]  /*b490*/  IADD3 R80, PT, PT, -R78, RZ, RZ ;  /* 0x000000ff4e507210 */ /* 0x000fe20007ffe1ff */
[----:B----4-:R-:W-:-:S04]  /*b4a0*/  IMAD.MOV R81, RZ, RZ, -R175 ;  /* 0x000000ffff517224 */ /* 0x010fc800078e0aaf */
[----:B------:R-:W-:Y:S02]  /*b4b0*/  IMAD R77, R92, R80, R77 ;  /* 0x000000505c4d7224 */ /* 0x000fe400078e024d */
[----:B------:R-:W-:Y:S02]  /*b4c0*/  @!P0 IMAD.MOV R76, RZ, RZ, -R76 ;  /* 0x000000ffff4c8224 */ /* 0x000fe400078e0a4c */
[----:B------:R-:W-:Y:S01]  /*b4d0*/  IMAD R110, R81, R98, RZ ;  /* 0x00000062516e7224 */ /* 0x000fe200078e02ff */
[----:B------:R-:W-:Y:S02]  /*b4e0*/  IABS R83, R77 ;  /* 0x0000004d00537213 */ /* 0x000fe40000000000 */
[----:B------:R-:W-:Y:S01]  /*b4f0*/  SEL R76, R111, R76, !P5 ;  /* 0x0000004c6f4c7207 */ /* 0x000fe20006800000 */
[----:B------:R-:W-:-:S04]  /*b500*/  IMAD.HI.U32 R110, R175, R110, R174 ;  /* 0x0000006eaf6e7227 */ /* 0x000fc800078e00ae */
[----:B------:R-:W-:Y:S02]  /*b510*/  IMAD.MOV R80, RZ, RZ, -R76 ;  /* 0x000000ffff507224 */ /* 0x000fe400078e0a4c */
[----:B------:R-:W-:-:S04]  /*b520*/  IMAD.HI.U32 R82, R110, R83, RZ ;  /* 0x000000536e527227 */ /* 0x000fc800078e00ff */
[----:B------:R-:W-:Y:S02]  /*b530*/  IMAD R83, R82, R97, R83 ;  /* 0x0000006152537224 */ /* 0x000fe400078e0253 */
[----:B------:R-:W-:-:S03]  /*b540*/  IMAD R79, R92, R80, R79 ;  /* 0x000000505c4f7224 */ /* 0x000fc600078e024f */
[----:B------:R-:W-:Y:S02]  /*b550*/  ISETP.GT.U32.AND P0, PT, R98, R83, PT ;  /* 0x000000536200720c */ /* 0x000fe40003f04070 */
[----:B------:R-:W-:-:S05]  /*b560*/  IABS R81, R79 ;  /* 0x0000004f00517213 */ /* 0x000fca0000000000 */
[----:B------:R-:W-:-:S04]  /*b570*/  IMAD.HI.U32 R80, R110, R81, RZ ;  /* 0x000000516e507227 */ /* 0x000fc800078e00ff */
[----:B------:R-:W-:Y:S02]  /*b580*/  IMAD R81, R80, R97, R81 ;  /* 0x0000006150517224 */ /* 0x000fe400078e0251 */
[----:B------:R-:W-:Y:S01]  /*b590*/  @!P0 VIADD R82, R82, 0x1 ;  /* 0x0000000152528836 */ /* 0x000fe20000000000 */
[----:B------:R-:W-:Y:S02]  /*b5a0*/  @!P0 IADD3 R83, PT, PT, R83, -R98, RZ ;  /* 0x8000006253538210 */ /* 0x000fe40007ffe0ff */
[----:B------:R-:W-:-:S13]  /*b5b0*/  ISETP.GT.U32.AND P0, PT, R98, R81, PT ;  /* 0x000000516200720c */ /* 0x000fda0003f04070 */
[----:B------:R-:W-:Y:S01]  /*b5c0*/  @!P0 IADD3 R80, PT, PT, R80, 0x1, RZ ;  /* 0x0000000150508810 */ /* 0x000fe20007ffe0ff */
[----:B------:R-:W-:Y:S01]  /*b5d0*/  @!P0 IMAD.IADD R81, R81, 0x1, -R98 ;  /* 0x0000000151518824 */ /* 0x000fe200078e0a62 */
[----:B------:R-:W-:Y:S01]  /*b5e0*/  ISETP.GE.U32.AND P0, PT, R83, R98, PT ;  /* 0x000000625300720c */ /* 0x000fe20003f06070 */
[----:B------:R-:W-:-:S12]  /*b5f0*/  IMAD R83, R78, UR21, R67 ;  /* 0x000000154e537c24 */ /* 0x000fd8000f8e0243 */
[----:B------:R-:W-:Y:S02]  /*b600*/  @P0 IADD3 R82, PT, PT, R82, 0x1, RZ ;  /* 0x0000000152520810 */ /* 0x000fe40007ffe0ff */
[----:B------:R-:W-:Y:S02]  /*b610*/  ISETP.GE.U32.AND P0, PT, R81, R98, PT ;  /* 0x000000625100720c */ /* 0x000fe40003f06070 */
[----:B------:R-:W-:-:S11]  /*b620*/  LOP3.LUT R81, R77, R0, RZ, 0x3c, !PT ;  /* 0x000000004d517212 */ /* 0x000fd600078e3cff */
[----:B------:R-:W-:Y:S01]  /*b630*/  @P0 VIADD R80, R80, 0x1 ;  /* 0x0000000150500836 */ /* 0x000fe20000000000 */
[----:B------:R-:W-:Y:S02]  /*b640*/  ISETP.GE.AND P0, PT, R81, RZ, PT ;  /* 0x000000ff5100720c */ /* 0x000fe40003f06270 */
[----:B------:R-:W-:-:S11]  /*b650*/  LOP3.LUT R81, R79, R0, RZ, 0x3c, !PT ;  /* 0x000000004f517212 */ /* 0x000fd600078e3cff */
[----:B------:R-:W-:Y:S02]  /*b660*/  @!P0 IADD3 R82, PT, PT, -R82, RZ, RZ ;  /* 0x000000ff52528210 */ /* 0x000fe40007ffe1ff */
[----:B------:R-:W-:Y:S01]  /*b670*/  ISETP.GE.AND P0, PT, R81, RZ, PT ;  /* 0x000000ff5100720c */ /* 0x000fe20003f06270 */
[C---:B---3--:R-:W-:Y:S01]  /*b680*/  HMUL2 R64, R87.reuse.H0_H0, R73 ;  /* 0x0000004957407232 */ /* 0x048fe20000000800 */
[----:B------:R-:W-:Y:S01]  /*b690*/  SEL R82, R109, R82, !P6 ;  /* 0x000000526d527207 */ /* 0x000fe20007000000 */
[C---:B--2---:R-:W-:Y:S02]  /*b6a0*/  HMUL2 R62, R87.reuse.H0_H0, R74 ;  /* 0x0000004a573e7232 */ /* 0x044fe40000000800 */
[----:B------:R-:W-:Y:S01]  /*b6b0*/  HMUL2 R60, R87.H0_H0, R75 ;  /* 0x0000004b573c7232 */ /* 0x000fe20000000800 */
[----:B------:R-:W-:-:S05]  /*b6c0*/  IADD3 R81, PT, PT, -R82, RZ, RZ ;  /* 0x000000ff52517210 */ /* 0x000fca0007ffe1ff */
[----:B------:R-:W-:Y:S02]  /*b6d0*/  IMAD R81, R0, R81, R77 ;  /* 0x0000005100517224 */ /* 0x000fe400078e024d */
[----:B-----5:R-:W-:Y:S02]  /*b6e0*/  IMAD R77, R82, UR20, R83 ;  /* 0x00000014524d7c24 */ /* 0x020fe4000f8e0253 */
[----:B------:R-:W-:Y:S02]  /*b6f0*/  IMAD R78, R81, UR22, R66 ;  /* 0x00000016514e7c24 */ /* 0x000fe4000f8e0242 */
[C---:B------:R-:W-:Y:S02]  /*b700*/  HMUL2 R56, R87.reuse.H0_H0, R68 ;  /* 0x0000004457387232 */ /* 0x040fe40000000800 */
[----:B------:R-:W-:Y:S02]  /*b710*/  @!P0 IMAD.MOV R80, RZ, RZ, -R80 ;  /* 0x000000ffff508224 */ /* 0x000fe400078e0a50 */
[----:B------:R-:W-:-:S02]  /*b720*/  HMUL2 R54, R87.H0_H0, R69 ;  /* 0x0000004557367232 */ /* 0x000fc40000000800 */
[----:B------:R-:W-:Y:S02]  /*b730*/  IMAD R77, R77, UR19, R78 ;  /* 0x000000134d4d7c24 */ /* 0x000fe4000f8e024e */
[----:B-1----:R-:W-:Y:S02]  /*b740*/  HMUL2 R52, R87.H0_H0, R70 ;  /* 0x0000004657347232 */ /* 0x002fe40000000800 */
[----:B------:R-:W-:Y:S01]  /*b750*/  IMAD R81, R76, UR21, R67 ;  /* 0x000000154c517c24 */ /* 0x000fe2000f8e0243 */
[----:B------:R-:W-:Y:S01]  /*b760*/  SEL R80, R109, R80, !P6 ;  /* 0x000000506d507207 */ /* 0x000fe20007000000 */
[----:B------:R-:W-:Y:S01]  /*b770*/  IMAD.WIDE.U32 R82, R77, UR6, R122 ;  /* 0x000000064d527c25 */ /* 0x000fe2000f8e007a */
[----:B------:R-:W-:-:S03]  /*b780*/  SHF.R.S32.HI R78, RZ, 0x1f, R77 ;  /* 0x0000001fff4e7819 */ /* 0x000fc6000001144d */
[----:B------:R-:W-:Y:S02]  /*b790*/  HMUL2 R50, R87.H0_H0, R71 ;  /* 0x0000004757327232 */ /* 0x000fe40000000800 */
[----:B------:R-:W-:Y:S01]  /*b7a0*/  IMAD R81, R80, UR20, R81 ;  /* 0x0000001450517c24 */ /* 0x000fe2000f8e0251 */
[----:B------:R-:W-:Y:S01]  /*b7b0*/  BAR.SYNC.DEFER_BLOCKING 0x0 ;  /* 0x0000000000007b1d */ /* 0x000fe20000010000 */
[----:B------:R-:W-:Y:S01]  /*b7c0*/  IMAD R78, R78, UR6, RZ ;  /* 0x000000064e4e7c24 */ /* 0x000fe2000f8e02ff */
[----:B------:R-:W-:-:S03]  /*b7d0*/  IADD3 R182, P0, PT, R82, UR4, RZ ;  /* 0x0000000452b67c10 */ /* 0x000fc6000ff1e0ff */
[----:B------:R-:W-:-:S05]  /*b7e0*/  IMAD R78, R77, UR7, R78 ;  /* 0x000000074d4e7c24 */ /* 0x000fca000f8e024e */
[----:B------:R-:W-:Y:S01]  /*b7f0*/  IADD3.X R183, PT, PT, R83, UR5, R78, P0, !PT ;  /* 0x0000000553b77c10 */ /* 0x000fe200087fe44e */
[----:B------:R-:W-:-:S04]  /*b800*/  IMAD.MOV R78, RZ, RZ, -R80 ;  /* 0x000000ffff4e7224 */ /* 0x000fc800078e0a50 */
[----:B------:R-:W-:-:S04]  /*b810*/  IMAD R79, R0, R78, R79 ;  /* 0x0000004e004f7224 */ /* 0x000fc800078e024f */
[----:B------:R-:W-:-:S04]  /*b820*/  IMAD R76, R79, UR22, R66 ;  /* 0x000000164f4c7c24 */ /* 0x000fc8000f8e0242 */
[----:B------:R-:W-:Y:S02]  /*b830*/  IMAD R175, R81, UR19, R76 ;  /* 0x0000001351af7c24 */ /* 0x000fe4000f8e024c */
[----:B------:R-:W1:Y:S02]  /*b840*/  LDS.128 R80, [R84+UR15] ;  /* 0x0000000f54507984 */ /* 0x000e640008000c00 */
[----:B------:R-:W-:Y:S01]  /*b850*/  IMAD.WIDE.U32 R78, R175, UR6, R122 ;  /* 0x00000006af4e7c25 */ /* 0x000fe2000f8e007a */
[----:B------:R-:W-:Y:S02]  /*b860*/  SHF.R.S32.HI R76, RZ, 0x1f, R175 ;  /* 0x0000001fff4c7819 */ /* 0x000fe400000114af */
[----:B------:R-:W-:-:S03]  /*b870*/  IADD3 R180, P0, PT, R78, UR4, RZ ;  /* 0x000000044eb47c10 */ /* 0x000fc6000ff1e0ff */
[----:B------:R-:W-:-:S04]  /*b880*/  IMAD R76, R76, UR6, RZ ;  /* 0x000000064c4c7c24 */ /* 0x000fc8000f8e02ff */
[----:B------:R-:W-:-:S05]  /*b890*/  IMAD R76, R175, UR7, R76 ;  /* 0x00000007af4c7c24 */ /* 0x000fca000f8e024c */
[----:B------:R-:W-:Y:S01]  /*b8a0*/  IADD3.X R181, PT, PT, R79, UR5, R76, P0, !PT ;  /* 0x000000054fb57c10 */ /* 0x000fe200087fe44c */
[----:B------:R-:W-:Y:S01]  /*b8b0*/  HMUL2 R76, R87.H0_H0, R72 ;  /* 0x00000048574c7232 */ /* 0x000fe20000000800 */
[----:B------:R-:W-:-:S03]  /*b8c0*/  ISETP.LT.AND P0, PT, R77, UR14, P3 ;  /* 0x0000000e4d007c0c */ /* 0x000fc60009f01270 */
[C---:B-1----:R-:W-:Y:S02]  /*b8d0*/  HFMA2 R80, R86.reuse.H0_H0, R80, R76 ;  /* 0x0000005056507231 */ /* 0x042fe4000000084c */
[----:B------:R-:W1:Y:S01]  /*b8e0*/  LDS.128 R76, [R84+UR15+0x240] ;  /* 0x0002400f544c7984 */ /* 0x000e620008000c00 */
[C---:B------:R-:W-:Y:S02]  /*b8f0*/  HFMA2 R81, R86.reuse.H0_H0, R81, R64 ;  /* 0x0000005156517231 */ /* 0x040fe40000000840 */
[C---:B------:R-:W-:Y:S02]  /*b900*/  HFMA2 R82, R86.reuse.H0_H0, R82, R62 ;  /* 0x0000005256527231 */ /* 0x040fe4000000083e */
[----:B------:R-:W-:-:S05]  /*b910*/  HFMA2 R83, R86.H0_H0, R83, R60 ;  /* 0x0000005356537231 */ /* 0x000fca000000083c */
[----:B------:R-:W-:Y:S01]  /*b920*/  @P0 STG.E.128 desc[UR8][R182.64], R80 ;  /* 0x00000050b6000986 */ /* 0x000fe2000c101d08 */
[----:B------:R-:W-:Y:S01]  /*b930*/  ISETP.LT.AND P0, PT, R175, UR14, P3 ;  /* 0x0000000eaf007c0c */ /* 0x000fe20009f01270 */
[C---:B-1----:R-:W-:Y:S02]  /*b940*/  HFMA2 R76, R86.reuse.H0_H0, R76, R56 ;  /* 0x0000004c564c7231 */ /* 0x042fe40000000838 */
[C---:B------:R-:W-:Y:S02]  /*b950*/  HFMA2 R77, R86.reuse.H0_H0, R77, R54 ;  /* 0x0000004d564d7231 */ /* 0x040fe40000000836 */
[C---:B------:R-:W-:Y:S02]  /*b960*/  HFMA2 R78, R86.reuse.H0_H0, R78, R52 ;  /* 0x0000004e564e7231 */ /* 0x040fe40000000834 */
[----:B------:R-:W-:-:S06]  /*b970*/  HFMA2 R79, R86.H0_H0, R79, R50 ;  /* 0x0000004f564f7231 */ /* 0x000fcc0000000832 */
[----:B------:R1:W-:Y:S01]  /*b980*/  @P0 STG.E.128 desc[UR8][R180.64], R76 ;  /* 0x0000004cb4000986 */ /* 0x0003e2000c101d08 */
[----:B------:R-:W-:Y:S01]  /*b990*/  ISETP.LT.AND P0, PT, R173, UR14, P4 ;  /* 0x0000000ead007c0c */ /* 0x000fe2000a701270 */
[----:B------:R-:W-:-:S05]  /*b9a0*/  IMAD.HI.U32 R50, R114, R169, RZ ;  /* 0x000000a972327227 */ /* 0x000fca00078e00ff */
[----:B------:R-:W-:-:S07]  /*b9b0*/  IADD3 R50, PT, PT, -R50, RZ, RZ ;  /* 0x000000ff32327210 */ /* 0x000fce0007ffe1ff */
[----:B------:R-:W2:Y:S01]  /*b9c0*/  @P0 LDG.E.LTC128B.128 R72, desc[UR8][R178.64] ;  /* 0x00000008b2480981 */ /* 0x000ea2000c1e1d20 */
[----:B------:R-:W-:Y:S01]  /*b9d0*/  ISETP.LT.AND P0, PT, R171, UR14, P4 ;  /* 0x0000000eab007c0c */ /* 0x000fe2000a701270 */
[----:B------:R-:W-:Y:S02]  /*b9e0*/  IMAD R52, R101, R50, R169 ;  /* 0x0000003265347224 */ /* 0x000fe400078e02a9 */
[----:B------:R-:W-:-:S05]  /*b9f0*/  IMAD.HI.U32 R50, R114, R168, RZ ;  /* 0x000000a872327227 */ /* 0x000fca00078e00ff */
[----:B------:R-:W-:-:S05]  /*ba00*/  IADD3 R50, PT, PT, -R50, RZ, RZ ;  /* 0x000000ff32327210 */ /* 0x000fca0007ffe1ff */
[----:B------:R-:W3:Y:S01]  /*ba10*/  @P0 LDG.E.LTC128B.128 R68, desc[UR8][R176.64] ;  /* 0x00000008b0440981 */ /* 0x000ee2000c1e1d20 */
[----:B------:R-:W-:Y:S01]  /*ba20*/  BAR.SYNC.DEFER_BLOCKING 0x0 ;  /* 0x0000000000007b1d */ /* 0x000fe20000010000 */
[C---:B------:R-:W-:Y:S01]  /*ba30*/  ISETP.GT.U32.AND P0, PT, R101.reuse, R52, PT ;  /* 0x000000346500720c */ /* 0x040fe20003f04070 */
[----:B------:R-:W-:-:S12]  /*ba40*/  IMAD R50, R101, R50, R168 ;  /* 0x0000003265327224 */ /* 0x000fd800078e02a8 */
[----:B------:R-:W-:Y:S01]  /*ba50*/  @!P0 IMAD.IADD R52, R52, 0x1, -R101 ;  /* 0x0000000134348824 */ /* 0x000fe200078e0a65 */
[----:B------:R-:W-:Y:S01]  /*ba60*/  ISETP.GT.U32.AND P0, PT, R101, R50, PT ;  /* 0x000000326500720c */ /* 0x000fe20003f04070 */
[----:B------:R-:W-:-:S12]  /*ba70*/  STS [R85], R65 ;  /* 0x0000004155007388 */ /* 0x000fd80000000800 */
[----:B------:R-:W-:Y:S01]  /*ba80*/  @!P0 IMAD.IADD R50, R50, 0x1, -R101 ;  /* 0x0000000132328824 */ /* 0x000fe200078e0a65 */
[C---:B------:R-:W-:Y:S01]  /*ba90*/  ISETP.GT.U32.AND P0, PT, R101.reuse, R52, PT ;  /* 0x000000346500720c */ /* 0x040fe20003f04070 */
[----:B------:R-:W-:Y:S04]  /*baa0*/  STS [R85+0x10], R63 ;  /* 0x0000103f55007388 */ /* 0x000fe80000000800 */
[----:B------:R3:W-:Y:S04]  /*bab0*/  STS [R85+0x20], R61 ;  /* 0x0000203d55007388 */ /* 0x0007e80000000800 */
[----:B------:R-:W-:Y:S04]  /*bac0*/  STS [R85+0x30], R59 ;  /* 0x0000303b55007388 */ /* 0x000fe80000000800 */
[----:B------:R-:W-:Y:S01]  /*bad0*/  @!P0 IADD3 R52, PT, PT, R52, -R101, RZ ;  /* 0x8000006534348210 */ /* 0x000fe20007ffe0ff */
[----:B------:R-:W-:Y:S01]  /*bae0*/  STS [R85+0x40], R57 ;  /* 0x0000403955007388 */ /* 0x000fe20000000800 */
[----:B------:R-:W-:-:S03]  /*baf0*/  ISETP.GT.U32.AND P0, PT, R101, R50, PT ;  /* 0x000000326500720c */ /* 0x000fc60003f04070 */
[----:B------:R-:W-:Y:S04]  /*bb00*/  STS [R85+0x50], R55 ;  /* 0x0000503755007388 */ /* 0x000fe80000000800 */
[----:B------:R-:W-:Y:S04]  /*bb10*/  STS [R85+0x60], R53 ;  /* 0x0000603555007388 */ /* 0x000fe80000000800 */
[----:B------:R4:W-:Y:S02]  /*bb20*/  STS [R85+0x70], R51 ;  /* 0x0000703355007388 */ /* 0x0009e40000000800 */
[----:B------:R-:W-:Y:S01]  /*bb30*/  @!P0 IMAD.IADD R50, R50, 0x1, -R101 ;  /* 0x0000000132328824 */ /* 0x000fe200078e0a65 */
[----:B------:R-:W-:Y:S01]  /*bb40*/  BAR.SYNC.DEFER_BLOCKING 0x0 ;  /* 0x0000000000007b1d */ /* 0x000fe20000010000 */
[----:B------:R-:W-:-:S02]  /*bb50*/  ISETP.GE.AND P0, PT, R170, RZ, PT ;  /* 0x000000ffaa00720c */ /* 0x000fc40003f06270 */
[----:B------:R-:W-:-:S05]  /*bb60*/  @!P2 IMAD.MOV R50, RZ, RZ, -R50 ;  /* 0x000000ffff32a224 */ /* 0x000fca00078e0a32 */
[----:B-1----:R-:W-:-:S04]  /*bb70*/  SEL R77, R113, R50, !P1 ;  /* 0x00000032714d7207 */ /* 0x002fc80004800000 */
[----:B------:R-:W-:Y:S02]  /*bb80*/  IABS R50, R77 ;  /* 0x0000004d00327213 */ /* 0x000fe40000000000 */
[----:B------:R-:W-:-:S04]  /*bb90*/  @!P0 IADD3 R52, PT, PT, -R52, RZ, RZ ;  /* 0x000000ff34348210 */ /* 0x000fc80007ffe1ff */
[----:B------:R-:W-:Y:S01]  /*bba0*/  SEL R79, R113, R52, !P1 ;  /* 0x00000034714f7207 */ /* 0x000fe20004800000 */
[----:B------:R-:W-:-:S03]  /*bbb0*/  IMAD.HI.U32 R52, R112, R50, RZ ;  /* 0x0000003270347227 */ /* 0x000fc600078e00ff */
[----:B------:R-:W-:Y:S01]  /*bbc0*/  IABS R81, R79 ;  /* 0x0000004f00517213 */ /* 0x000fe20000000000 */
[----:B------:R-:W-:Y:S01]  /*bbd0*/  IMAD R83, R52, R99, R50 ;  /* 0x0000006334537224 */ /* 0x000fe200078e0232 */
[----:B------:R-:W-:-:S03]  /*bbe0*/  LOP3.LUT R50, R79, R92, RZ, 0x3c, !PT ;  /* 0x0000005c4f327212 */ /* 0x000fc600078e3cff */
[----:B------:R-:W-:-:S04]  /*bbf0*/  IMAD.HI.U32 R54, R112, R81, RZ ;  /* 0x0000005170367227 */ /* 0x000fc800078e00ff */
[----:B------:R-:W-:-:S05]  /*bc00*/  IMAD R81, R54, R99, R81 ;  /* 0x0000006336517224 */ /* 0x000fca00078e0251 */
[----:B------:R-:W-:-:S13]  /*bc10*/  ISETP.GT.U32.AND P0, PT, R100, R81, PT ;  /* 0x000000516400720c */ /* 0x000fda0003f04070 */
[----:B------:R-:W-:Y:S01]  /*bc20*/  @!P0 IADD3 R54, PT, PT, R54, 0x1, RZ ;  /* 0x0000000136368810 */ /* 0x000fe20007ffe0ff */
[----:B------:R-:W-:Y:S01]  /*bc30*/  @!P0 IMAD.IADD R81, R81, 0x1, -R100 ;  /* 0x0000000151518824 */ /* 0x000fe200078e0a64 */
[----:B------:R-:W-:-:S13]  /*bc40*/  ISETP.GT.U32.AND P0, PT, R100, R83, PT ;  /* 0x000000536400720c */ /* 0x000fda0003f04070 */
[----:B------:R-:W-:Y:S01]  /*bc50*/  @!P0 IADD3 R52, PT, PT, R52, 0x1, RZ ;  /* 0x0000000134348810 */ /* 0x000fe20007ffe0ff */
[----:B------:R-:W-:Y:S01]  /*bc60*/  @!P0 IMAD.IADD R83, R83, 0x1, -R100 ;  /* 0x0000000153538824 */ /* 0x000fe200078e0a64 */
[----:B------:R-:W-:-:S13]  /*bc70*/  ISETP.GE.U32.AND P0, PT, R81, R100, PT ;  /* 0x000000645100720c */ /* 0x000fda0003f06070 */
[----:B------:R-:W-:Y:S02]  /*bc80*/  @P0 IADD3 R54, PT, PT, R54, 0x1, RZ ;  /* 0x0000000136360810 */ /* 0x000fe40007ffe0ff */
[----:B------:R-:W-:Y:S02]  /*bc90*/  ISETP.GE.U32.AND P0, PT, R83, R100, PT ;  /* 0x000000645300720c */ /* 0x000fe40003f06070 */
[----:B------:R-:W-:Y:S02]  /*bca0*/  MOV R56, R54 ;  /* 0x0000003600387202 */ /* 0x000fe40000000f00 */
[----:B------:R-:W-:-:S09]  /*bcb0*/  LOP3.LUT R54, R77, R92, RZ, 0x3c, !PT ;  /* 0x0000005c4d367212 */ /* 0x000fd200078e3cff */
[----:B------:R-:W-:Y:S01]  /*bcc0*/  @P0 VIADD R52, R52, 0x1 ;  /* 0x0000000134340836 */ /* 0x000fe20000000000 */
[----:B------:R-:W-:-:S04]  /*bcd0*/  ISETP.GE.AND P0, PT, R50, RZ, PT ;  /* 0x000000ff3200720c */ /* 0x000fc80003f06270 */
[----:B------:R-:W-:-:S09]  /*bce0*/  MOV R50, R52 ;  /* 0x0000003400327202 */ /* 0x000fd20000000f00 */
[----:B------:R-:W-:Y:S01]  /*bcf0*/  @!P0 IMAD.MOV R56, RZ, RZ, -R56 ;  /* 0x000000ffff388224 */ /* 0x000fe200078e0a38 */
[----:B------:R-:W-:-:S04]  /*bd00*/  ISETP.GE.AND P0, PT, R54, RZ, PT ;  /* 0x000000ff3600720c */ /* 0x000fc80003f06270 */
[----:B------:R-:W-:-:S04]  /*bd10*/  SEL R54, R111, R56, !P5 ;  /* 0x000000386f367207 */ /* 0x000fc80006800000 */
[----:B------:R-:W-:-:S05]  /*bd20*/  IADD3 R52, PT, PT, -R54, RZ, RZ ;  /* 0x000000ff36347210 */ /* 0x000fca0007ffe1ff */
[----:B------:R-:W-:Y:S02]  /*bd30*/  @!P0 IMAD.MOV R50, RZ, RZ, -R50 ;  /* 0x000000ffff328224 */ /* 0x000fe400078e0a32 */
[----:B------:R-:W-:-:S03]  /*bd40*/  IMAD R79, R92, R52, R79 ;  /* 0x000000345c4f7224 */ /* 0x000fc600078e024f */
[----:B------:R-:W-:Y:S02]  /*bd50*/  SEL R50, R111, R50, !P5 ;  /* 0x000000326f327207 */ /* 0x000fe40006800000 */
[----:B------:R-:W-:-:S03]  /*bd60*/  IABS R81, R79 ;  /* 0x0000004f00517213 */ /* 0x000fc60000000000 */
[----:B------:R-:W-:Y:S02]  /*bd70*/  IMAD.MOV R52, RZ, RZ, -R50 ;  /* 0x000000ffff347224 */ /* 0x000fe400078e0a32 */
[----:B------:R-:W-:-:S04]  /*bd80*/  IMAD.HI.U32 R58, R110, R81, RZ ;  /* 0x000000516e3a7227 */ /* 0x000fc800078e00ff */
[----:B------:R-:W-:Y:S02]  /*bd90*/  IMAD R81, R58, R97, R81 ;  /* 0x000000613a517224 */ /* 0x000fe400078e0251 */
[----:B------:R-:W-:-:S03]  /*bda0*/  IMAD R77, R92, R52, R77 ;  /* 0x000000345c4d7224 */ /* 0x000fc600078e024d */
[----:B------:R-:W-:Y:S02]  /*bdb0*/  ISETP.GT.U32.AND P0, PT, R98, R81, PT ;  /* 0x000000516200720c */ /* 0x000fe40003f04070 */
[----:B------:R-:W-:-:S05]  /*bdc0*/  IABS R52, R77 ;  /* 0x0000004d00347213 */ /* 0x000fca0000000000 */
[----:B------:R-:W-:-:S04]  /*bdd0*/  IMAD.HI.U32 R56, R110, R52, RZ ;  /* 0x000000346e387227 */ /* 0x000fc800078e00ff */
[----:B------:R-:W-:Y:S01]  /*bde0*/  IMAD R83, R56, R97, R52 ;  /* 0x0000006138537224 */ /* 0x000fe200078e0234 */
[----:B------:R-:W-:Y:S01]  /*bdf0*/  LOP3.LUT R52, R79, R0, RZ, 0x3c, !PT ;  /* 0x000000004f347212 */ /* 0x000fe200078e3cff */
        /* <DEDUP_REMOVED lines=16> */
[----:B------:R-:W-:Y:S01]  /*bf00*/  SEL R60, R109, R60, !P6 ;  /* 0x0000003c6d3c7207 */ /* 0x000fe20007000000 */
[----:B--2---:R-:W-:-:S03]  /*bf10*/  HMUL2 R58, R87.H0_H0, R74 ;  /* 0x0000004a573a7232 */ /* 0x004fc60000000800 */
[C---:B------:R-:W-:Y:S01]  /*bf20*/  IADD3 R56, PT, PT, -R60.reuse, RZ, RZ ;  /* 0x000000ff3c387210 */ /* 0x040fe20007ffe1ff */
[----:B------:R-:W-:-:S04]  /*bf30*/  IMAD R81, R60, UR20, R81 ;  /* 0x000000143c517c24 */ /* 0x000fc8000f8e0251 */
[----:B------:R-:W-:Y:S02]  /*bf40*/  IMAD R79, R0, R56, R79 ;  /* 0x00000038004f7224 */ /* 0x000fe400078e024f */
[C---:B------:R-:W-:Y:S02]  /*bf50*/  HMUL2 R56, R87.reuse.H0_H0, R72 ;  /* 0x0000004857387232 */ /* 0x040fe40000000800 */
[----:B------:R-:W-:Y:S02]  /*bf60*/  @!P0 IMAD.MOV R52, RZ, RZ, -R52 ;  /* 0x000000ffff348224 */ /* 0x000fe400078e0a34 */
[----:B------:R-:W-:Y:S02]  /*bf70*/  IMAD R54, R79, UR22, R66 ;  /* 0x000000164f367c24 */ /* 0x000fe4000f8e0242 */
[----:B---3--:R-:W-:Y:S02]  /*bf80*/  HMUL2 R61, R87.H0_H0, R68 ;  /* 0x00000044573d7232 */ /* 0x008fe40000000800 */
[----:B------:R-:W-:-:S02]  /*bf90*/  IMAD R169, R81, UR19, R54 ;  /* 0x0000001351a97c24 */ /* 0x000fc4000f8e0236 */
[C---:B------:R-:W-:Y:S02]  /*bfa0*/  HMUL2 R60, R87.reuse.H0_H0, R69 ;  /* 0x00000045573c7232 */ /* 0x040fe40000000800 */
[----:B----4-:R-:W-:Y:S02]  /*bfb0*/  HMUL2 R51, R87.H0_H0, R70 ;  /* 0x0000004657337232 */ /* 0x010fe40000000800 */
[----:B------:R-:W-:Y:S01]  /*bfc0*/  IMAD.WIDE.U32 R78, R169, UR6, R122 ;  /* 0x00000006a94e7c25 */ /* 0x000fe2000f8e007a */
[----:B------:R-:W-:Y:S02]  /*bfd0*/  SHF.R.S32.HI R54, RZ, 0x1f, R169 ;  /* 0x0000001fff367819 */ /* 0x000fe400000114a9 */
[----:B------:R-:W-:-:S03]  /*bfe0*/  IADD3 R170, P0, PT, R78, UR4, RZ ;  /* 0x000000044eaa7c10 */ /* 0x000fc6000ff1e0ff */
[----:B------:R-:W-:-:S04]  /*bff0*/  IMAD R54, R54, UR6, RZ ;  /* 0x0000000636367c24 */ /* 0x000fc8000f8e02ff */
[----:B------:R-:W-:-:S05]  /*c000*/  IMAD R54, R169, UR7, R54 ;  /* 0x00000007a9367c24 */ /* 0x000fca000f8e0236 */
[----:B------:R-:W-:Y:S01]  /*c010*/  IADD3.X R171, PT, PT, R79, UR5, R54, P0, !PT ;  /* 0x000000054fab7c10 */ /* 0x000fe200087fe436 */
[----:B------:R-:W-:Y:S01]  /*c020*/  IMAD R79, R50, UR21, R67 ;  /* 0x00000015324f7c24 */ /* 0x000fe2000f8e0243 */
[----:B------:R-:W-:-:S05]  /*c030*/  SEL R54, R109, R52, !P6 ;  /* 0x000000346d367207 */ /* 0x000fca0007000000 */
[----:B------:R-:W-:Y:S02]  /*c040*/  IMAD.MOV R52, RZ, RZ, -R54 ;  /* 0x000000ffff347224 */ /* 0x000fe400078e0a36 */
[----:B------:R-:W-:Y:S02]  /*c050*/  IMAD R79, R54, UR20, R79 ;  /* 0x00000014364f7c24 */ /* 0x000fe4000f8e024f */
[----:B------:R-:W-:Y:S02]  /*c060*/  IMAD R77, R0, R52, R77 ;  /* 0x00000034004d7224 */ /* 0x000fe400078e024d */
[----:B------:R-:W-:Y:S02]  /*c070*/  HMUL2 R52, R87.H0_H0, R73 ;  /* 0x0000004957347232 */ /* 0x000fe40000000800 */
[----:B------:R-:W-:-:S04]  /*c080*/  IMAD R50, R77, UR22, R66 ;  /* 0x000000164d327c24 */ /* 0x000fc8000f8e0242 */
[----:B------:R-:W-:-:S04]  /*c090*/  IMAD R81, R79, UR19, R50 ;  /* 0x000000134f517c24 */ /* 0x000fc8000f8e0232 */
[----:B------:R-:W-:Y:S01]  /*c0a0*/  IMAD.WIDE.U32 R76, R81, UR6, R122 ;  /* 0x00000006514c7c25 */ /* 0x000fe2000f8e007a */
[----:B------:R-:W-:Y:S02]  /*c0b0*/  SHF.R.S32.HI R50, RZ, 0x1f, R81 ;  /* 0x0000001fff327819 */ /* 0x000fe40000011451 */
[----:B------:R-:W-:-:S03]  /*c0c0*/  IADD3 R82, P0, PT, R76, UR4, RZ ;  /* 0x000000044c527c10 */ /* 0x000fc6000ff1e0ff */
[----:B------:R-:W-:-:S04]  /*c0d0*/  IMAD R50, R50, UR6, RZ ;  /* 0x0000000632327c24 */ /* 0x000fc8000f8e02ff */
[----:B------:R-:W-:-:S05]  /*c0e0*/  IMAD R50, R81, UR7, R50 ;  /* 0x0000000751327c24 */ /* 0x000fca000f8e0232 */
[----:B------:R-:W-:Y:S01]  /*c0f0*/  IADD3.X R83, PT, PT, R77, UR5, R50, P0, !PT ;  /* 0x000000054d537c10 */ /* 0x000fe200087fe432 */
[----:B------:R-:W-:Y:S01]  /*c100*/  HMUL2 R50, R87.H0_H0, R75 ;  /* 0x0000004b57327232 */ /* 0x000fe20000000800 */
[----:B------:R-:W1:Y:S01]  /*c110*/  LDS.128 R76, [R84+UR15] ;  /* 0x0000000f544c7984 */ /* 0x000e620008000c00 */
[----:B------:R-:W-:Y:S01]  /*c120*/  ISETP.LT.AND P0, PT, R169, UR14, P3 ;  /* 0x0000000ea9007c0c */ /* 0x000fe20009f01270 */
[C---:B-1----:R-:W-:Y:S02]  /*c130*/  HFMA2 R57, R86.reuse.H0_H0, R77, R52 ;  /* 0x0000004d56397231 */ /* 0x042fe40000000834 */
[----:B------:R-:W1:Y:S01]  /*c140*/  LDS.128 R52, [R84+UR15+0x240] ;  /* 0x0002400f54347984 */ /* 0x000e620008000c00 */
[C---:B------:R-:W-:Y:S02]  /*c150*/  HFMA2 R56, R86.reuse.H0_H0, R76, R56 ;  /* 0x0000004c56387231 */ /* 0x040fe40000000838 */
[C---:B------:R-:W-:Y:S02]  /*c160*/  HFMA2 R58, R86.reuse.H0_H0, R78, R58 ;  /* 0x0000004e563a7231 */ /* 0x040fe4000000083a */
[----:B------:R-:W-:-:S02]  /*c170*/  HFMA2 R59, R86.H0_H0, R79, R50 ;  /* 0x0000004f563b7231 */ /* 0x000fc40000000832 */
[----:B------:R-:W-:-:S03]  /*c180*/  HMUL2 R50, R87.H0_H0, R71 ;  /* 0x0000004757327232 */ /* 0x000fc60000000800 */
        /* <DEDUP_REMOVED lines=11> */
[----:B------:R-:W-:-:S13]  /*c240*/  ISETP.LT.AND P0, PT, R161, UR14, P4 ;  /* 0x0000000ea1007c0c */ /* 0x000fda000a701270 */
[----:B------:R-:W3:Y:S01]  /*c250*/  @P0 LDG.E.LTC128B.128 R68, desc[UR8][R164.64] ;  /* 0x00000008a4440981 */ /* 0x000ee2000c1e1d20 */
[----:B------:R-:W-:Y:S01]  /*c260*/  BAR.SYNC.DEFER_BLOCKING 0x0 ;  /* 0x0000000000007b1d */ /* 0x000fe20000010000 */
[----:B-1----:R-:W-:Y:S01]  /*c270*/  IMAD R52, R101, R50, R159 ;  /* 0x0000003265347224 */ /* 0x002fe200078e029f */
[----:B------:R-:W-:Y:S01]  /*c280*/  ISETP.GE.AND P2, PT, R160, RZ, PT ;  /* 0x000000ffa000720c */ /* 0x000fe20003f46270 */
[----:B------:R-:W-:-:S03]  /*c290*/  IMAD.HI.U32 R50, R114, R158, RZ ;  /* 0x0000009e72327227 */ /* 0x000fc600078e00ff */
[----:B------:R-:W-:Y:S02]  /*c2a0*/  ISETP.GT.U32.AND P0, PT, R101, R52, PT ;  /* 0x000000346500720c */ /* 0x000fe40003f04070 */
[----:B------:R-:W-:-:S05]  /*c2b0*/  IADD3 R50, PT, PT, -R50, RZ, RZ ;  /* 0x000000ff32327210 */ /* 0x000fca0007ffe1ff */
[----:B------:R-:W-:-:S06]  /*c2c0*/  IMAD R50, R101, R50, R158 ;  /* 0x0000003265327224 */ /* 0x000fcc00078e029e */
[--C-:B------:R-:W-:Y:S01]  /*c2d0*/  @!P0 IMAD.IADD R52, R52, 0x1, -R101.reuse ;  /* 0x0000000134348824 */ /* 0x100fe200078e0a65 */
[C---:B------:R-:W-:Y:S01]  /*c2e0*/  ISETP.GT.U32.AND P0, PT, R101.reuse, R50, PT ;  /* 0x000000326500720c */ /* 0x040fe20003f04070 */
[----:B------:R-:W-:Y:S04]  /*c2f0*/  STS [R85], R34 ;  /* 0x0000002255007388 */ /* 0x000fe80000000800 */
[----:B------:R2:W-:Y:S04]  /*c300*/  STS [R85+0x10], R36 ;  /* 0x0000102455007388 */ /* 0x0005e80000000800 */
[----:B------:R-:W-:Y:S04]  /*c310*/  STS [R85+0x20], R38 ;  /* 0x0000202655007388 */ /* 0x000fe80000000800 */
[----:B------:R-:W-:Y:S01]  /*c320*/  @!P0 IMAD.IADD R50, R50, 0x1, -R101 ;  /* 0x0000000132328824 */ /* 0x000fe200078e0a65 */
[C---:B------:R-:W-:Y:S01]  /*c330*/  ISETP.GT.U32.AND P0, PT, R101.reuse, R52, PT ;  /* 0x000000346500720c */ /* 0x040fe20003f04070 */
[----:B------:R3:W-:Y:S04]  /*c340*/  STS [R85+0x30], R40 ;  /* 0x0000302855007388 */ /* 0x0007e80000000800 */
[----:B------:R-:W-:Y:S04]  /*c350*/  STS [R85+0x40], R42 ;  /* 0x0000402a55007388 */ /* 0x000fe80000000800 */
[----:B------:R-:W-:Y:S04]  /*c360*/  STS [R85+0x50], R44 ;  /* 0x0000502c55007388 */ /* 0x000fe80000000800 */
[----:B------:R-:W-:Y:S01]  /*c370*/  @!P0 IADD3 R52, PT, PT, R52, -R101, RZ ;  /* 0x8000006534348210 */ /* 0x000fe20007ffe0ff */
[----:B------:R-:W-:Y:S01]  /*c380*/  STS [R85+0x60], R46 ;  /* 0x0000602e55007388 */ /* 0x000fe20000000800 */
[----:B------:R-:W-:-:S03]  /*c390*/  ISETP.GT.U32.AND P0, PT, R101, R50, PT ;  /* 0x000000326500720c */ /* 0x000fc60003f04070 */
[----:B------:R-:W-:Y:S10]  /*c3a0*/  STS [R85+0x70], R48 ;  /* 0x0000703055007388 */ /* 0x000ff40000000800 */
[----:B------:R-:W-:Y:S01]  /*c3b0*/  @!P0 IMAD.IADD R50, R50, 0x1, -R101 ;  /* 0x0000000132328824 */ /* 0x000fe200078e0a65 */
[----:B------:R-:W-:Y:S01]  /*c3c0*/  BAR.SYNC.DEFER_BLOCKING 0x0 ;  /* 0x0000000000007b1d */ /* 0x000fe20000010000 */
[----:B------:R-:W-:-:S02]  /*c3d0*/  ISETP.GE.AND P0, PT, R162, RZ, PT ;  /* 0x000000ffa200720c */ /* 0x000fc40003f06270 */
[----:B------:R-:W-:-:S05]  /*c3e0*/  @!P2 IMAD.MOV R50, RZ, RZ, -R50 ;  /* 0x000000ffff32a224 */ /* 0x000fca00078e0a32 */
[----:B------:R-:W-:-:S04]  /*c3f0*/  SEL R51, R113, R50, !P1 ;  /* 0x0000003271337207 */ /* 0x000fc80004800000 */
        /* <DEDUP_REMOVED lines=55> */
[----:B------:R-:W-:Y:S01]  /*c770*/  ISETP.GE.AND P0, PT, R56, RZ, PT ;  /* 0x000000ff3800720c */ /* 0x000fe20003f06270 */
[----:B--2---:R-:W-:-:S03]  /*c780*/  HMUL2 R36, R87.H0_H0, R74 ;  /* 0x0000004a57247232 */ /* 0x004fc60000000800 */
[----:B------:R-:W-:Y:S01]  /*c790*/  SEL R58, R109, R58, !P6 ;  /* 0x0000003a6d3a7207 */ /* 0x000fe20007000000 */
[----:B------:R-:W-:-:S03]  /*c7a0*/  HMUL2 R34, R87.H0_H0, R75 ;  /* 0x0000004b57227232 */ /* 0x000fc60000000800 */
[----:B------:R-:W-:-:S05]  /*c7b0*/  IADD3 R55, PT, PT, -R58, RZ, RZ ;  /* 0x000000ff3a377210 */ /* 0x000fca0007ffe1ff */
[----:B------:R-:W-:Y:S02]  /*c7c0*/  IMAD R55, R0, R55, R53 ;  /* 0x0000003700377224 */ /* 0x000fe400078e0235 */
[----:B------:R-:W-:Y:S02]  /*c7d0*/  IMAD R53, R58, UR20, R57 ;  /* 0x000000143a357c24 */ /* 0x000fe4000f8e0239 */
[C---:B---3--:R-:W-:Y:S02]  /*c7e0*/  HMUL2 R40, R87.reuse.H0_H0, R68 ;  /* 0x0000004457287232 */ /* 0x048fe40000000800 */
[----:B------:R-:W-:Y:S02]  /*c7f0*/  IMAD R54, R55, UR22, R66 ;  /* 0x0000001637367c24 */ /* 0x000fe4000f8e0242 */
[----:B------:R-:W-:Y:S02]  /*c800*/  HMUL2 R38, R87.H0_H0, R69 ;  /* 0x0000004557267232 */ /* 0x000fe40000000800 */
[----:B------:R-:W-:-:S02]  /*c810*/  @!P0 IMAD.MOV R52, RZ, RZ, -R52 ;  /* 0x000000ffff348224 */ /* 0x000fc400078e0a34 */
[----:B------:R-:W-:Y:S02]  /*c820*/  IMAD R53, R53, UR19, R54 ;  /* 0x0000001335357c24 */ /* 0x000fe4000f8e0236 */
[----:B------:R-:W-:Y:S02]  /*c830*/  IMAD R55, R50, UR21, R67 ;  /* 0x0000001532377c24 */ /* 0x000fe4000f8e0243 */
[----:B------:R-:W-:Y:S01]  /*c840*/  IMAD.WIDE.U32 R56, R53, UR6, R122 ;  /* 0x0000000635387c25 */ /* 0x000fe2000f8e007a */
[----:B------:R-:W-:Y:S02]  /*c850*/  SHF.R.S32.HI R54, RZ, 0x1f, R53 ;  /* 0x0000001fff367819 */ /* 0x000fe40000011435 */
[----:B------:R-:W-:-:S03]  /*c860*/  IADD3 R64, P0, PT, R56, UR4, RZ ;  /* 0x0000000438407c10 */ /* 0x000fc6000ff1e0ff */
[----:B------:R-:W-:-:S04]  /*c870*/  IMAD R54, R54, UR6, RZ ;  /* 0x0000000636367c24 */ /* 0x000fc8000f8e02ff */
[----:B------:R-:W-:-:S05]  /*c880*/  IMAD R54, R53, UR7, R54 ;  /* 0x0000000735367c24 */ /* 0x000fca000f8e0236 */
[----:B------:R-:W-:Y:S02]  /*c890*/  IADD3.X R65, PT, PT, R57, UR5, R54, P0, !PT ;  /* 0x0000000539417c10 */ /* 0x000fe400087fe436 */
[----:B------:R-:W-:Y:S01]  /*c8a0*/  SEL R54, R109, R52, !P6 ;  /* 0x000000346d367207 */ /* 0x000fe20007000000 */
[----:B------:R-:W1:Y:S04]  /*c8b0*/  LDS.128 R56, [R84+UR15] ;  /* 0x0000000f54387984 */ /* 0x000e680008000c00 */
[----:B------:R-:W-:Y:S02]  /*c8c0*/  IMAD.MOV R52, RZ, RZ, -R54 ;  /* 0x000000ffff347224 */ /* 0x000fe400078e0a36 */
[----:B------:R-:W-:Y:S02]  /*c8d0*/  IMAD R55, R54, UR20, R55 ;  /* 0x0000001436377c24 */ /* 0x000fe4000f8e0237 */
[----:B------:R-:W-:-:S04]  /*c8e0*/  IMAD R51, R0, R52, R51 ;  /* 0x0000003400337224 */ /* 0x000fc800078e0233 */
[----:B------:R-:W-:Y:S02]  /*c8f0*/  IMAD R50, R51, UR22, R66 ;  /* 0x0000001633327c24 */ /* 0x000fe4000f8e0242 */
[----:B------:R-:W-:Y:S02]  /*c900*/  HMUL2 R51, R87.H0_H0, R72 ;  /* 0x0000004857337232 */ /* 0x000fe40000000800 */
        /* <DEDUP_REMOVED lines=8> */
[----:B------:R-:W-:Y:S02]  /*c990*/  ISETP.LT.AND P0, PT, R53, UR14, P3 ;  /* 0x0000000e35007c0c */ /* 0x000fe40009f01270 */
[----:B------:R-:W2:Y:S01]  /*c9a0*/  LDS.128 R52, [R84+UR15+0x240] ;  /* 0x0002400f54347984 */ /* 0x000ea20008000c00 */
[C---:B-1----:R-:W-:Y:S02]  /*c9b0*/  HFMA2 R56, R86.reuse.H0_H0, R56, R51 ;  /* 0x0000003856387231 */ /* 0x042fe40000000833 */
[C---:B------:R-:W-:Y:S02]  /*c9c0*/  HFMA2 R57, R86.reuse.H0_H0, R57, R50 ;  /* 0x0000003956397231 */ /* 0x040fe40000000832 */
[C---:B------:R-:W-:Y:S02]  /*c9d0*/  HFMA2 R58, R86.reuse.H0_H0, R58, R36 ;  /* 0x0000003a563a7231 */ /* 0x040fe40000000824 */
[----:B------:R-:W-:-:S02]  /*c9e0*/  HFMA2 R59, R86.H0_H0, R59, R34 ;  /* 0x0000003b563b7231 */ /* 0x000fc40000000822 */
[C---:B------:R-:W-:Y:S02]  /*c9f0*/  HMUL2 R36, R87.reuse.H0_H0, R70 ;  /* 0x0000004657247232 */ /* 0x040fe40000000800 */
[----:B------:R-:W-:Y:S01]  /*ca00*/  HMUL2 R34, R87.H0_H0, R71 ;  /* 0x0000004757227232 */ /* 0x000fe20000000800 */
[----:B------:R-:W-:Y:S01]  /*ca10*/  @P0 STG.E.128 desc[UR8][R64.64], R56 ;  /* 0x0000003840000986 */ /* 0x000fe2000c101d08 */
[----:B------:R-:W-:Y:S01]  /*ca20*/  ISETP.LT.AND P0, PT, R61, UR14, P3 ;  /* 0x0000000e3d007c0c */ /* 0x000fe20009f01270 */
[C---:B--2---:R-:W-:Y:S02]  /*ca30*/  HFMA2 R52, R86.reuse.H0_H0, R52, R40 ;  /* 0x0000003456347231 */ /* 0x044fe40000000828 */
        /* <DEDUP_REMOVED lines=15> */
[----:B------:R-:W-:Y:S01]  /*cb30*/  IMAD R34, R101, R34, R148 ;  /* 0x0000002265227224 */ /* 0x000fe200078e0294 */
[----:B------:R-:W-:-:S11]  /*cb40*/  ISETP.GE.AND P2, PT, R150, RZ, PT ;  /* 0x000000ff9600720c */ /* 0x000fd60003f46270 */
[----:B------:R-:W-:Y:S01]  /*cb50*/  @!P0 IMAD.IADD R36, R36, 0x1, -R101 ;  /* 0x0000000124248824 */ /* 0x000fe200078e0a65 */
[----:B------:R-:W-:Y:S01]  /*cb60*/  ISETP.GT.U32.AND P0, PT, R101, R34, PT ;  /* 0x000000226500720c */ /* 0x000fe20003f04070 */
[----:B------:R2:W-:-:S12]  /*cb70*/  STS [R85], R35 ;  /* 0x0000002355007388 */ /* 0x0005d80000000800 */
[----:B------:R-:W-:Y:S01]  /*cb80*/  @!P0 IMAD.IADD R34, R34, 0x1, -R101 ;  /* 0x0000000122228824 */ /* 0x000fe200078e0a65 */
[C---:B------:R-:W-:Y:S01]  /*cb90*/  ISETP.GT.U32.AND P0, PT, R101.reuse, R36, PT ;  /* 0x000000246500720c */ /* 0x040fe20003f04070 */
[----:B------:R-:W-:Y:S04]  /*cba0*/  STS [R85+0x10], R37 ;  /* 0x0000102555007388 */ /* 0x000fe80000000800 */
[----:B------:R-:W-:Y:S04]  /*cbb0*/  STS [R85+0x20], R39 ;  /* 0x0000202755007388 */ /* 0x000fe80000000800 */
[----:B------:R-:W-:Y:S04]  /*cbc0*/  STS [R85+0x30], R41 ;  /* 0x0000302955007388 */ /* 0x000fe80000000800 */
[----:B------:R-:W-:Y:S01]  /*cbd0*/  @!P0 IADD3 R36, PT, PT, R36, -R101, RZ ;  /* 0x8000006524248210 */ /* 0x000fe20007ffe0ff */
[----:B------:R-:W-:Y:S01]  /*cbe0*/  STS [R85+0x40], R43 ;  /* 0x0000402b55007388 */ /* 0x000fe20000000800 */
[----:B------:R-:W-:-:S03]  /*cbf0*/  ISETP.GT.U32.AND P0, PT, R101, R34, PT ;  /* 0x000000226500720c */ /* 0x000fc60003f04070 */
[----:B------:R3:W-:Y:S04]  /*cc00*/  STS [R85+0x50], R45 ;  /* 0x0000502d55007388 */ /* 0x0007e80000000800 */
[----:B------:R-:W-:Y:S04]  /*cc10*/  STS [R85+0x60], R47 ;  /* 0x0000602f55007388 */ /* 0x000fe80000000800 */
[----:B------:R-:W-:Y:S02]  /*cc20*/  STS [R85+0x70], R49 ;  /* 0x0000703155007388 */ /* 0x000fe40000000800 */
[----:B------:R-:W-:Y:S01]  /*cc30*/  @!P0 IMAD.IADD R34, R34, 0x1, -R101 ;  /* 0x0000000122228824 */ /* 0x000fe200078e0a65 */
[----:B------:R-:W-:Y:S01]  /*cc40*/  BAR.SYNC.DEFER_BLOCKING 0x0 ;  /* 0x0000000000007b1d */ /* 0x000fe20000010000 */
[----:B------:R-:W-:-:S02]  /*cc50*/  ISETP.GE.AND P0, PT, R152, RZ, PT ;  /* 0x000000ff9800720c */ /* 0x000fc40003f06270 */
[----:B------:R-:W-:-:S05]  /*cc60*/  @!P2 IMAD.MOV R34, RZ, RZ, -R34 ;  /* 0x000000ffff22a224 */ /* 0x000fca00078e0a22 */
[----:B------:R-:W-:-:S04]  /*cc70*/  SEL R51, R113, R34, !P1 ;  /* 0x0000002271337207 */ /* 0x000fc80004800000 */
[----:B------:R-:W-:Y:S02]  /*cc80*/  IABS R34, R51 ;  /* 0x0000003300227213 */ /* 0x000fe40000000000 */
[----:B------:R-:W-:-:S04]  /*cc90*/  @!P0 IADD3 R36, PT, PT, -R36, RZ, RZ ;  /* 0x000000ff24248210 */ /* 0x000fc80007ffe1ff */
[----:B-1----:R-:W-:Y:S01]  /*cca0*/  SEL R53, R113, R36, !P1 ;  /* 0x0000002471357207 */ /* 0x002fe20004800000 */
        /* <DEDUP_REMOVED lines=56> */
[----:B------:R-:W-:Y:S02]  /*d030*/  IMAD R55, R44, UR20, R55 ;  /* 0x000000142c377c24 */ /* 0x000fe4000f8e0237 */
[C---:B------:R-:W-:Y:S02]  /*d040*/  HMUL2 R42, R87.reuse.H0_H0, R74 ;  /* 0x0000004a572a7232 */ /* 0x040fe40000000800 */
[----:B------:R-:W-:Y:S02]  /*d050*/  IMAD R53, R0, R40, R53 ;  /* 0x0000002800357224 */ /* 0x000fe400078e0235 */
[----:B------:R-:W-:Y:S02]  /*d060*/  HMUL2 R40, R87.H0_H0, R72 ;  /* 0x0000004857287232 */ /* 0x000fe40000000800 */
[----:B------:R-:W-:Y:S02]  /*d070*/  @!P0 IMAD.MOV R36, RZ, RZ, -R36 ;  /* 0x000000ffff248224 */ /* 0x000fe400078e0a24 */
[----:B------:R-:W-:-:S02]  /*d080*/  IMAD R38, R53, UR22, R66 ;  /* 0x0000001635267c24 */ /* 0x000fc4000f8e0242 */
[C---:B---3--:R-:W-:Y:S02]  /*d090*/  HMUL2 R45, R87.reuse.H0_H0, R68 ;  /* 0x00000044572d7232 */ /* 0x048fe40000000800 */
[----:B------:R-:W-:Y:S02]  /*d0a0*/  IMAD R59, R55, UR19, R38 ;  /* 0x00000013373b7c24 */ /* 0x000fe4000f8e0226 */
[----:B------:R-:W-:Y:S02]  /*d0b0*/  HMUL2 R44, R87.H0_H0, R69 ;  /* 0x00000045572c7232 */ /* 0x000fe40000000800 */
        /* <DEDUP_REMOVED lines=11> */
[----:B------:R-:W1:Y:S02]  /*d170*/  LDS.128 R36, [R84+UR15+0x240] ;  /* 0x0002400f54247984 */ /* 0x000e640008000c00 */
        /* <DEDUP_REMOVED lines=9> */
[----:B------:R-:W2:Y:S01]  /*d210*/  LDS.128 R52, [R84+UR15] ;  /* 0x0000000f54347984 */ /* 0x000ea20008000c00 */
[----:B------:R-:W-:Y:S01]  /*d220*/  ISETP.LT.AND P0, PT, R59, UR14, P3 ;  /* 0x0000000e3b007c0c */ /* 0x000fe20009f01270 */
[C---:B-1----:R-:W-:Y:S02]  /*d230*/  HFMA2 R36, R86.reuse.H0_H0, R36, R45 ;  /* 0x0000002456247231 */ /* 0x042fe4000000082d */
[C---:B------:R-:W-:Y:S02]  /*d240*/  HFMA2 R37, R86.reuse.H0_H0, R37, R44 ;  /* 0x0000002556257231 */ /* 0x040fe4000000082c */
[C---:B--2---:R-:W-:Y:S02]  /*d250*/  HFMA2 R40, R86.reuse.H0_H0, R52, R40 ;  /* 0x0000003456287231 */ /* 0x044fe40000000828 */
[----:B------:R-:W-:-:S02]  /*d260*/  HFMA2 R41, R86.H0_H0, R53, R35 ;  /* 0x0000003556297231 */ /* 0x000fc40000000823 */
[C---:B------:R-:W-:Y:S02]  /*d270*/  HFMA2 R42, R86.reuse.H0_H0, R54, R42 ;  /* 0x00000036562a7231 */ /* 0x040fe4000000082a */
[C---:B------:R-:W-:Y:S02]  /*d280*/  HFMA2 R43, R86.reuse.H0_H0, R55, R34 ;  /* 0x00000037562b7231 */ /* 0x040fe40000000822 */
[C---:B------:R-:W-:Y:S02]  /*d290*/  HMUL2 R35, R87.reuse.H0_H0, R70 ;  /* 0x0000004657237232 */ /* 0x040fe40000000800 */
[----:B------:R-:W-:Y:S01]  /*d2a0*/  HMUL2 R34, R87.H0_H0, R71 ;  /* 0x0000004757227232 */ /* 0x000fe20000000800 */
[----:B------:R-:W-:Y:S01]  /*d2b0*/  @P0 STG.E.128 desc[UR8][R60.64], R40 ;  /* 0x000000283c000986 */ /* 0x000fe2000c101d08 */
[----:B------:R-:W-:Y:S01]  /*d2c0*/  ISETP.LT.AND P0, PT, R51, UR14, P3 ;  /* 0x0000000e33007c0c */ /* 0x000fe20009f01270 */
[C---:B------:R-:W-:Y:S02]  /*d2d0*/  HFMA2 R38, R86.reuse.H0_H0, R38, R35 ;  /* 0x0000002656267231 */ /* 0x040fe40000000823 */
[----:B------:R-:W-:-:S10]  /*d2e0*/  HFMA2 R39, R86.H0_H0, R39, R34 ;  /* 0x0000002756277231 */ /* 0x000fd40000000822 */
        /* <DEDUP_REMOVED lines=16> */
[----:B------:R2:W-:Y:S04]  /*d3f0*/  STS [R85], R32 ;  /* 0x0000002055007388 */ /* 0x0005e80000000800 */
[----:B------:R1:W-:Y:S04]  /*d400*/  STS [R85+0x10], R30 ;  /* 0x0000101e55007388 */ /* 0x0003e80000000800 */
[----:B------:R4:W-:Y:S04]  /*d410*/  STS [R85+0x20], R28 ;  /* 0x0000201c55007388 */ /* 0x0009e80000000800 */
[----:B------:R-:W-:Y:S01]  /*d420*/  @!P0 IMAD.IADD R34, R34, 0x1, -R101 ;  /* 0x0000000122228824 */ /* 0x000fe200078e0a65 */
[C---:B------:R-:W-:Y:S01]  /*d430*/  ISETP.GT.U32.AND P0, PT, R101.reuse, R36, PT ;  /* 0x000000246500720c */ /* 0x040fe20003f04070 */
[----:B------:R-:W-:Y:S04]  /*d440*/  STS [R85+0x30], R26 ;  /* 0x0000301a55007388 */ /* 0x000fe80000000800 */
[----:B------:R3:W-:Y:S04]  /*d450*/  STS [R85+0x40], R24 ;  /* 0x0000401855007388 */ /* 0x0007e80000000800 */
[----:B------:R5:W-:Y:S04]  /*d460*/  STS [R85+0x50], R22 ;  /* 0x0000501655007388 */ /* 0x000be80000000800 */
[----:B------:R-:W-:Y:S01]  /*d470*/  @!P0 IADD3 R36, PT, PT, R36, -R101, RZ ;  /* 0x8000006524248210 */ /* 0x000fe20007ffe0ff */
[----:B------:R5:W-:Y:S01]  /*d480*/  STS [R85+0x60], R20 ;  /* 0x0000601455007388 */ /* 0x000be20000000800 */
[----:B------:R-:W-:-:S03]  /*d490*/  ISETP.GT.U32.AND P0, PT, R101, R34, PT ;  /* 0x000000226500720c */ /* 0x000fc60003f04070 */
[----:B------:R5:W-:Y:S10]  /*d4a0*/  STS [R85+0x70], R18 ;  /* 0x0000701255007388 */ /* 0x000bf40000000800 */
[----:B------:R-:W-:Y:S01]  /*d4b0*/  @!P0 IMAD.IADD R34, R34, 0x1, -R101 ;  /* 0x0000000122228824 */ /* 0x000fe200078e0a65 */
[----:B------:R-:W-:-:S03]  /*d4c0*/  ISETP.GE.AND P0, PT, R142, RZ, PT ;  /* 0x000000ff8e00720c */ /* 0x000fc60003f06270 */
        /* <DEDUP_REMOVED lines=60> */
[C---:B-1----:R-:W-:Y:S02]  /*d890*/  HMUL2 R30, R87.reuse.H0_H0, R74 ;  /* 0x0000004a571e7232 */ /* 0x042fe40000000800 */
[----:B----4-:R-:W-:Y:S01]  /*d8a0*/  HMUL2 R28, R87.H0_H0, R75 ;  /* 0x0000004b571c7232 */ /* 0x010fe20000000800 */
[----:B------:R-:W-:-:S05]  /*d8b0*/  IADD3 R39, PT, PT, -R42, RZ, RZ ;  /* 0x000000ff2a277210 */ /* 0x000fca0007ffe1ff */
[----:B------:R-:W-:Y:S02]  /*d8c0*/  IMAD R39, R0, R39, R37 ;  /* 0x0000002700277224 */ /* 0x000fe400078e0225 */
[----:B------:R-:W-:Y:S02]  /*d8d0*/  IMAD R37, R42, UR20, R41 ;  /* 0x000000142a257c24 */ /* 0x000fe4000f8e0229 */
[C---:B---3--:R-:W-:Y:S02]  /*d8e0*/  HMUL2 R24, R87.reuse.H0_H0, R68 ;  /* 0x0000004457187232 */ /* 0x048fe40000000800 */
[----:B------:R-:W-:Y:S02]  /*d8f0*/  IMAD R38, R39, UR22, R66 ;  /* 0x0000001627267c24 */ /* 0x000fe4000f8e0242 */
[----:B-----5:R-:W-:Y:S02]  /*d900*/  HMUL2 R22, R87.H0_H0, R69 ;  /* 0x0000004557167232 */ /* 0x020fe40000000800 */
[----:B------:R-:W-:-:S02]  /*d910*/  @!P0 IMAD.MOV R36, RZ, RZ, -R36 ;  /* 0x000000ffff248224 */ /* 0x000fc400078e0a24 */
[C---:B------:R-:W-:Y:S02]  /*d920*/  HMUL2 R20, R87.reuse.H0_H0, R70 ;  /* 0x0000004657147232 */ /* 0x040fe40000000800 */
[----:B------:R-:W-:Y:S02]  /*d930*/  IMAD R37, R37, UR19, R38 ;  /* 0x0000001325257c24 */ /* 0x000fe4000f8e0226 */
[----:B------:R-:W-:Y:S02]  /*d940*/  HMUL2 R18, R87.H0_H0, R71 ;  /* 0x0000004757127232 */ /* 0x000fe40000000800 */
[----:B------:R-:W-:Y:S02]  /*d950*/  IMAD R39, R34, UR21, R67 ;  /* 0x0000001522277c24 */ /* 0x000fe4000f8e0243 */
[----:B------:R-:W-:Y:S01]  /*d960*/  IMAD.WIDE.U32 R40, R37, UR6, R122 ;  /* 0x0000000625287c25 */ /* 0x000fe2000f8e007a */
[----:B------:R-:W-:Y:S01]  /*d970*/  SHF.R.S32.HI R38, RZ, 0x1f, R37 ;  /* 0x0000001fff267819 */ /* 0x000fe20000011425 */
[----:B------:R-:W-:Y:S01]  /*d980*/  BAR.SYNC.DEFER_BLOCKING 0x0 ;  /* 0x0000000000007b1d */ /* 0x000fe20000010000 */
[----:B------:R-:W-:-:S03]  /*d990*/  IADD3 R46, P0, PT, R40, UR4, RZ ;  /* 0x00000004282e7c10 */ /* 0x000fc6000ff1e0ff */
[----:B------:R-:W-:-:S04]  /*d9a0*/  IMAD R38, R38, UR6, RZ ;  /* 0x0000000626267c24 */ /* 0x000fc8000f8e02ff */
[----:B------:R-:W-:-:S05]  /*d9b0*/  IMAD R38, R37, UR7, R38 ;  /* 0x0000000725267c24 */ /* 0x000fca000f8e0226 */
[----:B------:R-:W-:Y:S02]  /*d9c0*/  IADD3.X R47, PT, PT, R41, UR5, R38, P0, !PT ;  /* 0x00000005292f7c10 */ /* 0x000fe400087fe426 */
[----:B------:R-:W-:-:S05]  /*d9d0*/  SEL R38, R109, R36, !P6 ;  /* 0x000000246d267207 */ /* 0x000fca0007000000 */
[----:B------:R-:W-:Y:S02]  /*d9e0*/  IMAD.MOV R36, RZ, RZ, -R38 ;  /* 0x000000ffff247224 */ /* 0x000fe400078e0a26 */
[----:B------:R-:W-:Y:S02]  /*d9f0*/  IMAD R39, R38, UR20, R39 ;  /* 0x0000001426277c24 */ /* 0x000fe4000f8e0227 */
[----:B------:R-:W-:Y:S01]  /*da00*/  IMAD R35, R0, R36, R35 ;  /* 0x0000002400237224 */ /* 0x000fe200078e0223 */
[----:B------:R-:W1:Y:S03]  /*da10*/  LDS.128 R40, [R84+UR15] ;  /* 0x0000000f54287984 */ /* 0x000e660008000c00 */
        /* <DEDUP_REMOVED lines=14> */
[----:B------:R-:W-:-:S05]  /*db00*/  HFMA2 R43, R86.H0_H0, R43, R28 ;  /* 0x0000002b562b7231 */ /* 0x000fca000000081c */
        /* <DEDUP_REMOVED lines=22> */
[----:B------:R-:W-:-:S12]  /*dc70*/  STS [R85], R33 ;  /* 0x0000002155007388 */ /* 0x000fd80000000800 */
        /* <DEDUP_REMOVED lines=15> */
[----:B------:R-:W-:-:S04]  /*dd70*/  SEL R35, R113, R18, !P1 ;  /* 0x0000001271237207 */ /* 0x000fc80004800000 */
[----:B------:R-:W-:Y:S02]  /*dd80*/  IABS R18, R35 ;  /* 0x0000002300127213 */ /* 0x000fe40000000000 */
[----:B------:R-:W-:-:S03]  /*dd90*/  @!P0 IADD3 R128, PT, PT, -R128, RZ, RZ ;  /* 0x000000ff80808210 */ /* 0x000fc60007ffe1ff */
[----:B------:R-:W-:Y:S01]  /*dda0*/  IMAD.HI.U32 R20, R112, R18, RZ ;  /* 0x0000001270147227 */ /* 0x000fe200078e00ff */
[----:B-1----:R-:W-:-:S03]  /*ddb0*/  SEL R37, R113, R128, !P1 ;  /* 0x0000008071257207 */ /* 0x002fc60004800000 */
[----:B------:R-:W-:Y:S01]  /*ddc0*/  IMAD R41, R20, R99, R18 ;  /* 0x0000006314297224 */ /* 0x000fe200078e0212 */
[----:B------:R-:W-:Y:S02]  /*ddd0*/  IABS R39, R37 ;  /* 0x0000002500277213 */ /* 0x000fe40000000000 */
        /* <DEDUP_REMOVED lines=120> */
[----:B------:R3:W-:Y:S01]  /*e560*/  STS [R85+0x40], R10 ;  /* 0x0000400a55007388 */ /* 0x0007e20000000800 */
[----:B------:R-:W-:-:S03]  /*e570*/  ISETP.GT.U32.AND P0, PT, R101, R18, PT ;  /* 0x000000126500720c */ /* 0x000fc60003f04070 */
[----:B------:R-:W-:Y:S04]  /*e580*/  STS [R85+0x50], R12 ;  /* 0x0000500c55007388 */ /* 0x000fe80000000800 */
        /* <DEDUP_REMOVED lines=8> */
[----:B------:R-:W-:-:S03]  /*e610*/  @!P0 IADD3 R96, PT, PT, -R96, RZ, RZ ;  /* 0x000000ff60608210 */ /* 0x000fc60007ffe1ff */
[----:B-1----:R-:W-:Y:S01]  /*e620*/  IMAD.HI.U32 R20, R112, R18, RZ ;  /* 0x0000001270147227 */ /* 0x002fe200078e00ff */
[----:B------:R-:W-:-:S03]  /*e630*/  SEL R21, R113, R96, !P1 ;  /* 0x0000006071157207 */ /* 0x000fc60004800000 */
        /* <DEDUP_REMOVED lines=54> */
[----:B------:R-:W-:Y:S01]  /*e9a0*/  IADD3 R23, PT, PT, -R26, RZ, RZ ;  /* 0x000000ff1a177210 */ /* 0x000fe20007ffe1ff */
[----:B------:R-:W-:-:S04]  /*e9b0*/  HMUL2 R43, R87.H0_H0, R75 ;  /* 0x0000004b572b7232 */ /* 0x000fc80000000800 */
[----:B------:R-:W-:Y:S02]  /*e9c0*/  IMAD R23, R0, R23, R21 ;  /* 0x0000001700177224 */ /* 0x000fe400078e0215 */
[----:B------:R-:W-:Y:S02]  /*e9d0*/  IMAD R21, R26, UR20, R25 ;  /* 0x000000141a157c24 */ /* 0x000fe4000f8e0219 */
[----:B------:R-:W-:Y:S02]  /*e9e0*/  IMAD R22, R23, UR22, R66 ;  /* 0x0000001617167c24 */ /* 0x000fe4000f8e0242 */
[----:B------:R-:W-:Y:S02]  /*e9f0*/  @!P0 IMAD.MOV R20, RZ, RZ, -R20 ;  /* 0x000000ffff148224 */ /* 0x000fe400078e0a14 */
[----:B---3--:R-:W-:Y:S02]  /*ea00*/  HMUL2 R10, R87.H0_H0, R68 ;  /* 0x00000044570a7232 */ /* 0x008fe40000000800 */
[----:B------:R-:W-:-:S02]  /*ea10*/  IMAD R21, R21, UR19, R22 ;  /* 0x0000001315157c24 */ /* 0x000fc4000f8e0216 */
[----:B------:R-:W-:Y:S02]  /*ea20*/  HMUL2 R4, R87.H0_H0, R69 ;  /* 0x0000004557047232 */ /* 0x000fe40000000800 */
        /* <DEDUP_REMOVED lines=30> */
[----:B------:R1:W-:Y:S01]  /*ec10*/  @P0 STG.E.128 desc[UR8][R32.64], R24 ;  /* 0x0000001820000986 */ /* 0x0003e2000c101d08 */
[----:B------:R-:W-:Y:S01]  /*ec20*/  ISETP.LT.AND P0, PT, R29, UR14, P3 ;  /* 0x0000000e1d007c0c */ /* 0x000fe20009f01270 */
[----:B------:R-:W-:Y:S02]  /*ec30*/  IMAD R91, R91, UR23, R116 ;  /* 0x000000175b5b7c24 */ /* 0x000fe4000f8e0274 */
[C---:B--2---:R-:W-:Y:S02]  /*ec40*/  HFMA2 R20, R86.reuse.H0_H0, R20, R10 ;  /* 0x0000001456147231 */ /* 0x044fe4000000080a */
[C---:B------:R-:W-:Y:S02]  /*ec50*/  HFMA2 R21, R86.reuse.H0_H0, R21, R4 ;  /* 0x0000001556157231 */ /* 0x040fe40000000804 */
[----:B------:R-:W-:-:S02]  /*ec60*/  HFMA2 R22, R86.H0_H0, R22, R2 ;  /* 0x0000001656167231 */ /* 0x000fc40000000802 */
[----:B------:R-:W-:Y:S01]  /*ec70*/  HFMA2 R23, R86.H0_H0, R23, R43 ;  /* 0x0000001756177231 */ /* 0x000fe2000000082b */
[C---:B------:R-:W-:Y:S01]  /*ec80*/  IADD3 R2, PT, PT, -R102.reuse, RZ, RZ ;  /* 0x000000ff66027210 */ /* 0x040fe20007ffe1ff */
[----:B------:R-:W-:-:S03]  /*ec90*/  IMAD R102, R102, UR17, R117 ;  /* 0x0000001166667c24 */ /* 0x000fc6000f8e0275 */
[----:B------:R2:W-:Y:S01]  /*eca0*/  @P0 STG.E.128 desc[UR8][R30.64], R20 ;  /* 0x000000141e000986 */ /* 0x0005e2000c101d08 */
[----:B------:R-:W-:Y:S01]  /*ecb0*/  ISETP.LT.AND P0, PT, R104, UR14, P4 ;  /* 0x0000000e68007c0c */ /* 0x000fe2000a701270 */
[----:B------:R-:W-:Y:S02]  /*ecc0*/  IMAD R2, R115, R2, R90 ;  /* 0x0000000273027224 */ /* 0x000fe400078e025a */
[----:B-1----:R-:W-:-:S04]  /*ecd0*/  IMAD R25, R102, UR18, R91 ;  /* 0x0000001266197c24 */ /* 0x002fc8000f8e025b */
[----:B------:R-:W-:-:S04]  /*ece0*/  IMAD R25, R2, UR16, R25 ;  /* 0x0000001002197c24 */ /* 0x000fc8000f8e0219 */
[----:B------:R-:W-:Y:S01]  /*ecf0*/  IMAD R2, R25, UR13, RZ ;  /* 0x0000000d19027c24 */ /* 0x000fe2000f8e02ff */
[----:B------:R-:W-:Y:S01]  /*ed00*/  SHF.R.S32.HI R19, RZ, 0x1f, R25 ;  /* 0x0000001fff137819 */ /* 0x000fe20000011419 */
[----:B------:R-:W3:Y:S04]  /*ed10*/  @P0 LDG.E.LTC128B.128 R72, desc[UR8][R118.64] ;  /* 0x0000000876480981 */ /* 0x000ee8000c1e1d20 */
[----:B------:R-:W-:Y:S02]  /*ed20*/  IMAD R2, R19, UR12, R2 ;  /* 0x0000000c13027c24 */ /* 0x000fe4000f8e0202 */
[----:B--2---:R-:W-:-:S03]  /*ed30*/  IMAD.WIDE.U32 R20, R25, UR12, R122 ;  /* 0x0000000c19147c25 */ /* 0x004fc6000f8e007a */
[----:B------:R-:W-:-:S04]  /*ed40*/  IADD3 R18, P0, PT, R20, UR10, RZ ;  /* 0x0000000a14127c10 */ /* 0x000fc8000ff1e0ff */
[----:B------:R-:W-:Y:S02]  /*ed50*/  IADD3.X R19, PT, PT, R21, UR11, R2, P0, !PT ;  /* 0x0000000b15137c10 */ /* 0x000fe400087fe402 */
[----:B------:R-:W-:-:S13]  /*ed60*/  ISETP.LT.AND P0, PT, R25, UR14, P4 ;  /* 0x0000000e19007c0c */ /* 0x000fda000a701270 */
[----:B------:R1:W2:Y:S01]  /*ed70*/  @P0 LDG.E.LTC128B.128 R68, desc[UR8][R18.64] ;  /* 0x0000000812440981 */ /* 0x0002a2000c1e1d20 */
[C---:B------:R-:W-:Y:S01]  /*ed80*/  IMAD.HI.U32 R2, R114.reuse, R94, RZ ;  /* 0x0000005e72027227 */ /* 0x040fe200078e00ff */
[----:B------:R-:W-:Y:S01]  /*ed90*/  ISETP.GE.AND P4, PT, R105, RZ, PT ;  /* 0x000000ff6900720c */ /* 0x000fe20003f86270 */
[----:B------:R-:W-:Y:S02]  /*eda0*/  BAR.SYNC.DEFER_BLOCKING 0x0 ;  /* 0x0000000000007b1d */ /* 0x000fe40000010000 */
[----:B------:R-:W-:Y:S02]  /*edb0*/  IMAD.MOV R2, RZ, RZ, -R2 ;  /* 0x000000ffff027224 */ /* 0x000fe400078e0a02 */
[----:B------:R-:W-:-:S04]  /*edc0*/  IMAD.HI.U32 R4, R114, R93, RZ ;  /* 0x0000005d72047227 */ /* 0x000fc800078e00ff */
[----:B------:R-:W-:Y:S02]  /*edd0*/  IMAD R2, R101, R2, R94 ;  /* 0x0000000265027224 */ /* 0x000fe400078e025e */
[----:B------:R-:W-:-:S03]  /*ede0*/  IMAD.MOV R4, RZ, RZ, -R4 ;  /* 0x000000ffff047224 */ /* 0x000fc600078e0a04 */
[C---:B------:R-:W-:Y:S01]  /*edf0*/  ISETP.GT.U32.AND P0, PT, R101.reuse, R2, PT ;  /* 0x000000026500720c */ /* 0x040fe20003f04070 */
[C---:B------:R-:W-:Y:S01]  /*ee00*/  IMAD R4, R101.reuse, R4, R93 ;  /* 0x0000000465047224 */ /* 0x040fe200078e025d */
[----:B------:R-:W-:Y:S11]  /*ee10*/  STS [R85], R3 ;  /* 0x0000000355007388 */ /* 0x000ff60000000800 */
[-C--:B------:R-:W-:Y:S01]  /*ee20*/  @!P0 IADD3 R2, PT, PT, R2, -R101.reuse, RZ ;  /* 0x8000006502028210 */ /* 0x080fe20007ffe0ff */
[----:B------:R-:W-:Y:S03]  /*ee30*/  STS [R85+0x10], R5 ;  /* 0x0000100555007388 */ /* 0x000fe60000000800 */
[----:B------:R-:W-:Y:S01]  /*ee40*/  ISETP.GT.U32.AND P0, PT, R101, R2, PT ;  /* 0x000000026500720c */ /* 0x000fe20003f04070 */
[----:B------:R-:W-:Y:S04]  /*ee50*/  STS [R85+0x20], R7 ;  /* 0x0000200755007388 */ /* 0x000fe80000000800 */
[----:B------:R4:W-:Y:S04]  /*ee60*/  STS [R85+0x30], R9 ;  /* 0x0000300955007388 */ /* 0x0009e80000000800 */
[----:B------:R-:W-:Y:S04]  /*ee70*/  STS [R85+0x40], R11 ;  /* 0x0000400b55007388 */ /* 0x000fe80000000800 */
[----:B------:R-:W-:-:S02]  /*ee80*/  @!P0 IADD3 R2, PT, PT, R2, -R101, RZ ;  /* 0x8000006502028210 */ /* 0x000fc40007ffe0ff */
[----:B------:R-:W-:Y:S01]  /*ee90*/  ISETP.GT.U32.AND P0, PT, R101, R4, PT ;  /* 0x000000046500720c */ /* 0x000fe20003f04070 */
[----:B------:R-:W-:Y:S01]  /*eea0*/  STS [R85+0x50], R13 ;  /* 0x0000500d55007388 */ /* 0x000fe20000000800 */
[----:B------:R-:W-:Y:S02]  /*eeb0*/  @!P4 IADD3 R2, PT, PT, -R2, RZ, RZ ;  /* 0x000000ff0202c210 */ /* 0x000fe40007ffe1ff */
[----:B------:R-:W-:Y:S01]  /*eec0*/  ISETP.GE.AND P4, PT, R103, RZ, PT ;  /* 0x000000ff6700720c */ /* 0x000fe20003f86270 */
[----:B------:R5:W-:Y:S01]  /*eed0*/  STS [R85+0x60], R15 ;  /* 0x0000600f55007388 */ /* 0x000be20000000800 */
[----:B-1----:R-:W-:-:S03]  /*eee0*/  SEL R19, R113, R2, !P1 ;  /* 0x0000000271137207 */ /* 0x002fc60004800000 */
[----:B------:R1:W-:Y:S01]  /*eef0*/  STS [R85+0x70], R17 ;  /* 0x0000701155007388 */ /* 0x0003e20000000800 */
[----:B------:R-:W-:-:S03]  /*ef00*/  IABS R2, R19 ;  /* 0x0000001300027213 */ /* 0x000fc60000000000 */
[----:B------:R-:W-:Y:S02]  /*ef10*/  @!P0 IMAD.IADD R4, R4, 0x1, -R101 ;  /* 0x0000000104048824 */ /* 0x000fe400078e0a65 */
[----:B------:R-:W-:Y:S01]  /*ef20*/  IMAD.HI.U32 R6, R112, R2, RZ ;  /* 0x0000000270067227 */ /* 0x000fe200078e00ff */
[----:B------:R-:W-:Y:S02]  /*ef30*/  BAR.SYNC.DEFER_BLOCKING 0x0 ;  /* 0x0000000000007b1d */ /* 0x000fe40000010000 */
[----:B------:R-:W-:Y:S01]  /*ef40*/  ISETP.GT.U32.AND P0, PT, R101, R4, PT ;  /* 0x000000046500720c */ /* 0x000fe20003f04070 */
[----:B------:R-:W-:Y:S01]  /*ef50*/  IMAD R21, R6, R99, R2 ;  /* 0x0000006306157224 */ /* 0x000fe200078e0202 */
[----:B------:R-:W-:-:S11]  /*ef60*/  LOP3.LUT R2, R19, R92, RZ, 0x3c, !PT ;  /* 0x0000005c13027212 */ /* 0x000fd600078e3cff */
[----:B------:R-:W-:Y:S01]  /*ef70*/  @!P0 IMAD.IADD R4, R4, 0x1, -R101 ;  /* 0x0000000104048824 */ /* 0x000fe200078e0a65 */
[----:B------:R-:W-:-:S04]  /*ef80*/  ISETP.GT.U32.AND P0, PT, R100, R21, PT ;  /* 0x000000156400720c */ /* 0x000fc80003f04070 */
[----:B------:R-:W-:Y:S02]  /*ef90*/  @!P4 IADD3 R4, PT, PT, -R4, RZ, RZ ;  /* 0x000000ff0404c210 */ /* 0x000fe40007ffe1ff */
[----:B------:R-:W-:Y:S02]  /*efa0*/  ISETP.GE.AND P4, PT, R2, RZ, PT ;  /* 0x000000ff0200720c */ /* 0x000fe40003f86270 */
[----:B------:R-:W-:-:S04]  /*efb0*/  SEL R113, R113, R4, !P1 ;  /* 0x0000000471717207 */ /* 0x000fc80004800000 */
[----:B------:R-:W-:Y:S01]  /*efc0*/  IABS R4, R113 ;  /* 0x0000007100047213 */ /* 0x000fe20000000000 */
[----:B------:R-:W-:Y:S01]  /*efd0*/  @!P0 IMAD.IADD R21, R21, 0x1, -R100 ;  /* 0x0000000115158824 */ /* 0x000fe200078e0a64 */
[----:B------:R-:W-:Y:S01]  /*efe0*/  LOP3.LUT R2, R113, R92, RZ, 0x3c, !PT ;  /* 0x0000005c71027212 */ /* 0x000fe200078e3cff */
[----:B------:R-:W-:Y:S02]  /*eff0*/  @!P0 VIADD R6, R6, 0x1 ;  /* 0x0000000106068836 */ /* 0x000fe40000000000 */
[----:B------:R-:W-:Y:S01]  /*f000*/  IMAD.HI.U32 R112, R112, R4, RZ ;  /* 0x0000000470707227 */ /* 0x000fe200078e00ff */
[----:B------:R-:W-:Y:S02]  /*f010*/  ISETP.GE.U32.AND P3, PT, R21, R100, PT ;  /* 0x000000641500720c */ /* 0x000fe40003f66070 */
[----:B------:R-:W-:Y:S01]  /*f020*/  ISETP.GE.AND P0, PT, R2, RZ, PT ;  /* 0x000000ff0200720c */ /* 0x000fe20003f06270 */
[----:B------:R-:W-:-:S05]  /*f030*/  IMAD R99, R112, R99, R4 ;  /* 0x0000006370637224 */ /* 0x000fca00078e0204 */
[----:B------:R-:W-:-:S05]  /*f040*/  ISETP.GT.U32.AND P1, PT, R100, R99, PT ;  /* 0x000000636400720c */ /* 0x000fca0003f24070 */
[----:B------:R-:W-:-:S04]  /*f050*/  @P3 IADD3 R6, PT, PT, R6, 0x1, RZ ;  /* 0x0000000106063810 */ /* 0x000fc80007ffe0ff */
[----:B------:R-:W-:-:S04]  /*f060*/  @!P4 IADD3 R6, PT, PT, -R6, RZ, RZ ;  /* 0x000000ff0606c210 */ /* 0x000fc80007ffe1ff */
[----:B------:R-:W-:Y:S01]  /*f070*/  @!P1 IADD3 R99, PT, PT, R99, -R100, RZ ;  /* 0x8000006463639210 */ /* 0x000fe20007ffe0ff */
[----:B------:R-:W-:Y:S01]  /*f080*/  @!P1 VIADD R112, R112, 0x1 ;  /* 0x0000000170709836 */ /* 0x000fe20000000000 */
[----:B------:R-:W-:Y:S02]  /*f090*/  SEL R2, R111, R6, !P5 ;  /* 0x000000066f027207 */ /* 0x000fe40006800000 */
[----:B------:R-:W-:Y:S02]  /*f0a0*/  ISETP.GE.U32.AND P2, PT, R99, R100, PT ;  /* 0x000000646300720c */ /* 0x000fe40003f46070 */
[C---:B------:R-:W-:Y:S01]  /*f0b0*/  IADD3 R4, PT, PT, -R2.reuse, RZ, RZ ;  /* 0x000000ff02047210 */ /* 0x040fe20007ffe1ff */
[----:B----4-:R-:W-:-:S04]  /*f0c0*/  IMAD R9, R2, UR21, R67 ;  /* 0x0000001502097c24 */ /* 0x010fc8000f8e0243 */
[----:B------:R-:W-:-:S05]  /*f0d0*/  IMAD R19, R92, R4, R19 ;  /* 0x000000045c137224 */ /* 0x000fca00078e0213 */
[----:B------:R-:W-:Y:S01]  /*f0e0*/  IABS R4, R19 ;  /* 0x0000001300047213 */ /* 0x000fe20000000000 */
[----:B------:R-:W-:-:S04]  /*f0f0*/  @P2 VIADD R112, R112, 0x1 ;  /* 0x0000000170702836 */ /* 0x000fc80000000000 */
[----:B------:R-:W-:-:S05]  /*f100*/  @!P0 IMAD.MOV R112, RZ, RZ, -R112 ;  /* 0x000000ffff708224 */ /* 0x000fca00078e0a70 */
[----:B------:R-:W-:Y:S02]  /*f110*/  SEL R8, R111, R112, !P5 ;  /* 0x000000706f087207 */ /* 0x000fe40006800000 */
[----:B------:R-:W-:Y:S02]  /*f120*/  LOP3.LUT P5, RZ, R134, 0x2, RZ, 0xc0, !PT ;  /* 0x0000000286ff7812 */ /* 0x000fe400078ac0ff */
[C---:B------:R-:W-:Y:S01]  /*f130*/  IADD3 R6, PT, PT, -R8.reuse, RZ, RZ ;  /* 0x000000ff08067210 */ /* 0x040fe20007ffe1ff */
[----:B------:R-:W-:-:S04]  /*f140*/  IMAD R12, R8, UR21, R67 ;  /* 0x00000015080c7c24 */ /* 0x000fc8000f8e0243 */
[----:B------:R-:W-:Y:S02]  /*f150*/  IMAD R113, R92, R6, R113 ;  /* 0x000000065c717224 */ /* 0x000fe400078e0271 */
[----:B------:R-:W-:-:S03]  /*f160*/  IMAD.HI.U32 R6, R110, R4, RZ ;  /* 0x000000046e067227 */ /* 0x000fc600078e00ff */
[----:B------:R-:W-:Y:S01]  /*f170*/  IABS R10, R113 ;  /* 0x00000071000a7213 */ /* 0x000fe20000000000 */
[----:B------:R-:W-:Y:S01]  /*f180*/  IMAD R21, R6, R97, R4 ;  /* 0x0000006106157224 */ /* 0x000fe200078e0204 */
[----:B------:R-:W-:-:S03]  /*f190*/  LOP3.LUT R4, R19, R0, RZ, 0x3c, !PT ;  /* 0x0000000013047212 */ /* 0x000fc600078e3cff */
[----:B------:R-:W-:Y:S01]  /*f1a0*/  IMAD.HI.U32 R110, R110, R10, RZ ;  /* 0x0000000a6e6e7227 */ /* 0x000fe200078e00ff */
[----:B------:R-:W-:Y:S02]  /*f1b0*/  ISETP.GT.U32.AND P0, PT, R98, R21, PT ;  /* 0x000000156200720c */ /* 0x000fe40003f04070 */
[----:B------:R-:W-:Y:S01]  /*f1c0*/  ISETP.GE.AND P3, PT, R4, RZ, PT ;  /* 0x000000ff0400720c */ /* 0x000fe20003f66270 */
[----:B------:R-:W-:Y:S01]  /*f1d0*/  IMAD R97, R110, R97, R10 ;  /* 0x000000616e617224 */ /* 0x000fe200078e020a */
[----:B------:R-:W-:-:S04]  /*f1e0*/  LOP3.LUT R4, R113, R0, RZ, 0x3c, !PT ;  /* 0x0000000071047212 */ /* 0x000fc800078e3cff */
[----:B------:R-:W-:-:S05]  /*f1f0*/  ISETP.GT.U32.AND P1, PT, R98, R97, PT ;  /* 0x000000616200720c */ /* 0x000fca0003f24070 */
[----:B------:R-:W-:Y:S02]  /*f200*/  @!P0 IMAD.IADD R21, R21, 0x1, -R98 ;  /* 0x0000000115158824 */ /* 0x000fe400078e0a62 */
[----:B------:R-:W-:Y:S01]  /*f210*/  @!P0 VIADD R6, R6, 0x1 ;  /* 0x0000000106068836 */ /* 0x000fe20000000000 */
[----:B------:R-:W-:Y:S02]  /*f220*/  ISETP.GE.AND P0, PT, R4, RZ, PT ;  /* 0x000000ff0400720c */ /* 0x000fe40003f06270 */
[----:B------:R-:W-:-:S03]  /*f230*/  ISETP.GE.U32.AND P4, PT, R21, R98, PT ;  /* 0x000000621500720c */ /* 0x000fc60003f86070 */
[-C--:B------:R-:W-:Y:S02]  /*f240*/  @!P1 IADD3 R97, PT, PT, R97, -R98.reuse, RZ ;  /* 0x8000006261619210 */ /* 0x080fe40007ffe0ff */
[----:B------:R-:W-:Y:S02]  /*f250*/  @!P1 IADD3 R110, PT, PT, R110, 0x1, RZ ;  /* 0x000000016e6e9810 */ /* 0x000fe40007ffe0ff */
[----:B------:R-:W-:-:S06]  /*f260*/  ISETP.GE.U32.AND P2, PT, R97, R98, PT ;  /* 0x000000626100720c */ /* 0x000fcc0003f46070 */
[----:B------:R-:W-:-:S05]  /*f270*/  @P4 IADD3 R6, PT, PT, R6, 0x1, RZ ;  /* 0x0000000106064810 */ /* 0x000fca0007ffe0ff */
[----:B------:R-:W-:Y:S02]  /*f280*/  @!P3 IMAD.MOV R6, RZ, RZ, -R6 ;  /* 0x000000ffff06b224 */ /* 0x000fe400078e0a06 */
[----:B------:R-:W-:-:S03]  /*f290*/  @P2 VIADD R110, R110, 0x1 ;  /* 0x000000016e6e2836 */ /* 0x000fc60000000000 */
[C---:B------:R-:W-:Y:S01]  /*f2a0*/  SEL R10, R109.reuse, R6, !P6 ;  /* 0x000000066d0a7207 */ /* 0x040fe20007000000 */
[----:B------:R-:W-:Y:S01]  /*f2b0*/  @!P0 IMAD.MOV R110, RZ, RZ, -R110 ;  /* 0x000000ffff6e8224 */ /* 0x000fe200078e0a6e */
[----:B------:R-:W4:Y:S02]  /*f2c0*/  LDS.128 R4, [R84+UR15] ;  /* 0x0000000f54047984 */ /* 0x000f240008000c00 */
[C---:B------:R-:W-:Y:S01]  /*f2d0*/  IADD3 R3, PT, PT, -R10.reuse, RZ, RZ ;  /* 0x000000ff0a037210 */ /* 0x040fe20007ffe1ff */
[----:B------:R-:W-:Y:S01]  /*f2e0*/  IMAD R9, R10, UR20, R9 ;  /* 0x000000140a097c24 */ /* 0x000fe2000f8e0209 */
[----:B------:R-:W-:-:S03]  /*f2f0*/  SEL R109, R109, R110, !P6 ;  /* 0x0000006e6d6d7207 */ /* 0x000fc60007000000 */
[----:B------:R-:W-:Y:S02]  /*f300*/  IMAD R3, R0, R3, R19 ;  /* 0x0000000300037224 */ /* 0x000fe400078e0213 */
[----:B------:R-:W-:Y:S02]  /*f310*/  IMAD R12, R109, UR20, R12 ;  /* 0x000000146d0c7c24 */ /* 0x000fe4000f8e020c */
[----:B------:R-:W-:-:S04]  /*f320*/  IMAD R2, R3, UR22, R66 ;  /* 0x0000001603027c24 */ /* 0x000fc8000f8e0242 */
[----:B------:R-:W-:Y:S01]  /*f330*/  IMAD R3, R9, UR19, R2 ;  /* 0x0000001309037c24 */ /* 0x000fe2000f8e0202 */
[----:B------:R-:W-:-:S03]  /*f340*/  IADD3 R9, PT, PT, -R109, RZ, RZ ;  /* 0x000000ff6d097210 */ /* 0x000fc60007ffe1ff */
[C---:B-----5:R-:W-:Y:S01]  /*f350*/  IMAD.WIDE.U32 R14, R3.reuse, UR6, R122 ;  /* 0x00000006030e7c25 */ /* 0x060fe2000f8e007a */
[----:B------:R-:W-:Y:S02]  /*f360*/  SHF.R.S32.HI R2, RZ, 0x1f, R3 ;  /* 0x0000001fff027819 */ /* 0x000fe40000011403 */
[----:B------:R-:W-:Y:S01]  /*f370*/  ISETP.LT.AND P1, PT, R3, UR14, P5 ;  /* 0x0000000e03007c0c */ /* 0x000fe2000af21270 */
[----:B------:R-:W-:Y:S01]  /*f380*/  IMAD R113, R0, R9, R113 ;  /* 0x0000000900717224 */ /* 0x000fe200078e0271 */
[----:B------:R-:W-:Y:S01]  /*f390*/  IADD3 R14, P0, PT, R14, UR4, RZ ;  /* 0x000000040e0e7c10 */ /* 0x000fe2000ff1e0ff */
[----:B------:R-:W5:Y:S01]  /*f3a0*/  LDS.128 R8, [R84+UR15+0x240] ;  /* 0x0002400f54087984 */ /* 0x000f620008000c00 */
[----:B------:R-:W-:Y:S02]  /*f3b0*/  IMAD R2, R2, UR6, RZ ;  /* 0x0000000602027c24 */ /* 0x000fe4000f8e02ff */
[----:B------:R-:W-:Y:S02]  /*f3c0*/  IMAD R13, R113, UR22, R66 ;  /* 0x00000016710d7c24 */ /* 0x000fe4000f8e0242 */
[----:B-1----:R-:W-:-:S02]  /*f3d0*/  IMAD R17, R3, UR7, R2 ;  /* 0x0000000703117c24 */ /* 0x002fc4000f8e0202 */
[----:B------:R-:W-:-:S03]  /*f3e0*/  IMAD R13, R12, UR19, R13 ;  /* 0x000000130c0d7c24 */ /* 0x000fc6000f8e020d */
[----:B------:R-:W-:Y:S01]  /*f3f0*/  IADD3.X R15, PT, PT, R15, UR5, R17, P0, !PT ;  /* 0x000000050f0f7c10 */ /* 0x000fe200087fe411 */
[----:B------:R-:W-:Y:S01]  /*f400*/  IMAD.WIDE.U32 R122, R13, UR6, R122 ;  /* 0x000000060d7a7c25 */ /* 0x000fe2000f8e007a */
[----:B------:R-:W-:-:S05]  /*f410*/  SHF.R.S32.HI R0, RZ, 0x1f, R13 ;  /* 0x0000001fff007819 */ /* 0x000fca000001140d */
[----:B------:R-:W-:-:S04]  /*f420*/  IMAD R0, R0, UR6, RZ ;  /* 0x0000000600007c24 */ /* 0x000fc8000f8e02ff */
[----:B------:R-:W-:Y:S02]  /*f430*/  IMAD R0, R13, UR7, R0 ;  /* 0x000000070d007c24 */ /* 0x000fe4000f8e0200 */
[C---:B---3--:R-:W-:Y:S02]  /*f440*/  HMUL2 R2, R87.reuse.H0_H0, R72 ;  /* 0x0000004857027232 */ /* 0x048fe40000000800 */
[C---:B------:R-:W-:Y:S02]  /*f450*/  HMUL2 R73, R87.reuse.H0_H0, R73 ;  /* 0x0000004957497232 */ /* 0x040fe40000000800 */
[C---:B------:R-:W-:Y:S02]  /*f460*/  HMUL2 R3, R87.reuse.H0_H0, R74 ;  /* 0x0000004a57037232 */ /* 0x040fe40000000800 */
[----:B------:R-:W-:Y:S02]  /*f470*/  HMUL2 R43, R87.H0_H0, R75 ;  /* 0x0000004b572b7232 */ /* 0x000fe40000000800 */
[C---:B----4-:R-:W-:Y:S01]  /*f480*/  HFMA2 R4, R86.reuse.H0_H0, R4, R2 ;  /* 0x0000000456047231 */ /* 0x050fe20000000802 */
[----:B------:R-:W-:Y:S01]  /*f490*/  IADD3 R2, P0, PT, R122, UR4, RZ ;  /* 0x000000047a027c10 */ /* 0x000fe2000ff1e0ff */
[----:B------:R-:W-:-:S02]  /*f4a0*/  HFMA2 R5, R86.H0_H0, R5, R73 ;  /* 0x0000000556057231 */ /* 0x000fc40000000849 */
[C---:B------:R-:W-:Y:S01]  /*f4b0*/  HFMA2 R6, R86.reuse.H0_H0, R6, R3 ;  /* 0x0000000656067231 */ /* 0x040fe20000000803 */
[----:B------:R-:W-:Y:S01]  /*f4c0*/  IADD3.X R3, PT, PT, R123, UR5, R0, P0, !PT ;  /* 0x000000057b037c10 */ /* 0x000fe200087fe400 */
[----:B------:R-:W-:-:S05]  /*f4d0*/  HFMA2 R7, R86.H0_H0, R7, R43 ;  /* 0x0000000756077231 */ /* 0x000fca000000082b */
[----:B------:R3:W-:Y:S01]  /*f4e0*/  @P1 STG.E.128 desc[UR8][R14.64], R4 ;  /* 0x000000040e001986 */ /* 0x0007e2000c101d08 */
[----:B------:R-:W-:Y:S01]  /*f4f0*/  ISETP.LT.AND P1, PT, R13, UR14, P5 ;  /* 0x0000000e0d007c0c */ /* 0x000fe2000af21270 */
[C---:B--2---:R-:W-:Y:S02]  /*f500*/  HMUL2 R68, R87.reuse.H0_H0, R68 ;  /* 0x0000004457447232 */ /* 0x044fe40000000800 */
[C---:B------:R-:W-:Y:S02]  /*f510*/  HMUL2 R69, R87.reuse.H0_H0, R69 ;  /* 0x0000004557457232 */ /* 0x040fe40000000800 */
[C---:B------:R-:W-:Y:S02]  /*f520*/  HMUL2 R43, R87.reuse.H0_H0, R70 ;  /* 0x00000046572b7232 */ /* 0x040fe40000000800 */
[----:B------:R-:W-:Y:S02]  /*f530*/  HMUL2 R71, R87.H0_H0, R71 ;  /* 0x0000004757477232 */ /* 0x000fe40000000800 */
[----:B-----5:R-:W-:-:S02]  /*f540*/  HFMA2 R8, R86.H0_H0, R8, R68 ;  /* 0x0000000856087231 */ /* 0x020fc40000000844 */
[C---:B------:R-:W-:Y:S02]  /*f550*/  HFMA2 R9, R86.reuse.H0_H0, R9, R69 ;  /* 0x0000000956097231 */ /* 0x040fe40000000845 */
[C---:B------:R-:W-:Y:S02]  /*f560*/  HFMA2 R10, R86.reuse.H0_H0, R10, R43 ;  /* 0x0000000a560a7231 */ /* 0x040fe4000000082b */
[----:B------:R-:W-:Y:S01]  /*f570*/  HFMA2 R11, R86.H0_H0, R11, R71 ;  /* 0x0000000b560b7231 */ /* 0x000fe20000000847 */
[----:B---3--:R-:W-:Y:S06]  /*f580*/  @!P1 BRA `(.L_x_25) ;  /* 0x0000004000a89947 */ /* 0x008fec0003800000 */
[----:B------:R2:W-:Y:S01]  /*f590*/  STG.E.128 desc[UR8][R2.64], R8 ;  /* 0x0000000802007986 */ /* 0x0005e2000c101d08 */
[----:B------:R-:W-:Y:S05]  /*f5a0*/  BRA `(.L_x_25) ;  /* 0x0000004000a07947 */ /* 0x000fea0003800000 */
.L_x_19:
[----:B------:R-:W1:Y:S01]  /*f5b0*/  LDC R93, c[0x0][0x5a0] ;  /* 0x00016800ff5d7b82 */ /* 0x000e620000000800 */
[-C--:B------:R-:W-:Y:S01]  /*f5c0*/  IMAD R78, R81, R0.reuse, RZ ;  /* 0x00000000514e7224 */ /* 0x080fe200078e02ff */
[----:B------:R-:W-:-:S06]  /*f5d0*/  IABS R76, R0 ;  /* 0x00000000004c7213 */ /* 0x000fcc0000000000 */
[----:B------:R-:W-:Y:S01]  /*f5e0*/  BAR.SYNC.DEFER_BLOCKING 0x0 ;  /* 0x0000000000007b1d */ /* 0x000fe20000010000 */
[----:B------:R-:W-:Y:S02]  /*f5f0*/  ISETP.NE.AND P6, PT, R0, RZ, PT ;  /* 0x000000ff0000720c */ /* 0x000fe40003fc5270 */
[-C--:B------:R-:W-:Y:S02]  /*f600*/  IABS R91, R78.reuse ;  /* 0x0000004e005b7213 */ /* 0x080fe40000000000 */
[-C--:B------:R-:W-:Y:S01]  /*f610*/  IABS R90, R78.reuse ;  /* 0x0000004e005a7213 */ /* 0x080fe20000000000 */
[----:B------:R-:W2:Y:S01]  /*f620*/  LDCU.64 UR4, c[0x0][0x518] ;  /* 0x0000a300ff0477ac */ /* 0x000ea20008000a00 */
[----:B------:R-:W-:Y:S02]  /*f630*/  ISETP.NE.AND P5, PT, R78, RZ, PT ;  /* 0x000000ff4e00720c */ /* 0x000fe40003fa5270 */
[----:B------:R-:W-:Y:S01]  /*f640*/  LOP3.LUT R79, RZ, R78, RZ, 0x33, !PT ;  /* 0x0000004eff4f7212 */ /* 0x000fe200078e33ff */
[----:B------:R-:W-:Y:S01]  /*f650*/  IMAD.MOV R90, RZ, RZ, -R90 ;  /* 0x000000ffff5a7224 */ /* 0x000fe200078e0a5a */
[----:B-1----:R-:W-:-:S02]  /*f660*/  IABS R82, R93 ;  /* 0x0000005d00527213 */ /* 0x002fc40000000000 */
[----:B------:R-:W-:Y:S01]  /*f670*/  ISETP.NE.AND P4, PT, R93, RZ, PT ;  /* 0x000000ff5d00720c */ /* 0x000fe20003f85270 */
[----:B------:R-:W-:Y:S01]  /*f680*/  STS [R85], R64 ;  /* 0x0000004055007388 */ /* 0x000fe20000000800 */
[----:B------:R-:W1:Y:S01]  /*f690*/  I2F.RP R69, R82 ;  /* 0x0000005200457306 */ /* 0x000e620000209400 */
[----:B------:R-:W-:Y:S02]  /*f6a0*/  LOP3.LUT R83, RZ, R93, RZ, 0x33, !PT ;  /* 0x0000005dff537212 */ /* 0x000fe400078e33ff */
[----:B------:R-:W-:Y:S04]  /*f6b0*/  STS [R85+0x10], R62 ;  /* 0x0000103e55007388 */ /* 0x000fe80000000800 */
[----:B------:R3:W-:Y:S04]  /*f6c0*/  STS [R85+0x20], R60 ;  /* 0x0000203c55007388 */ /* 0x0007e80000000800 */
[----:B------:R-:W-:Y:S01]  /*f6d0*/  STS [R85+0x30], R58 ;  /* 0x0000303a55007388 */ /* 0x000fe20000000800 */
[----:B-1----:R-:W1:Y:S03]  /*f6e0*/  MUFU.RCP R70, R69 ;  /* 0x0000004500467308 */ /* 0x002e660000001000 */
[----:B------:R-:W-:Y:S04]  /*f6f0*/  STS [R85+0x40], R56 ;  /* 0x0000403855007388 */ /* 0x000fe80000000800 */
[----:B------:R-:W-:Y:S04]  /*f700*/  STS [R85+0x50], R54 ;  /* 0x0000503655007388 */ /* 0x000fe80000000800 */
[----:B------:R-:W-:Y:S04]  /*f710*/  STS [R85+0x60], R52 ;  /* 0x0000603455007388 */ /* 0x000fe80000000800 */
[----:B------:R4:W-:Y:S01]  /*f720*/  STS [R85+0x70], R50 ;  /* 0x0000703255007388 */ /* 0x0009e20000000800 */
[----:B-1----:R-:W-:-:S02]  /*f730*/  VIADD R70, R70, 0xffffffe ;  /* 0x0ffffffe46467836 */ /* 0x002fc40000000000 */
[----:B---3--:R-:W-:Y:S02]  /*f740*/  VIADD R60, R72, 0x10 ;  /* 0x00000010483c7836 */ /* 0x008fe40000000000 */
[----:B------:R-:W1:Y:S02]  /*f750*/  F2I.FTZ.U32.TRUNC.NTZ R71, R70 ;  /* 0x0000004600477305 */ /* 0x000e64000021f000 */
[----:B-1----:R-:W-:Y:S01]  /*f760*/  IMAD.MOV R68, RZ, RZ, -R71 ;  /* 0x000000ffff447224 */ /* 0x002fe200078e0a47 */
[----:B------:R-:W-:Y:S02]  /*f770*/  MOV R70, RZ ;  /* 0x000000ff00467202 */ /* 0x000fe40000000f00 */
[----:B----4-:R-:W-:Y:S01]  /*f780*/  LOP3.LUT R50, RZ, R0, RZ, 0x33, !PT ;  /* 0x00000000ff327212 */ /* 0x010fe200078e33ff */
[----:B------:R-:W-:Y:S01]  /*f790*/  IMAD R87, R68, R82, RZ ;  /* 0x0000005244577224 */ /* 0x000fe200078e02ff */
[----:B------:R-:W-:-:S03]  /*f7a0*/  IABS R68, R72 ;  /* 0x0000004800447213 */ /* 0x000fc60000000000 */
[----:B------:R-:W-:Y:S02]  /*f7b0*/  IMAD.HI.U32 R87, R71, R87, R70 ;  /* 0x0000005747577227 */ /* 0x000fe400078e0046 */
[----:B------:R-:W1:Y:S04]  /*f7c0*/  I2F.RP R70, R91 ;  /* 0x0000005b00467306 */ /* 0x000e680000209400 */
[----:B------:R-:W-:-:S04]  /*f7d0*/  IMAD.HI.U32 R69, R87, R68, RZ ;  /* 0x0000004457457227 */ /* 0x000fc800078e00ff */
[----:B------:R-:W-:Y:S01]  /*f7e0*/  IMAD.MOV R69, RZ, RZ, -R69 ;  /* 0x000000ffff457224 */ /* 0x000fe200078e0a45 */
[----:B------:R-:W3:Y:S03]  /*f7f0*/  I2F.RP R71, R76 ;  /* 0x0000004c00477306 */ /* 0x000ee60000209400 */
[----:B------:R-:W-:-:S05]  /*f800*/  IMAD R68, R82, R69, R68 ;  /* 0x0000004552447224 */ /* 0x000fca00078e0244 */
[----:B-1----:R-:W1:Y:S01]  /*f810*/  MUFU.RCP R69, R70 ;  /* 0x0000004600457308 */ /* 0x002e620000001000 */
[----:B------:R-:W-:Y:S01]  /*f820*/  BAR.SYNC.DEFER_BLOCKING 0x0 ;  /* 0x0000000000007b1d */ /* 0x000fe20000010000 */
[----:B------:R-:W-:-:S06]  /*f830*/  ISETP.GT.U32.AND P0, PT, R82, R68, PT ;  /* 0x000000445200720c */ /* 0x000fcc0003f04070 */
[----:B---3--:R-:W3:Y:S07]  /*f840*/  MUFU.RCP R71, R71 ;  /* 0x0000004700477308 */ /* 0x008eee0000001000 */
[----:B------:R-:W-:Y:S01]  /*f850*/  @!P0 IMAD.IADD R68, R68, 0x1, -R82 ;  /* 0x0000000144448824 */ /* 0x000fe200078e0a52 */
[----:B------:R-:W-:Y:S02]  /*f860*/  ISETP.GE.AND P0, PT, R72, RZ, PT ;  /* 0x000000ff4800720c */ /* 0x000fe40003f06270 */
[----:B-1----:R-:W-:-:S02]  /*f870*/  IADD3 R69, PT, PT, R69, 0xffffffe, RZ ;  /* 0x0ffffffe45457810 */ /* 0x002fc40007ffe0ff */
[----:B------:R-:W-:-:S04]  /*f880*/  ISETP.GT.U32.AND P1, PT, R82, R68, PT ;  /* 0x000000445200720c */ /* 0x000fc80003f24070 */
[----:B------:R-:W1:Y:S01]  /*f890*/  F2I.FTZ.U32.TRUNC.NTZ R69, R69 ;  /* 0x0000004500457305 */ /* 0x000e62000021f000 */
[----:B---3--:R-:W-:-:S07]  /*f8a0*/  IADD3 R96, PT, PT, R71, 0xffffffe, RZ ;  /* 0x0ffffffe47607810 */ /* 0x008fce0007ffe0ff */
[----:B------:R3:W4:Y:S01]  /*f8b0*/  F2I.FTZ.U32.TRUNC.NTZ R97, R96 ;  /* 0x0000006000617305 */ /* 0x000722000021f000 */
[----:B------:R-:W-:-:S05]  /*f8c0*/  @!P1 IMAD.IADD R68, R68, 0x1, -R82 ;  /* 0x0000000144449824 */ /* 0x000fca00078e0a52 */
[----:B------:R-:W-:Y:S01]  /*f8d0*/  @!P0 IADD3 R68, PT, PT, -R68, RZ, RZ ;  /* 0x000000ff44448210 */ /* 0x000fe20007ffe1ff */
[----:B-1----:R-:W-:-:S03]  /*f8e0*/  IMAD.MOV R92, RZ, RZ, -R69 ;  /* 0x000000ffff5c7224 */ /* 0x002fc600078e0a45 */
[----:B------:R-:W-:Y:S01]  /*f8f0*/  SEL R81, R83, R68, !P4 ;  /* 0x0000004453517207 */ /* 0x000fe20006000000 */
[----:B------:R-:W-:Y:S02]  /*f900*/  IMAD R92, R92, R91, RZ ;  /* 0x0000005b5c5c7224 */ /* 0x000fe400078e02ff */
[----:B------:R-:W-:Y:S01]  /*f910*/  IMAD.MOV.U32 R68, RZ, RZ, RZ ;  /* 0x000000ffff447224 */ /* 0x000fe200078e00ff */
[----:B------:R-:W-:Y:S01]  /*f920*/  IABS R75, R81 ;  /* 0x00000051004b7213 */ /* 0x000fe20000000000 */
[----:B---3--:R-:W-:Y:S02]  /*f930*/  IMAD.MOV.U32 R96, RZ, RZ, RZ ;  /* 0x000000ffff607224 */ /* 0x008fe400078e00ff */
[----:B------:R-:W-:Y:S01]  /*f940*/  IMAD.HI.U32 R92, R69, R92, R68 ;  /* 0x0000005c455c7227 */ /* 0x000fe200078e0044 */
[----:B------:R-:W-:-:S04]  /*f950*/  IADD3 R68, PT, PT, R72, 0x2, RZ ;  /* 0x0000000248447810 */ /* 0x000fc80007ffe0ff */
[----:B------:R-:W-:Y:S01]  /*f960*/  IABS R70, R68 ;  /* 0x0000004400467213 */ /* 0x000fe20000000000 */
[----:B------:R-:W-:-:S04]  /*f970*/  IMAD.HI.U32 R69, R92, R75, RZ ;  /* 0x0000004b5c457227 */ /* 0x000fc800078e00ff */
[----:B------:R-:W-:Y:S02]  /*f980*/  IMAD R74, R69, R90, R75 ;  /* 0x0000005a454a7224 */ /* 0x000fe400078e024b */
[----:B------:R-:W-:-:S03]  /*f990*/  IMAD.HI.U32 R75, R87, R70, RZ ;  /* 0x00000046574b7227 */ /* 0x000fc600078e00ff */
[----:B------:R-:W-:Y:S01]  /*f9a0*/  ISETP.GT.U32.AND P0, PT, R91, R74, PT ;  /* 0x0000004a5b00720c */ /* 0x000fe20003f04070 */
[----:B------:R-:W-:-:S04]  /*f9b0*/  IMAD.MOV R75, RZ, RZ, -R75 ;  /* 0x000000ffff4b7224 */ /* 0x000fc800078e0a4b */
[----:B------:R-:W-:-:S05]  /*f9c0*/  IMAD R70, R82, R75, R70 ;  /* 0x0000004b52467224 */ /* 0x000fca00078e0246 */
[----:B------:R-:W-:-:S03]  /*f9d0*/  ISETP.GT.U32.AND P1, PT, R82, R70, PT ;  /* 0x000000465200720c */ /* 0x000fc60003f24070 */
[----:B------:R-:W-:Y:S02]  /*f9e0*/  @!P0 IMAD.IADD R74, R74, 0x1, -R91 ;  /* 0x000000014a4a8824 */ /* 0x000fe400078e0a5b */
[----:B------:R-:W-:Y:S01]  /*f9f0*/  @!P0 VIADD R69, R69, 0x1 ;  /* 0x0000000145458836 */ /* 0x000fe20000000000 */
[----:B------:R-:W-:Y:S02]  /*fa00*/  ISETP.GE.AND P0, PT, R68, RZ, PT ;  /* 0x000000ff4400720c */ /* 0x000fe40003f06270 */
[----:B------:R-:W-:Y:S02]  /*fa10*/  ISETP.GE.U32.AND P3, PT, R74, R91, PT ;  /* 0x0000005b4a00720c */ /* 0x000fe40003f66070 */
[----:B------:R-:W-:-:S03]  /*fa20*/  LOP3.LUT R74, R81, R78, RZ, 0x3c, !PT ;  /* 0x0000004e514a7212 */ /* 0x000fc600078e3cff */
[----:B------:R-:W-:Y:S02]  /*fa30*/  @!P1 IADD3 R70, PT, PT, R70, -R82, RZ ;  /* 0x8000005246469210 */ /* 0x000fe40007ffe0ff */
[----:B------:R-:W-:Y:S02]  /*fa40*/  ISETP.GE.AND P2, PT, R74, RZ, PT ;  /* 0x000000ff4a00720c */ /* 0x000fe40003f46270 */
[----:B------:R-:W-:Y:S02]  /*fa50*/  ISETP.GT.U32.AND P1, PT, R82, R70, PT ;  /* 0x000000465200720c */ /* 0x000fe40003f24070 */
[----:B------:R-:W-:Y:S02]  /*fa60*/  IABS R74, R0 ;  /* 0x00000000004a7213 */ /* 0x000fe40000000000 */
[----:B------:R-:W-:Y:S02]  /*fa70*/  @P3 VIADD R69, R69, 0x1 ;  /* 0x0000000145453836 */ /* 0x000fe40000000000 */
[----:B------:R-:W-:-:S05]  /*fa80*/  IADD3 R74, PT, PT, RZ, -R74, RZ ;  /* 0x8000004aff4a7210 */ /* 0x000fca0007ffe0ff */
[----:B------:R-:W-:Y:S02]  /*fa90*/  @!P2 IMAD.MOV R69, RZ, RZ, -R69 ;  /* 0x000000ffff45a224 */ /* 0x000fe400078e0a45 */
[----:B------:R-:W-:-:S03]  /*faa0*/  @!P1 IMAD.IADD R70, R70, 0x1, -R82 ;  /* 0x0000000146469824 */ /* 0x000fc600078e0a52 */
[----:B------:R-:W-:Y:S01]  /*fab0*/  SEL R94, R79, R69, !P5 ;  /* 0x000000454f5e7207 */ /* 0x000fe20006800000 */
[----:B----4-:R-:W-:Y:S02]  /*fac0*/  IMAD.MOV R69, RZ, RZ, -R97 ;  /* 0x000000ffff457224 */ /* 0x010fe400078e0a61 */
[----:B------:R-:W-:Y:S01]  /*fad0*/  @!P0 IMAD.MOV R70, RZ, RZ, -R70 ;  /* 0x000000ffff468224 */ /* 0x000fe200078e0a46 */
[C---:B------:R-:W-:Y:S01]  /*fae0*/  IADD3 R71, PT, PT, -R94.reuse, RZ, RZ ;  /* 0x000000ff5e477210 */ /* 0x040fe20007ffe1ff */
[----:B------:R-:W-:Y:S02]  /*faf0*/  IMAD R69, R69, R76, RZ ;  /* 0x0000004c45457224 */ /* 0x000fe400078e02ff */
[----:B------:R-:W-:Y:S02]  /*fb00*/  IMAD R94, R94, UR12, R67 ;  /* 0x0000000c5e5e7c24 */ /* 0x000fe4000f8e0243 */
[----:B------:R-:W-:Y:S02]  /*fb10*/  IMAD R81, R78, R71, R81 ;  /* 0x000000474e517224 */ /* 0x000fe400078e0251 */
[----:B------:R-:W-:Y:S01]  /*fb20*/  IMAD.HI.U32 R75, R97, R69, R96 ;  /* 0x00000045614b7227 */ /* 0x000fe200078e0060 */
[----:B------:R-:W-:-:S02]  /*fb30*/  SEL R97, R83, R70, !P4 ;  /* 0x0000004653617207 */ /* 0x000fc40006000000 */
[----:B------:R-:W-:Y:S02]  /*fb40*/  IABS R68, R81 ;  /* 0x0000005100447213 */ /* 0x000fe40000000000 */
[----:B------:R-:W-:Y:S02]  /*fb50*/  IABS R99, R97 ;  /* 0x0000006100637213 */ /* 0x000fe40000000000 */
[----:B------:R-:W-:Y:S01]  /*fb60*/  LOP3.LUT R96, R81, R0, RZ, 0x3c, !PT ;  /* 0x0000000051607212 */ /* 0x000fe200078e3cff */
[----:B------:R-:W-:Y:S01]  /*fb70*/  IMAD.HI.U32 R71, R75, R68, RZ ;  /* 0x000000444b477227 */ /* 0x000fe200078e00ff */
[----:B------:R-:W-:Y:S02]  /*fb80*/  LOP3.LUT R54, R97, R78, RZ, 0x3c, !PT ;  /* 0x0000004e61367212 */ /* 0x000fe400078e3cff */
[----:B------:R-:W-:Y:S01]  /*fb90*/  ISETP.GE.AND P4, PT, R96, RZ, PT ;  /* 0x000000ff6000720c */ /* 0x000fe20003f86270 */
[----:B------:R-:W-:Y:S02]  /*fba0*/  IMAD R95, R71, R74, R68 ;  /* 0x0000004a475f7224 */ /* 0x000fe400078e0244 */
[----:B------:R-:W-:-:S03]  /*fbb0*/  IMAD.HI.U32 R69, R92, R99, RZ ;  /* 0x000000635c457227 */ /* 0x000fc600078e00ff */
[----:B------:R-:W-:Y:S01]  /*fbc0*/  ISETP.GT.U32.AND P0, PT, R76, R95, PT ;  /* 0x0000005f4c00720c */ /* 0x000fe20003f04070 */
[----:B------:R-:W-:Y:S02]  /*fbd0*/  IMAD R70, R69, R90, R99 ;  /* 0x0000005a45467224 */ /* 0x000fe400078e0263 */
[----:B------:R-:W-:-:S03]  /*fbe0*/  VIADD R68, R72, 0x8 ;  /* 0x0000000848447836 */ /* 0x000fc60000000000 */
[----:B------:R-:W-:Y:S02]  /*fbf0*/  ISETP.GT.U32.AND P3, PT, R91, R70, PT ;  /* 0x000000465b00720c */ /* 0x000fe40003f64070 */
[----:B------:R-:W-:-:S05]  /*fc00*/  IABS R80, R68 ;  /* 0x0000004400507213 */ /* 0x000fca0000000000 */
[----:B------:R-:W-:Y:S01]  /*fc10*/  @!P0 IADD3 R95, PT, PT, R95, -R76, RZ ;  /* 0x8000004c5f5f8210 */ /* 0x000fe20007ffe0ff */
[----:B------:R-:W-:Y:S01]  /*fc20*/  IMAD.HI.U32 R64, R87, R80, RZ ;  /* 0x0000005057407227 */ /* 0x000fe200078e00ff */
[----:B------:R-:W-:Y:S02]  /*fc30*/  @!P0 IADD3 R71, PT, PT, R71, 0x1, RZ ;  /* 0x0000000147478810 */ /* 0x000fe40007ffe0ff */
[----:B------:R-:W-:Y:S01]  /*fc40*/  ISETP.GE.U32.AND P1, PT, R95, R76, PT ;  /* 0x0000004c5f00720c */ /* 0x000fe20003f26070 */
[----:B------:R-:W-:Y:S02]  /*fc50*/  VIADD R95, R72, 0xa ;  /* 0x0000000a485f7836 */ /* 0x000fe40000000000 */
[----:B------:R-:W-:Y:S02]  /*fc60*/  @!P3 IMAD.IADD R70, R70, 0x1, -R91 ;  /* 0x000000014646b824 */ /* 0x000fe400078e0a5b */
[----:B------:R-:W-:Y:S01]  /*fc70*/  IMAD.MOV R101, RZ, RZ, -R64 ;  /* 0x000000ffff657224 */ /* 0x000fe200078e0a40 */
[----:B------:R-:W-:Y:S01]  /*fc80*/  IABS R62, R95 ;  /* 0x0000005f003e7213 */ /* 0x000fe20000000000 */
[----:B------:R-:W-:Y:S01]  /*fc90*/  @!P3 VIADD R69, R69, 0x1 ;  /* 0x000000014545b836 */ /* 0x000fe20000000000 */
[----:B------:R-:W-:Y:S01]  /*fca0*/  ISETP.GE.U32.AND P2, PT, R70, R91, PT ;  /* 0x0000005b4600720c */ /* 0x000fe20003f46070 */
[----:B------:R-:W-:Y:S01]  /*fcb0*/  IMAD R101, R82, R101, R80 ;  /* 0x0000006552657224 */ /* 0x000fe200078e0250 */
[----:B------:R-:W-:Y:S01]  /*fcc0*/  ISETP.GE.AND P3, PT, R68, RZ, PT ;  /* 0x000000ff4400720c */ /* 0x000fe20003f66270 */
[----:B------:R-:W-:Y:S01]  /*fcd0*/  IMAD.HI.U32 R56, R87, R62, RZ ;  /* 0x0000003e57387227 */ /* 0x000fe200078e00ff */
[----:B------:R-:W-:-:S02]  /*fce0*/  SHF.L.U32 R80, R122, 0x1, RZ ;  /* 0x000000017a507819 */ /* 0x000fc400000006ff */
[----:B------:R-:W-:Y:S01]  /*fcf0*/  ISETP.GT.U32.AND P0, PT, R82, R101, PT ;  /* 0x000000655200720c */ /* 0x000fe20003f04070 */
[----:B------:R-:W-:Y:S01]  /*fd00*/  @P1 VIADD R71, R71, 0x1 ;  /* 0x0000000147471836 */ /* 0x000fe20000000000 */
[----:B------:R-:W-:Y:S02]  /*fd10*/  ISETP.GE.AND P1, PT, R54, RZ, PT ;  /* 0x000000ff3600720c */ /* 0x000fe40003f26270 */
[----:B------:R-:W-:Y:S01]  /*fd20*/  IADD3 R99, PT, PT, -R56, RZ, RZ ;  /* 0x000000ff38637210 */ /* 0x000fe20007ffe1ff */
[----:B------:R-:W-:Y:S01]  /*fd30*/  @!P4 IMAD.MOV R71, RZ, RZ, -R71 ;  /* 0x000000ffff47c224 */ /* 0x000fe200078e0a47 */
[----:B------:R-:W-:Y:S01]  /*fd40*/  ISETP.NE.AND P4, PT, R93, RZ, PT ;  /* 0x000000ff5d00720c */ /* 0x000fe20003f85270 */
[----:B------:R-:W-:Y:S01]  /*fd50*/  @P2 VIADD R69, R69, 0x1 ;  /* 0x0000000145452836 */ /* 0x000fe20000000000 */
[----:B------:R-:W-:Y:S01]  /*fd60*/  ISETP.GE.AND P2, PT, R95, RZ, PT ;  /* 0x000000ff5f00720c */ /* 0x000fe20003f46270 */
[----:B------:R-:W-:Y:S01]  /*fd70*/  IMAD R99, R82, R99, R62 ;  /* 0x0000006352637224 */ /* 0x000fe200078e023e */
[----:B------:R-:W-:Y:S01]  /*fd80*/  SEL R56, R50, R71, !P6 ;  /* 0x0000004732387207 */ /* 0x000fe20007000000 */
[----:B------:R-:W-:Y:S01]  /*fd90*/  IMAD.MOV.U32 R52, RZ, RZ, R69 ;  /* 0x000000ffff347224 */ /* 0x000fe200078e0045 */
[----:B------:R-:W-:Y:S01]  /*fda0*/  IABS R62, R60 ;  /* 0x0000003c003e7213 */ /* 0x000fe20000000000 */
[----:B------:R-:W1:Y:S01]  /*fdb0*/  LDS.128 R68, [R84+UR15] ;  /* 0x0000000f54447984 */ /* 0x000e620008000c00 */
[----:B------:R-:W-:Y:S01]  /*fdc0*/  @!P0 IADD3 R101, PT, PT, R101, -R82, RZ ;  /* 0x8000005265658210 */ /* 0x000fe20007ffe0ff */
[----:B------:R-:W-:Y:S01]  /*fdd0*/  @!P1 IMAD.MOV R52, RZ, RZ, -R52 ;  /* 0x000000ffff349224 */ /* 0x000fe200078e0a34 */
[C---:B------:R-:W-:Y:S01]  /*fde0*/  ISETP.GT.U32.AND P0, PT, R82.reuse, R99, PT ;  /* 0x000000635200720c */ /* 0x040fe20003f04070 */
[----:B------:R-:W-:Y:S01]  /*fdf0*/  IMAD.MOV R54, RZ, RZ, -R56 ;  /* 0x000000ffff367224 */ /* 0x000fe200078e0a38 */
[----:B------:R-:W-:Y:S01]  /*fe00*/  ISETP.GT.U32.AND P1, PT, R82, R101, PT ;  /* 0x000000655200720c */ /* 0x000fe20003f24070 */
[----:B------:R-:W-:Y:S01]  /*fe10*/  IMAD R94, R56, R73, R94 ;  /* 0x00000049385e7224 */ /* 0x000fe200078e025e */
[----:B------:R-:W-:Y:S01]  /*fe20*/  SEL R52, R79, R52, !P5 ;  /* 0x000000344f347207 */ /* 0x000fe20006800000 */
[----:B------:R-:W-:Y:S01]  /*fe30*/  IMAD R58, R0, R54, R81 ;  /* 0x00000036003a7224 */ /* 0x000fe200078e0251 */
[----:B------:R-:W-:-:S02]  /*fe40*/  SHF.R.S32.HI R81, RZ, 0x1f, R80 ;  /* 0x0000001fff517819 */ /* 0x000fc40000011450 */
[----:B------:R-:W-:Y:S01]  /*fe50*/  IADD3 R54, PT, PT, -R52, RZ, RZ ;  /* 0x000000ff34367210 */ /* 0x000fe20007ffe1ff */
[----:B------:R-:W-:Y:S02]  /*fe60*/  IMAD R107, R58, R77, R66 ;  /* 0x0000004d3a6b7224 */ /* 0x000fe400078e0242 */
[----:B------:R-:W-:-:S04]  /*fe70*/  IMAD.HI.U32 R58, R87, R62, RZ ;  /* 0x0000003e573a7227 */ /* 0x000fc800078e00ff */
[----:B------:R-:W-:Y:S02]  /*fe80*/  IMAD R97, R78, R54, R97 ;  /* 0x000000364e617224 */ /* 0x000fe400078e0261 */
[--C-:B------:R-:W-:Y:S02]  /*fe90*/  @!P0 IMAD.IADD R99, R99, 0x1, -R82.reuse ;  /* 0x0000000163638824 */ /* 0x100fe400078e0a52 */
[----:B------:R-:W-:Y:S01]  /*fea0*/  IMAD R107, R94, UR11, R107 ;  /* 0x0000000b5e6b7c24 */ /* 0x000fe2000f8e026b */
[----:B------:R-:W-:Y:S01]  /*feb0*/  IABS R54, R97 ;  /* 0x0000006100367213 */ /* 0x000fe20000000000 */
[----:B------:R-:W-:Y:S01]  /*fec0*/  @!P1 IMAD.IADD R101, R101, 0x1, -R82 ;  /* 0x0000000165659824 */ /* 0x000fe200078e0a52 */
[----:B------:R-:W-:Y:S01]  /*fed0*/  ISETP.GT.U32.AND P0, PT, R82, R99, PT ;  /* 0x000000635200720c */ /* 0x000fe20003f04070 */
[----:B--2---:R-:W-:Y:S01]  /*fee0*/  IMAD.WIDE.U32 R104, R107, UR4, R80 ;  /* 0x000000046b687c25 */ /* 0x004fe2000f8e0050 */
[----:B------:R-:W-:Y:S02]  /*fef0*/  SHF.R.S32.HI R56, RZ, 0x1f, R107 ;  /* 0x0000001fff387819 */ /* 0x000fe4000001146b */
[----:B------:R-:W-:Y:S01]  /*ff00*/  @!P3 IADD3 R101, PT, PT, -R101, RZ, RZ ;  /* 0x000000ff6565b210 */ /* 0x000fe20007ffe1ff */
[----:B------:R-:W-:Y:S01]  /*ff10*/  IMAD.HI.U32 R103, R75, R54, RZ ;  /* 0x000000364b677227 */ /* 0x000fe200078e00ff */
[----:B------:R-:W-:-:S02]  /*ff20*/  IADD3 R104, P1, PT, R104, UR6, RZ ;  /* 0x0000000668687c10 */ /* 0x000fc4000ff3e0ff */
[----:B------:R-:W-:Y:S01]  /*ff30*/  SEL R95, R83, R101, !P4 ;  /* 0x00000065535f7207 */ /* 0x000fe20006000000 */
[----:B------:R-:W-:Y:S01]  /*ff40*/  IMAD R56, R56, UR4, RZ ;  /* 0x0000000438387c24 */ /* 0x000fe2000f8e02ff */
[----:B------:R-:W-:Y:S01]  /*ff50*/  LOP3.LUT P3, RZ, R134, 0x2, RZ, 0xc0, !PT ;  /* 0x0000000286ff7812 */ /* 0x000fe2000786c0ff */
[----:B------:R-:W-:Y:S01]  /*ff60*/  IMAD R101, R103, R74, R54 ;  /* 0x0000004a67657224 */ /* 0x000fe200078e0236 */
[----:B------:R-:W-:Y:S01]  /*ff70*/  IABS R93, R95 ;  /* 0x0000005f005d7213 */ /* 0x000fe20000000000 */
[----:B------:R-:W-:Y:S02]  /*ff80*/  IMAD R56, R107, UR5, R56 ;  /* 0x000000056b387c24 */ /* 0x000fe4000f8e0238 */
[----:B------:R-:W-:Y:S01]  /*ff90*/  @!P0 IMAD.IADD R99, R99, 0x1, -R82 ;  /* 0x0000000163638824 */ /* 0x000fe200078e0a52 */
[----:B------:R-:W-:Y:S01]  /*ffa0*/  ISETP.GT.U32.AND P0, PT, R76, R101, PT ;  /* 0x000000654c00720c */ /* 0x000fe20003f04070 */
[----:B-1----:R-:W-:Y:S01]  /*ffb0*/  HMUL2 R68, R86.H0_H0, R68 ;  /* 0x0000004456447232 */ /* 0x002fe20000000800 */
[----:B------:R-:W-:Y:S01]  /*ffc0*/  IADD3.X R105, PT, PT, R105, UR7, R56, P1, !PT ;  /* 0x0000000769697c10 */ /* 0x000fe20008ffe438 */
[----:B------:R-:W-:Y:S01]  /*ffd0*/  IMAD.MOV.U32 R56, RZ, RZ, R99 ;  /* 0x000000ffff387224 */ /* 0x000fe200078e0063 */
[----:B------:R-:W-:Y:S01]  /*ffe0*/  ISETP.LT.AND P1, PT, R107, UR14, P3 ;  /* 0x0000000e6b007c0c */ /* 0x000fe20009f21270 */
[----:B------:R-:W-:-:S04]  /*fff0*/  IMAD.HI.U32 R99, R92, R93, RZ ;  /* 0x0000005d5c637227 */ /* 0x000fc800078e00ff */
[C---:B------:R-:W-:Y:S01]  /*10000*/  HMUL2 R69, R86.reuse.H0_H0, R69 ;  /* 0x0000004556457232 */ /* 0x040fe20000000800 */
[----:B------:R-:W-:Y:S01]  /*10010*/  @!P2 IADD3 R56, PT, PT, -R56, RZ, RZ ;  /* 0x000000ff3838a210 */ /* 0x000fe20007ffe1ff */
[----:B------:R-:W-:Y:S02]  /*10020*/  IMAD R54, R99, R90, R93 ;  /* 0x0000005a63367224 */ /* 0x000fe400078e025d */
[C---:B------:R-:W-:Y:S02]  /*10030*/  HMUL2 R70, R86.reuse.H0_H0, R70 ;  /* 0x0000004656467232 */ /* 0x040fe40000000800 */
[----:B------:R-:W-:Y:S02]  /*10040*/  IMAD R52, R52, UR12, R67 ;  /* 0x0000000c34347c24 */ /* 0x000fe4000f8e0243 */
[----:B------:R-:W-:Y:S02]  /*10050*/  HMUL2 R71, R86.H0_H0, R71 ;  /* 0x0000004756477232 */ /* 0x000fe40000000800 */
[----:B------:R-:W-:Y:S01]  /*10060*/  @!P0 IMAD.IADD R101, R101, 0x1, -R76 ;  /* 0x0000000165658824 */ /* 0x000fe200078e0a4c */
[----:B------:R-:W-:-:S02]  /*10070*/  ISETP.GT.U32.AND P2, PT, R91, R54, PT ;  /* 0x000000365b00720c */ /* 0x000fc40003f44070 */
[----:B------:R-:W-:Y:S01]  /*10080*/  SEL R93, R83, R56, !P4 ;  /* 0x00000038535d7207 */ /* 0x000fe20006000000 */
[----:B------:R1:W-:Y:S01]  /*10090*/  @P1 STG.E.128 desc[UR8][R104.64], R68 ;  /* 0x0000004468001986 */ /* 0x0003e2000c101d08 */
[----:B------:R-:W-:Y:S02]  /*100a0*/  ISETP.GE.U32.AND P1, PT, R101, R76, PT ;  /* 0x0000004c6500720c */ /* 0x000fe40003f26070 */
[----:B------:R-:W-:Y:S02]  /*100b0*/  LOP3.LUT R56, R97, R0, RZ, 0x3c, !PT ;  /* 0x0000000061387212 */ /* 0x000fe400078e3cff */
[----:B------:R-:W-:Y:S02]  /*100c0*/  @!P0 IADD3 R103, PT, PT, R103, 0x1, RZ ;  /* 0x0000000167678810 */ /* 0x000fe40007ffe0ff */
[----:B------:R-:W-:Y:S02]  /*100d0*/  IABS R107, R93 ;  /* 0x0000005d006b7213 */ /* 0x000fe40000000000 */
[----:B------:R-:W-:Y:S01]  /*100e0*/  ISETP.GE.AND P0, PT, R56, RZ, PT ;  /* 0x000000ff3800720c */ /* 0x000fe20003f06270 */
[----:B------:R-:W-:-:S02]  /*100f0*/  @!P2 IMAD.IADD R54, R54, 0x1, -R91 ;  /* 0x000000013636a824 */ /* 0x000fc400078e0a5b */
[----:B------:R-:W-:-:S03]  /*10100*/  IMAD.HI.U32 R101, R92, R107, RZ ;  /* 0x0000006b5c657227 */ /* 0x000fc600078e00ff */
[----:B------:R-:W-:Y:S01]  /*10110*/  ISETP.GE.U32.AND P3, PT, R54, R91, PT ;  /* 0x0000005b3600720c */ /* 0x000fe20003f66070 */
[----:B------:R-:W-:Y:S01]  /*10120*/  @P1 VIADD R103, R103, 0x1 ;  /* 0x0000000167671836 */ /* 0x000fe20000000000 */
[----:B------:R-:W-:Y:S01]  /*10130*/  LOP3.LUT R54, R95, R78, RZ, 0x3c, !PT ;  /* 0x0000004e5f367212 */ /* 0x000fe200078e3cff */
[----:B------:R-:W-:Y:S02]  /*10140*/  IMAD R56, R101, R90, R107 ;  /* 0x0000005a65387224 */ /* 0x000fe400078e026b */
[----:B------:R-:W-:Y:S01]  /*10150*/  @!P2 VIADD R99, R99, 0x1 ;  /* 0x000000016363a836 */ /* 0x000fe20000000000 */
[----:B------:R-:W-:Y:S01]  /*10160*/  ISETP.GE.AND P1, PT, R54, RZ, PT ;  /* 0x000000ff3600720c */ /* 0x000fe20003f26270 */
[----:B------:R-:W-:Y:S01]  /*10170*/  @!P0 IMAD.MOV R103, RZ, RZ, -R103 ;  /* 0x000000ffff678224 */ /* 0x000fe200078e0a67 */
[----:B------:R-:W-:Y:S01]  /*10180*/  ISETP.GT.U32.AND P0, PT, R91, R56, PT ;  /* 0x000000385b00720c */ /* 0x000fe20003f04070 */
[----:B------:R-:W-:-:S03]  /*10190*/  VIADD R54, R72, 0x12 ;  /* 0x0000001248367836 */ /* 0x000fc60000000000 */
[----:B------:R-:W-:Y:S02]  /*101a0*/  SEL R94, R50, R103, !P6 ;  /* 0x00000067325e7207 */ /* 0x000fe40007000000 */
[----:B------:R-:W-:-:S03]  /*101b0*/  @P3 IADD3 R99, PT, PT, R99, 0x1, RZ ;  /* 0x0000000163633810 */ /* 0x000fc60007ffe0ff */
[----:B------:R-:W-:Y:S01]  /*101c0*/  IMAD.MOV R64, RZ, RZ, -R94 ;  /* 0x000000ffff407224 */ /* 0x000fe200078e0a5e */
[----:B-1----:R-:W-:Y:S01]  /*101d0*/  IADD3 R69, PT, PT, -R58, RZ, RZ ;  /* 0x000000ff3a457210 */ /* 0x002fe20007ffe1ff */
[----:B------:R-:W-:Y:S02]  /*101e0*/  @!P1 IMAD.MOV R99, RZ, RZ, -R99 ;  /* 0x000000ffff639224 */ /* 0x000fe400078e0a63 */
[----:B------:R-:W-:Y:S01]  /*101f0*/  @!P0 IADD3 R56, PT, PT, R56, -R91, RZ ;  /* 0x8000005b38388210 */ /* 0x000fe20007ffe0ff */
[----:B------:R-:W-:Y:S02]  /*10200*/  IMAD R97, R0, R64, R97 ;  /* 0x0000004000617224 */ /* 0x000fe400078e0261 */
[----:B------:R-:W-:Y:S01]  /*10210*/  IMAD R58, R82, R69, R62 ;  /* 0x00000045523a7224 */ /* 0x000fe200078e023e */
[----:B------:R-:W-:Y:S01]  /*10220*/  LOP3.LUT R62, R93, R78, RZ, 0x3c, !PT ;  /* 0x0000004e5d3e7212 */ /* 0x000fe200078e3cff */
[----:B------:R-:W-:Y:S01]  /*10230*/  @!P0 VIADD R101, R101, 0x1 ;  /* 0x0000000165658836 */ /* 0x000fe20000000000 */
[----:B------:R-:W-:Y:S01]  /*10240*/  ISETP.GE.U32.AND P2, PT, R56, R91, PT ;  /* 0x0000005b3800720c */ /* 0x000fe20003f46070 */
[----:B------:R-:W1:Y:S01]  /*10250*/  LDS.128 R68, [R84+UR15+0x240] ;  /* 0x0002400f54447984 */ /* 0x000e620008000c00 */
[----:B------:R-:W-:-:S02]  /*10260*/  ISETP.GT.U32.AND P3, PT, R82, R58, PT ;  /* 0x0000003a5200720c */ /* 0x000fc40003f64070 */
[----:B------:R-:W-:Y:S01]  /*10270*/  SEL R56, R79, R99, !P5 ;  /* 0x000000634f387207 */ /* 0x000fe20006800000 */
[----:B------:R-:W-:Y:S01]  /*10280*/  IMAD R99, R94, R73, R52 ;  /* 0x000000495e637224 */ /* 0x000fe200078e0234 */
[----:B------:R-:W-:Y:S01]  /*10290*/  ISETP.GE.AND P1, PT, R62, RZ, PT ;  /* 0x000000ff3e00720c */ /* 0x000fe20003f26270 */
[----:B------:R-:W-:Y:S01]  /*102a0*/  IMAD R94, R97, R77, R66 ;  /* 0x0000004d615e7224 */ /* 0x000fe200078e0242 */
[----:B------:R-:W-:Y:S02]  /*102b0*/  IABS R62, R54 ;  /* 0x00000036003e7213 */ /* 0x000fe40000000000 */
[----:B------:R-:W-:Y:S01]  /*102c0*/  IADD3 R64, PT, PT, -R56, RZ, RZ ;  /* 0x000000ff38407210 */ /* 0x000fe20007ffe1ff */
[----:B------:R-:W-:Y:S02]  /*102d0*/  IMAD R99, R99, UR11, R94 ;  /* 0x0000000b63637c24 */ /* 0x000fe4000f8e025e */
[----:B------:R-:W-:-:S04]  /*102e0*/  IMAD.HI.U32 R52, R87, R62, RZ ;  /* 0x0000003e57347227 */ /* 0x000fc800078e00ff */
[----:B------:R-:W-:Y:S01]  /*102f0*/  @!P3 IMAD.IADD R58, R58, 0x1, -R82 ;  /* 0x000000013a3ab824 */ /* 0x000fe200078e0a52 */
[----:B------:R-:W-:Y:S01]  /*10300*/  IADD3 R97, PT, PT, -R52, RZ, RZ ;  /* 0x000000ff34617210 */ /* 0x000fe20007ffe1ff */
[----:B------:R-:W-:Y:S01]  /*10310*/  IMAD R95, R78, R64, R95 ;  /* 0x000000404e5f7224 */ /* 0x000fe200078e025f */
[----:B------:R-:W-:Y:S01]  /*10320*/  ISETP.GE.AND P3, PT, R60, RZ, PT ;  /* 0x000000ff3c00720c */ /* 0x000fe20003f66270 */
[----:B------:R-:W-:Y:S01]  /*10330*/  @P2 VIADD R101, R101, 0x1 ;  /* 0x0000000165652836 */ /* 0x000fe20000000000 */
[C---:B------:R-:W-:Y:S01]  /*10340*/  ISETP.GT.U32.AND P0, PT, R82.reuse, R58, PT ;  /* 0x0000003a5200720c */ /* 0x040fe20003f04070 */
[----:B------:R-:W-:Y:S01]  /*10350*/  IMAD R97, R82, R97, R62 ;  /* 0x0000006152617224 */ /* 0x000fe200078e023e */
[----:B------:R-:W-:Y:S01]  /*10360*/  IABS R64, R95 ;  /* 0x0000005f00407213 */ /* 0x000fe20000000000 */
[----:B------:R-:W-:Y:S01]  /*10370*/  IMAD.WIDE.U32 R104, R99, UR4, R80 ;  /* 0x0000000463687c25 */ /* 0x000fe2000f8e0050 */
[----:B------:R-:W-:Y:S02]  /*10380*/  SHF.R.S32.HI R60, RZ, 0x1f, R99 ;  /* 0x0000001fff3c7819 */ /* 0x000fe40000011463 */
[----:B------:R-:W-:Y:S01]  /*10390*/  MOV R62, R64 ;  /* 0x00000040003e7202 */ /* 0x000fe20000000f00 */
[----:B------:R-:W-:Y:S01]  /*103a0*/  IMAD.MOV.U32 R52, RZ, RZ, R101 ;  /* 0x000000ffff347224 */ /* 0x000fe200078e0065 */
[----:B------:R-:W-:Y:S01]  /*103b0*/  LOP3.LUT P2, RZ, R134, 0x2, RZ, 0xc0, !PT ;  /* 0x0000000286ff7812 */ /* 0x000fe2000784c0ff */
[----:B------:R-:W-:-:S02]  /*103c0*/  IMAD R60, R60, UR4, RZ ;  /* 0x000000043c3c7c24 */ /* 0x000fc4000f8e02ff */
[----:B------:R-:W-:Y:S01]  /*103d0*/  IMAD.HI.U32 R103, R75, R62, RZ ;  /* 0x0000003e4b677227 */ /* 0x000fe200078e00ff */
[----:B------:R-:W-:-:S03]  /*103e0*/  ISETP.LT.AND P2, PT, R99, UR14, P2 ;  /* 0x0000000e63007c0c */ /* 0x000fc60009741270 */
[----:B------:R-:W-:Y:S01]  /*103f0*/  @!P0 IMAD.IADD R58, R58, 0x1, -R82 ;  /* 0x000000013a3a8824 */ /* 0x000fe200078e0a52 */
[----:B------:R-:W-:Y:S01]  /*10400*/  IADD3 R104, P0, PT, R104, UR6, RZ ;  /* 0x0000000668687c10 */ /* 0x000fe2000ff1e0ff */
[----:B------:R-:W-:Y:S02]  /*10410*/  IMAD R60, R99, UR5, R60 ;  /* 0x00000005633c7c24 */ /* 0x000fe4000f8e023c */
[----:B------:R-:W-:Y:S01]  /*10420*/  @!P1 IMAD.MOV R52, RZ, RZ, -R52 ;  /* 0x000000ffff349224 */ /* 0x000fe200078e0a34 */
[----:B------:R-:W-:Y:S01]  /*10430*/  ISETP.GT.U32.AND P1, PT, R82, R97, PT ;  /* 0x000000615200720c */ /* 0x000fe20003f24070 */
[----:B------:R-:W-:Y:S01]  /*10440*/  IMAD R101, R103, R74, R62 ;  /* 0x0000004a67657224 */ /* 0x000fe200078e023e */
[----:B------:R-:W-:Y:S01]  /*10450*/  IADD3.X R105, PT, PT, R105, UR7, R60, P0, !PT ;  /* 0x0000000769697c10 */ /* 0x000fe200087fe43c */
[C---:B-1----:R-:W-:Y:S01]  /*10460*/  HMUL2 R68, R86.reuse.H0_H0, R68 ;  /* 0x0000004456447232 */ /* 0x042fe20000000800 */
[----:B------:R-:W-:Y:S01]  /*10470*/  SEL R52, R79, R52, !P5 ;  /* 0x000000344f347207 */ /* 0x000fe20006800000 */
[C---:B------:R-:W-:Y:S01]  /*10480*/  HMUL2 R69, R86.reuse.H0_H0, R69 ;  /* 0x0000004556457232 */ /* 0x040fe20000000800 */
[----:B------:R-:W-:Y:S01]  /*10490*/  ISETP.GT.U32.AND P0, PT, R76, R101, PT ;  /* 0x000000654c00720c */ /* 0x000fe20003f04070 */
[----:B------:R-:W-:Y:S01]  /*104a0*/  HMUL2 R70, R86.H0_H0, R70 ;  /* 0x0000004656467232 */ /* 0x000fe20000000800 */
[----:B------:R-:W-:Y:S01]  /*104b0*/  @!P3 IADD3 R58, PT, PT, -R58, RZ, RZ ;  /* 0x000000ff3a3ab210 */ /* 0x000fe20007ffe1ff */
[----:B------:R-:W-:-:S02]  /*104c0*/  IMAD.MOV R60, RZ, RZ, -R52 ;  /* 0x000000ffff3c7224 */ /* 0x000fc400078e0a34 */
[----:B------:R-:W-:Y:S01]  /*104d0*/  HMUL2 R71, R86.H0_H0, R71 ;  /* 0x0000004756477232 */ /* 0x000fe20000000800 */
[----:B------:R-:W-:Y:S01]  /*104e0*/  SEL R99, R83, R58, !P4 ;  /* 0x0000003a53637207 */ /* 0x000fe20006000000 */
[----:B------:R-:W-:Y:S01]  /*104f0*/  @!P1 IMAD.IADD R97, R97, 0x1, -R82 ;  /* 0x0000000161619824 */ /* 0x000fe200078e0a52 */
[----:B------:R-:W-:Y:S01]  /*10500*/  LOP3.LUT R58, R95, R0, RZ, 0x3c, !PT ;  /* 0x000000005f3a7212 */ /* 0x000fe200078e3cff */
[----:B------:R-:W-:Y:S01]  /*10510*/  IMAD R93, R78, R60, R93 ;  /* 0x0000003c4e5d7224 */ /* 0x000fe200078e025d */
[----:B------:R-:W-:Y:S01]  /*10520*/  IABS R109, R99 ;  /* 0x00000063006d7213 */ /* 0x000fe20000000000 */
[----:B------:R1:W-:Y:S01]  /*10530*/  @P2 STG.E.128 desc[UR8][R104.64], R68 ;  /* 0x0000004468002986 */ /* 0x0003e2000c101d08 */
[----:B------:R-:W-:Y:S01]  /*10540*/  BAR.SYNC.DEFER_BLOCKING 0x0 ;  /* 0x0000000000007b1d */ /* 0x000fe20000010000 */
[----:B------:R-:W-:Y:S01]  /*10550*/  @!P0 IMAD.IADD R101, R101, 0x1, -R76 ;  /* 0x0000000165658824 */ /* 0x000fe200078e0a4c */
[----:B------:R-:W-:Y:S01]  /*10560*/  ISETP.GT.U32.AND P1, PT, R82, R97, PT ;  /* 0x000000615200720c */ /* 0x000fe20003f24070 */
[----:B------:R-:W-:Y:S01]  /*10570*/  IMAD.HI.U32 R107, R92, R109, RZ ;  /* 0x0000006d5c6b7227 */ /* 0x000fe200078e00ff */
[----:B------:R-:W-:-:S02]  /*10580*/  IABS R60, R93 ;  /* 0x0000005d003c7213 */ /* 0x000fc40000000000 */
[----:B------:R-:W-:Y:S01]  /*10590*/  ISETP.GE.U32.AND P3, PT, R101, R76, PT ;  /* 0x0000004c6500720c */ /* 0x000fe20003f66070 */
[----:B------:R-:W-:Y:S01]  /*105a0*/  @!P0 VIADD R103, R103, 0x1 ;  /* 0x0000000167678836 */ /* 0x000fe20000000000 */
[----:B------:R-:W-:Y:S01]  /*105b0*/  ISETP.GE.AND P2, PT, R54, RZ, PT ;  /* 0x000000ff3600720c */ /* 0x000fe20003f46270 */
[----:B------:R-:W-:-:S04]  /*105c0*/  IMAD.HI.U32 R101, R75, R60, RZ ;  /* 0x0000003c4b657227 */ /* 0x000fc800078e00ff */
[----:B------:R-:W-:Y:S01]  /*105d0*/  IMAD R111, R101, R74, R60 ;  /* 0x0000004a656f7224 */ /* 0x000fe200078e023c */
[----:B------:R-:W-:Y:S01]  /*105e0*/  LOP3.LUT R60, R93, R0, RZ, 0x3c, !PT ;  /* 0x000000005d3c7212 */ /* 0x000fe200078e3cff */
[----:B------:R-:W-:Y:S01]  /*105f0*/  IMAD R54, R107, R90, R109 ;  /* 0x0000005a6b367224 */ /* 0x000fe200078e026d */
[----:B------:R-:W-:Y:S02]  /*10600*/  @!P1 IADD3 R97, PT, PT, R97, -R82, RZ ;  /* 0x8000005261619210 */ /* 0x000fe40007ffe0ff */
[----:B------:R-:W-:Y:S01]  /*10610*/  ISETP.GT.U32.AND P1, PT, R76, R111, PT ;  /* 0x0000006f4c00720c */ /* 0x000fe20003f24070 */
[----:B------:R-:W-:Y:S01]  /*10620*/  @P3 VIADD R103, R103, 0x1 ;  /* 0x0000000167673836 */ /* 0x000fe20000000000 */
[----:B------:R-:W-:Y:S02]  /*10630*/  ISETP.GT.U32.AND P0, PT, R91, R54, PT ;  /* 0x000000365b00720c */ /* 0x000fe40003f04070 */
[----:B------:R-:W-:Y:S01]  /*10640*/  @!P2 IADD3 R97, PT, PT, -R97, RZ, RZ ;  /* 0x000000ff6161a210 */ /* 0x000fe20007ffe1ff */
[----:B------:R-:W-:Y:S01]  /*10650*/  STS [R85], R65 ;  /* 0x0000004155007388 */ /* 0x000fe20000000800 */
[----:B------:R-:W-:Y:S01]  /*10660*/  ISETP.GE.AND P3, PT, R58, RZ, PT ;  /* 0x000000ff3a00720c */ /* 0x000fe20003f66270 */
[----:B------:R-:W-:-:S02]  /*10670*/  VIADD R58, R72, 0x18 ;  /* 0x00000018483a7836 */ /* 0x000fc40000000000 */
[----:B------:R-:W-:Y:S01]  /*10680*/  STS [R85+0x10], R63 ;  /* 0x0000103f55007388 */ /* 0x000fe20000000800 */
[----:B-1----:R-:W-:-:S03]  /*10690*/  SEL R69, R83, R97, !P4 ;  /* 0x0000006153457207 */ /* 0x002fc60006000000 */
[----:B------:R-:W-:Y:S01]  /*106a0*/  @!P1 IMAD.IADD R111, R111, 0x1, -R76 ;  /* 0x000000016f6f9824 */ /* 0x000fe200078e0a4c */
[----:B------:R-:W-:Y:S01]  /*106b0*/  STS [R85+0x20], R61 ;  /* 0x0000203d55007388 */ /* 0x000fe20000000800 */
[----:B------:R-:W-:Y:S01]  /*106c0*/  IABS R71, R69 ;  /* 0x0000004500477213 */ /* 0x000fe20000000000 */
[----:B------:R-:W-:Y:S01]  /*106d0*/  @!P1 VIADD R101, R101, 0x1 ;  /* 0x0000000165659836 */ /* 0x000fe20000000000 */
[----:B------:R-:W-:Y:S01]  /*106e0*/  @!P0 IADD3 R54, PT, PT, R54, -R91, RZ ;  /* 0x8000005b36368210 */ /* 0x000fe20007ffe0ff */
[----:B------:R-:W-:Y:S01]  /*106f0*/  @!P0 VIADD R107, R107, 0x1 ;  /* 0x000000016b6b8836 */ /* 0x000fe20000000000 */
[----:B------:R-:W-:Y:S01]  /*10700*/  ISETP.GE.U32.AND P2, PT, R111, R76, PT ;  /* 0x0000004c6f00720c */ /* 0x000fe20003f46070 */
[----:B------:R-:W-:Y:S01]  /*10710*/  IMAD.HI.U32 R97, R92, R71, RZ ;  /* 0x000000475c617227 */ /* 0x000fe200078e00ff */
[----:B------:R-:W-:Y:S01]  /*10720*/  ISETP.GE.U32.AND P1, PT, R54, R91, PT ;  /* 0x0000005b3600720c */ /* 0x000fe20003f26070 */
[----:B------:R-:W-:Y:S02]  /*10730*/  STS [R85+0x30], R59 ;  /* 0x0000303b55007388 */ /* 0x000fe40000000800 */
[----:B------:R-:W-:Y:S01]  /*10740*/  IMAD R54, R97, R90, R71 ;  /* 0x0000005a61367224 */ /* 0x000fe200078e0247 */
[----:B------:R-:W-:Y:S01]  /*10750*/  IABS R71, R58 ;  /* 0x0000003a00477213 */ /* 0x000fe20000000000 */
[----:B------:R1:W-:Y:S01]  /*10760*/  STS [R85+0x40], R57 ;  /* 0x0000403955007388 */ /* 0x0003e20000000800 */
[----:B------:R-:W-:Y:S01]  /*10770*/  @!P3 IMAD.MOV R103, RZ, RZ, -R103 ;  /* 0x000000ffff67b224 */ /* 0x000fe200078e0a67 */
[----:B------:R-:W-:-:S02]  /*10780*/  LOP3.LUT P3, RZ, R134, 0x2, RZ, 0xc0, !PT ;  /* 0x0000000286ff7812 */ /* 0x000fc4000786c0ff */
[----:B------:R-:W-:Y:S01]  /*10790*/  STS [R85+0x50], R55 ;  /* 0x0000503755007388 */ /* 0x000fe20000000800 */
[----:B------:R-:W-:Y:S02]  /*107a0*/  ISETP.GT.U32.AND P0, PT, R91, R54, PT ;  /* 0x000000365b00720c */ /* 0x000fe40003f04070 */
[----:B------:R-:W-:Y:S01]  /*107b0*/  @P2 IADD3 R101, PT, PT, R101, 0x1, RZ ;  /* 0x0000000165652810 */ /* 0x000fe20007ffe0ff */
[----:B------:R2:W-:Y:S01]  /*107c0*/  STS [R85+0x60], R53 ;  /* 0x0000603555007388 */ /* 0x0005e20000000800 */
[----:B------:R-:W-:Y:S01]  /*107d0*/  ISETP.GE.AND P2, PT, R60, RZ, PT ;  /* 0x000000ff3c00720c */ /* 0x000fe20003f46270 */
[----:B------:R-:W-:Y:S01]  /*107e0*/  @P1 VIADD R107, R107, 0x1 ;  /* 0x000000016b6b1836 */ /* 0x000fe20000000000 */
[----:B------:R-:W-:Y:S01]  /*107f0*/  LOP3.LUT R60, R99, R78, RZ, 0x3c, !PT ;  /* 0x0000004e633c7212 */ /* 0x000fe200078e3cff */
[----:B------:R3:W-:Y:S01]  /*10800*/  STS [R85+0x70], R51 ;  /* 0x0000703355007388 */ /* 0x0007e20000000800 */
[----:B------:R-:W-:Y:S01]  /*10810*/  SEL R103, R50, R103, !P6 ;  /* 0x0000006732677207 */ /* 0x000fe20007000000 */
[----:B------:R-:W-:Y:S01]  /*10820*/  IMAD.MOV.U32 R68, RZ, RZ, R107 ;  /* 0x000000ffff447224 */ /* 0x000fe200078e006b */
[----:B------:R-:W-:Y:S01]  /*10830*/  BAR.SYNC.DEFER_BLOCKING 0x0 ;  /* 0x0000000000007b1d */ /* 0x000fe20000010000 */
[----:B------:R-:W-:Y:S01]  /*10840*/  ISETP.GE.AND P1, PT, R60, RZ, PT ;  /* 0x000000ff3c00720c */ /* 0x000fe20003f26270 */
[----:B------:R-:W-:-:S04]  /*10850*/  IMAD.HI.U32 R60, R87, R71, RZ ;  /* 0x00000047573c7227 */ /* 0x000fc800078e00ff */
[----:B------:R-:W-:Y:S01]  /*10860*/  @!P0 IMAD.IADD R54, R54, 0x1, -R91 ;  /* 0x0000000136368824 */ /* 0x000fe200078e0a5b */
[----:B------:R-:W-:Y:S01]  /*10870*/  IADD3 R60, PT, PT, -R60, RZ, RZ ;  /* 0x000000ff3c3c7210 */ /* 0x000fe20007ffe1ff */
[----:B------:R-:W-:Y:S01]  /*10880*/  @!P0 VIADD R97, R97, 0x1 ;  /* 0x0000000161618836 */ /* 0x000fe20000000000 */
[----:B------:R-:W-:Y:S01]  /*10890*/  @!P2 IADD3 R101, PT, PT, -R101, RZ, RZ ;  /* 0x000000ff6565a210 */ /* 0x000fe20007ffe1ff */
[----:B-1----:R-:W-:Y:S01]  /*108a0*/  IMAD.MOV R57, RZ, RZ, -R103 ;  /* 0x000000ffff397224 */ /* 0x002fe200078e0a67 */
[----:B------:R-:W-:Y:S01]  /*108b0*/  ISETP.GE.AND P2, PT, R58, RZ, PT ;  /* 0x000000ff3a00720c */ /* 0x000fe20003f46270 */
[----:B------:R-:W-:Y:S02]  /*108c0*/  IMAD R71, R82, R60, R71 ;  /* 0x0000003c52477224 */ /* 0x000fe400078e0247 */
[----:B------:R-:W-:Y:S01]  /*108d0*/  @!P1 IMAD.MOV R68, RZ, RZ, -R68 ;  /* 0x000000ffff449224 */ /* 0x000fe200078e0a44 */
[----:B------:R-:W-:Y:S01]  /*108e0*/  ISETP.GE.U32.AND P1, PT, R54, R91, PT ;  /* 0x0000005b3600720c */ /* 0x000fe20003f26070 */
[----:B------:R-:W-:Y:S01]  /*108f0*/  IMAD R58, R56, UR12, R67 ;  /* 0x0000000c383a7c24 */ /* 0x000fe2000f8e0243 */
[----:B------:R-:W-:Y:S01]  /*10900*/  ISETP.GT.U32.AND P0, PT, R82, R71, PT ;  /* 0x000000475200720c */ /* 0x000fe20003f04070 */
[----:B------:R-:W-:Y:S01]  /*10910*/  IMAD R57, R0, R57, R95 ;  /* 0x0000003900397224 */ /* 0x000fe200078e025f */
[----:B------:R-:W-:Y:S01]  /*10920*/  SEL R56, R50, R101, !P6 ;  /* 0x0000006532387207 */ /* 0x000fe20007000000 */
[----:B--2---:R-:W-:Y:S01]  /*10930*/  IMAD R53, R103, R73, R58 ;  /* 0x0000004967357224 */ /* 0x004fe200078e023a */
[----:B------:R-:W-:Y:S01]  /*10940*/  LOP3.LUT R54, R69, R78, RZ, 0x3c, !PT ;  /* 0x0000004e45367212 */ /* 0x000fe200078e3cff */
[----:B------:R-:W-:Y:S01]  /*10950*/  IMAD R58, R57, R77, R66 ;  /* 0x0000004d393a7224 */ /* 0x000fe200078e0242 */
[----:B---3--:R-:W-:Y:S01]  /*10960*/  IADD3 R51, PT, PT, -R56, RZ, RZ ;  /* 0x000000ff38337210 */ /* 0x008fe20007ffe1ff */
[----:B------:R-:W1:Y:S01]  /*10970*/  LDS.128 R60, [R84+UR15] ;  /* 0x0000000f543c7984 */ /* 0x000e620008000c00 */
[----:B------:R-:W-:Y:S01]  /*10980*/  SEL R68, R79, R68, !P5 ;  /* 0x000000444f447207 */ /* 0x000fe20006800000 */
[----:B------:R-:W-:-:S02]  /*10990*/  IMAD R53, R53, UR11, R58 ;  /* 0x0000000b35357c24 */ /* 0x000fc4000f8e023a */
[----:B------:R-:W-:Y:S02]  /*109a0*/  @P1 IADD3 R97, PT, PT, R97, 0x1, RZ ;  /* 0x0000000161611810 */ /* 0x000fe40007ffe0ff */
[----:B------:R-:W-:Y:S01]  /*109b0*/  ISETP.GE.AND P1, PT, R54, RZ, PT ;  /* 0x000000ff3600720c */ /* 0x000fe20003f26270 */
[----:B------:R-:W-:Y:S01]  /*109c0*/  IMAD R54, R52, UR12, R67 ;  /* 0x0000000c34367c24 */ /* 0x000fe2000f8e0243 */
[----:B------:R-:W-:Y:S01]  /*109d0*/  SHF.R.S32.HI R70, RZ, 0x1f, R53 ;  /* 0x0000001fff467819 */ /* 0x000fe20000011435 */
[----:B------:R-:W-:Y:S02]  /*109e0*/  IMAD R52, R0, R51, R93 ;  /* 0x0000003300347224 */ /* 0x000fe400078e025d */
[----:B------:R-:W-:Y:S02]  /*109f0*/  IMAD R93, R56, R73, R54 ;  /* 0x00000049385d7224 */ /* 0x000fe400078e0236 */
[----:B------:R-:W2:Y:S01]  /*10a00*/  LDS.128 R56, [R84+UR15+0x240] ;  /* 0x0002400f54387984 */ /* 0x000ea20008000c00 */
[----:B------:R-:W-:-:S02]  /*10a10*/  @!P0 IMAD.IADD R71, R71, 0x1, -R82 ;  /* 0x0000000147478824 */ /* 0x000fc400078e0a52 */
[----:B------:R-:W-:Y:S02]  /*10a20*/  IMAD.MOV R51, RZ, RZ, -R68 ;  /* 0x000000ffff337224 */ /* 0x000fe400078e0a44 */
[----:B------:R-:W-:Y:S01]  /*10a30*/  IMAD R52, R52, R77, R66 ;  /* 0x0000004d34347224 */ /* 0x000fe200078e0242 */
[----:B------:R-:W-:Y:S01]  /*10a40*/  ISETP.GT.U32.AND P0, PT, R82, R71, PT ;  /* 0x000000475200720c */ /* 0x000fe20003f04070 */
[----:B------:R-:W-:Y:S02]  /*10a50*/  IMAD R99, R78, R51, R99 ;  /* 0x000000334e637224 */ /* 0x000fe400078e0263 */
[----:B------:R-:W-:Y:S01]  /*10a60*/  @!P1 IMAD.MOV R97, RZ, RZ, -R97 ;  /* 0x000000ffff619224 */ /* 0x000fe200078e0a61 */
[----:B------:R-:W-:Y:S01]  /*10a70*/  ISETP.LT.AND P1, PT, R53, UR14, P3 ;  /* 0x0000000e35007c0c */ /* 0x000fe20009f21270 */
[----:B------:R-:W-:Y:S01]  /*10a80*/  IMAD R93, R93, UR11, R52 ;  /* 0x0000000b5d5d7c24 */ /* 0x000fe2000f8e0234 */
[----:B------:R-:W-:Y:S01]  /*10a90*/  IABS R52, R99 ;  /* 0x0000006300347213 */ /* 0x000fe20000000000 */
[----:B------:R-:W-:Y:S01]  /*10aa0*/  IMAD.WIDE.U32 R94, R53, UR4, R80 ;  /* 0x00000004355e7c25 */ /* 0x000fe2000f8e0050 */
[----:B------:R-:W-:-:S03]  /*10ab0*/  SEL R64, R79, R97, !P5 ;  /* 0x000000614f407207 */ /* 0x000fc60006800000 */
[----:B------:R-:W-:Y:S02]  /*10ac0*/  IMAD R70, R70, UR4, RZ ;  /* 0x0000000446467c24 */ /* 0x000fe4000f8e02ff */
[----:B------:R-:W-:Y:S01]  /*10ad0*/  @!P0 IADD3 R71, PT, PT, R71, -R82, RZ ;  /* 0x8000005247478210 */ /* 0x000fe20007ffe0ff */
[----:B------:R-:W-:Y:S01]  /*10ae0*/  IMAD.MOV R54, RZ, RZ, -R64 ;  /* 0x000000ffff367224 */ /* 0x000fe200078e0a40 */
[----:B------:R-:W-:Y:S01]  /*10af0*/  IADD3 R94, P0, PT, R94, UR6, RZ ;  /* 0x000000065e5e7c10 */ /* 0x000fe2000ff1e0ff */
[----:B------:R-:W-:Y:S01]  /*10b00*/  IMAD R53, R53, UR5, R70 ;  /* 0x0000000535357c24 */ /* 0x000fe2000f8e0246 */
[----:B------:R-:W-:Y:S01]  /*10b10*/  SHF.R.S32.HI R70, RZ, 0x1f, R93 ;  /* 0x0000001fff467819 */ /* 0x000fe2000001145d */
[----:B------:R-:W-:-:S03]  /*10b20*/  IMAD.HI.U32 R51, R75, R52, RZ ;  /* 0x000000344b337227 */ /* 0x000fc600078e00ff */
[----:B------:R-:W-:Y:S01]  /*10b30*/  IADD3.X R95, PT, PT, R95, UR7, R53, P0, !PT ;  /* 0x000000075f5f7c10 */ /* 0x000fe200087fe435 */
[----:B------:R-:W-:Y:S02]  /*10b40*/  IMAD R69, R78, R54, R69 ;  /* 0x000000364e457224 */ /* 0x000fe400078e0245 */
[C---:B-1----:R-:W-:Y:S02]  /*10b50*/  HMUL2 R53, R86.reuse.H0_H0, R61 ;  /* 0x0000003d56357232 */ /* 0x042fe40000000800 */
[----:B------:R-:W-:Y:S02]  /*10b60*/  IMAD R65, R51, R74, R52 ;  /* 0x0000004a33417224 */ /* 0x000fe400078e0234 */
[----:B------:R-:W-:Y:S02]  /*10b70*/  HMUL2 R52, R86.H0_H0, R60 ;  /* 0x0000003c56347232 */ /* 0x000fe40000000800 */
[----:B------:R-:W-:-:S04]  /*10b80*/  IMAD.WIDE.U32 R60, R93, UR4, R80 ;  /* 0x000000045d3c7c25 */ /* 0x000fc8000f8e0050 */
[C---:B------:R-:W-:Y:S01]  /*10b90*/  HMUL2 R54, R86.reuse.H0_H0, R62 ;  /* 0x0000003e56367232 */ /* 0x040fe20000000800 */
[----:B------:R-:W-:Y:S01]  /*10ba0*/  IABS R62, R69 ;  /* 0x00000045003e7213 */ /* 0x000fe20000000000 */
[----:B------:R-:W-:Y:S02]  /*10bb0*/  HMUL2 R55, R86.H0_H0, R63 ;  /* 0x0000003f56377232 */ /* 0x000fe40000000800 */
[----:B------:R-:W-:Y:S01]  /*10bc0*/  IMAD R70, R70, UR4, RZ ;  /* 0x0000000446467c24 */ /* 0x000fe2000f8e02ff */
[----:B------:R-:W-:Y:S01]  /*10bd0*/  IADD3 R96, P0, PT, R60, UR6, RZ ;  /* 0x000000063c607c10 */ /* 0x000fe2000ff1e0ff */
[----:B------:R-:W-:Y:S01]  /*10be0*/  @!P2 IMAD.MOV R71, RZ, RZ, -R71 ;  /* 0x000000ffff47a224 */ /* 0x000fe200078e0a47 */
[----:B------:R-:W-:Y:S01]  /*10bf0*/  ISETP.GT.U32.AND P2, PT, R76, R65, PT ;  /* 0x000000414c00720c */ /* 0x000fe20003f44070 */
[----:B------:R1:W-:Y:S01]  /*10c00*/  @P1 STG.E.128 desc[UR8][R94.64], R52 ;  /* 0x000000345e001986 */ /* 0x0003e2000c101d08 */
[C---:B------:R-:W-:Y:S01]  /*10c10*/  ISETP.LT.AND P1, PT, R93.reuse, UR14, P3 ;  /* 0x0000000e5d007c0c */ /* 0x040fe20009f21270 */
[----:B------:R-:W-:-:S02]  /*10c20*/  IMAD R63, R93, UR5, R70 ;  /* 0x000000055d3f7c24 */ /* 0x000fc4000f8e0246 */
[C---:B--2---:R-:W-:Y:S01]  /*10c30*/  HMUL2 R56, R86.reuse.H0_H0, R56 ;  /* 0x0000003856387232 */ /* 0x044fe20000000800 */
[----:B------:R-:W-:Y:S01]  /*10c40*/  MOV R60, R62 ;  /* 0x0000003e003c7202 */ /* 0x000fe20000000f00 */
[C---:B------:R-:W-:Y:S01]  /*10c50*/  HMUL2 R57, R86.reuse.H0_H0, R57 ;  /* 0x0000003956397232 */ /* 0x040fe20000000800 */
[----:B------:R-:W-:Y:S01]  /*10c60*/  SEL R71, R83, R71, !P4 ;  /* 0x0000004753477207 */ /* 0x000fe20006000000 */
[C---:B------:R-:W-:Y:S01]  /*10c70*/  HMUL2 R58, R86.reuse.H0_H0, R58 ;  /* 0x0000003a563a7232 */ /* 0x040fe20000000800 */
[----:B------:R-:W-:Y:S01]  /*10c80*/  IADD3.X R97, PT, PT, R61, UR7, R63, P0, !PT ;  /* 0x000000073d617c10 */ /* 0x000fe200087fe43f */
[----:B------:R-:W-:Y:S02]  /*10c90*/  HMUL2 R59, R86.H0_H0, R59 ;  /* 0x0000003b563b7232 */ /* 0x000fe40000000800 */
[----:B------:R-:W-:Y:S01]  /*10ca0*/  IMAD.HI.U32 R61, R75, R60, RZ ;  /* 0x0000003c4b3d7227 */ /* 0x000fe200078e00ff */
[----:B------:R-:W-:Y:S02]  /*10cb0*/  IABS R62, R71 ;  /* 0x00000047003e7213 */ /* 0x000fe40000000000 */
[----:B------:R2:W-:Y:S01]  /*10cc0*/  @P1 STG.E.128 desc[UR8][R96.64], R56 ;  /* 0x0000003860001986 */ /* 0x0005e2000c101d08 */
[----:B------:R-:W-:-:S02]  /*10cd0*/  @!P2 IMAD.IADD R65, R65, 0x1, -R76 ;  /* 0x000000014141a824 */ /* 0x000fc400078e0a4c */
[----:B------:R-:W-:Y:S01]  /*10ce0*/  @!P2 VIADD R51, R51, 0x1 ;  /* 0x000000013333a836 */ /* 0x000fe20000000000 */
[----:B------:R-:W-:Y:S01]  /*10cf0*/  BAR.SYNC.DEFER_BLOCKING 0x0 ;  /* 0x0000000000007b1d */ /* 0x000fe20000010000 */
[----:B------:R-:W-:Y:S01]  /*10d00*/  IMAD.HI.U32 R63, R92, R62, RZ ;  /* 0x0000003e5c3f7227 */ /* 0x000fe200078e00ff */
[----:B------:R-:W-:-:S03]  /*10d10*/  ISETP.GE.U32.AND P3, PT, R65, R76, PT ;  /* 0x0000004c4100720c */ /* 0x000fc60003f66070 */
[----:B------:R-:W-:Y:S02]  /*10d20*/  IMAD R62, R63, R90, R62 ;  /* 0x0000005a3f3e7224 */ /* 0x000fe400078e023e */
[--C-:B------:R-:W-:Y:S02]  /*10d30*/  IMAD R68, R68, UR12, R67.reuse ;  /* 0x0000000c44447c24 */ /* 0x100fe4000f8e0243 */
[----:B------:R-:W-:Y:S01]  /*10d40*/  IMAD R64, R64, UR12, R67 ;  /* 0x0000000c40407c24 */ /* 0x000fe2000f8e0243 */
[----:B------:R-:W-:Y:S01]  /*10d50*/  ISETP.GT.U32.AND P2, PT, R91, R62, PT ;  /* 0x0000003e5b00720c */ /* 0x000fe20003f44070 */
[----:B-1----:R-:W-:Y:S01]  /*10d60*/  IMAD R53, R61, R74, R60 ;  /* 0x0000004a3d357224 */ /* 0x002fe200078e023c */
[----:B------:R-:W-:-:S03]  /*10d70*/  LOP3.LUT R52, R99, R0, RZ, 0x3c, !PT ;  /* 0x0000000063347212 */ /* 0x000fc600078e3cff */
[----:B------:R-:W-:Y:S01]  /*10d80*/  @P3 VIADD R51, R51, 0x1 ;  /* 0x0000000133333836 */ /* 0x000fe20000000000 */
[----:B------:R-:W-:Y:S02]  /*10d90*/  IADD3 R60, PT, PT, R72, 0x1a, RZ ;  /* 0x0000001a483c7810 */ /* 0x000fe40007ffe0ff */
[----:B------:R-:W-:Y:S01]  /*10da0*/  ISETP.GT.U32.AND P1, PT, R76, R53, PT ;  /* 0x000000354c00720c */ /* 0x000fe20003f24070 */
[----:B------:R-:W-:Y:S01]  /*10db0*/  IMAD.MOV.U32 R55, RZ, RZ, R51 ;  /* 0x000000ffff377224 */ /* 0x000fe200078e0033 */
[----:B------:R-:W-:-:S03]  /*10dc0*/  ISETP.GE.AND P0, PT, R52, RZ, PT ;  /* 0x000000ff3400720c */ /* 0x000fc60003f06270 */
[----:B------:R-:W-:Y:S01]  /*10dd0*/  @!P2 IMAD.IADD R62, R62, 0x1, -R91 ;  /* 0x000000013e3ea824 */ /* 0x000fe200078e0a5b */
[----:B------:R-:W-:Y:S01]  /*10de0*/  IABS R52, R60 ;  /* 0x0000003c00347213 */ /* 0x000fe20000000000 */
[----:B------:R1:W-:Y:S01]  /*10df0*/  STS [R85], R34 ;  /* 0x0000002255007388 */ /* 0x0003e20000000800 */
[----:B------:R-:W-:Y:S02]  /*10e00*/  @!P2 IADD3 R63, PT, PT, R63, 0x1, RZ ;  /* 0x000000013f3fa810 */ /* 0x000fe40007ffe0ff */
[----:B------:R-:W-:Y:S01]  /*10e10*/  ISETP.GE.U32.AND P3, PT, R62, R91, PT ;  /* 0x0000005b3e00720c */ /* 0x000fe20003f66070 */
[----:B------:R-:W-:Y:S01]  /*10e20*/  IMAD.HI.U32 R51, R87, R52, RZ ;  /* 0x0000003457337227 */ /* 0x000fe200078e00ff */
[----:B------:R-:W-:Y:S01]  /*10e30*/  STS [R85+0x10], R36 ;  /* 0x0000102455007388 */ /* 0x000fe20000000800 */
[----:B------:R-:W-:-:S03]  /*10e40*/  @!P1 IADD3 R53, PT, PT, R53, -R76, RZ ;  /* 0x8000004c35359210 */ /* 0x000fc60007ffe0ff */
[----:B------:R3:W-:Y:S01]  /*10e50*/  STS [R85+0x20], R38 ;  /* 0x0000202655007388 */ /* 0x0007e20000000800 */
[----:B------:R-:W-:Y:S01]  /*10e60*/  IADD3 R51, PT, PT, -R51, RZ, RZ ;  /* 0x000000ff33337210 */ /* 0x000fe20007ffe1ff */
[----:B------:R-:W-:Y:S01]  /*10e70*/  @!P0 IMAD.MOV R55, RZ, RZ, -R55 ;  /* 0x000000ffff378224 */ /* 0x000fe200078e0a37 */
[----:B------:R-:W-:Y:S01]  /*10e80*/  ISETP.GE.U32.AND P0, PT, R53, R76, PT ;  /* 0x0000004c3500720c */ /* 0x000fe20003f06070 */
[----:B------:R4:W-:Y:S01]  /*10e90*/  STS [R85+0x30], R40 ;  /* 0x0000302855007388 */ /* 0x0009e20000000800 */
[----:B------:R-:W-:Y:S01]  /*10ea0*/  LOP3.LUT R53, R71, R78, RZ, 0x3c, !PT ;  /* 0x0000004e47357212 */ /* 0x000fe200078e3cff */
[----:B------:R-:W-:Y:S01]  /*10eb0*/  IMAD R51, R82, R51, R52 ;  /* 0x0000003352337224 */ /* 0x000fe200078e0234 */
[----:B------:R-:W-:Y:S01]  /*10ec0*/  LOP3.LUT R52, R69, R0, RZ, 0x3c, !PT ;  /* 0x0000000045347212 */ /* 0x000fe200078e3cff */
[----:B------:R5:W-:Y:S01]  /*10ed0*/  STS [R85+0x40], R42 ;  /* 0x0000402a55007388 */ /* 0x000be20000000800 */
[----:B--2---:R-:W-:Y:S01]  /*10ee0*/  SEL R56, R50, R55, !P6 ;  /* 0x0000003732387207 */ /* 0x004fe20007000000 */
[----:B------:R-:W-:Y:S01]  /*10ef0*/  @!P1 VIADD R61, R61, 0x1 ;  /* 0x000000013d3d9836 */ /* 0x000fe20000000000 */
[----:B------:R-:W-:Y:S01]  /*10f00*/  ISETP.GE.AND P2, PT, R52, RZ, PT ;  /* 0x000000ff3400720c */ /* 0x000fe20003f46270 */
[----:B------:R2:W-:Y:S01]  /*10f10*/  STS [R85+0x50], R44 ;  /* 0x0000502c55007388 */ /* 0x0005e20000000800 */
[----:B------:R-:W-:Y:S01]  /*10f20*/  ISETP.GE.AND P1, PT, R53, RZ, PT ;  /* 0x000000ff3500720c */ /* 0x000fe20003f26270 */
[----:B------:R-:W-:Y:S01]  /*10f30*/  @P3 VIADD R63, R63, 0x1 ;  /* 0x000000013f3f3836 */ /* 0x000fe20000000000 */
[----:B------:R-:W-:Y:S01]  /*10f40*/  LOP3.LUT P3, RZ, R134, 0x2, RZ, 0xc0, !PT ;  /* 0x0000000286ff7812 */ /* 0x000fe2000786c0ff */
[----:B------:R2:W-:Y:S01]  /*10f50*/  STS [R85+0x60], R46 ;  /* 0x0000602e55007388 */ /* 0x0005e20000000800 */
[----:B-1----:R-:W-:-:S02]  /*10f60*/  IMAD.MOV R34, RZ, RZ, -R56 ;  /* 0x000000ffff227224 */ /* 0x002fc400078e0a38 */
[----:B------:R-:W-:Y:S01]  /*10f70*/  @P0 VIADD R61, R61, 0x1 ;  /* 0x000000013d3d0836 */ /* 0x000fe20000000000 */
[----:B------:R-:W-:Y:S01]  /*10f80*/  STS [R85+0x70], R48 ;  /* 0x0000703055007388 */ /* 0x000fe20000000800 */
[----:B------:R-:W-:Y:S01]  /*10f90*/  IMAD R34, R0, R34, R99 ;  /* 0x0000002200227224 */ /* 0x000fe200078e0263 */
[----:B------:R-:W-:Y:S01]  /*10fa0*/  BAR.SYNC.DEFER_BLOCKING 0x0 ;  /* 0x0000000000007b1d */ /* 0x000fe20000010000 */
[----:B------:R-:W-:Y:S01]  /*10fb0*/  ISETP.GT.U32.AND P0, PT, R82, R51, PT ;  /* 0x000000335200720c */ /* 0x000fe20003f04070 */
[----:B------:R-:W-:Y:S01]  /*10fc0*/  @!P2 IMAD.MOV R61, RZ, RZ, -R61 ;  /* 0x000000ffff3da224 */ /* 0x000fe200078e0a3d */
[----:B------:R-:W-:Y:S01]  /*10fd0*/  ISETP.GE.AND P2, PT, R60, RZ, PT ;  /* 0x000000ff3c00720c */ /* 0x000fe20003f46270 */
[----:B------:R-:W-:Y:S02]  /*10fe0*/  IMAD R57, R34, R77, R66 ;  /* 0x0000004d22397224 */ /* 0x000fe400078e0242 */
[----:B---3--:R-:W-:Y:S01]  /*10ff0*/  IMAD R38, R56, R73, R68 ;  /* 0x0000004938267224 */ /* 0x008fe200078e0244 */
[----:B------:R-:W-:Y:S01]  /*11000*/  SEL R36, R50, R61, !P6 ;  /* 0x0000003d32247207 */ /* 0x000fe20007000000 */
[----:B------:R-:W-:-:S02]  /*11010*/  @!P1 IMAD.MOV R63, RZ, RZ, -R63 ;  /* 0x000000ffff3f9224 */ /* 0x000fc400078e0a3f */
[----:B------:R-:W-:Y:S02]  /*11020*/  IMAD R61, R38, UR11, R57 ;  /* 0x0000000b263d7c24 */ /* 0x000fe4000f8e0239 */
[----:B------:R-:W-:Y:S01]  /*11030*/  IMAD.MOV R38, RZ, RZ, -R36 ;  /* 0x000000ffff267224 */ /* 0x000fe200078e0a24 */
[----:B------:R-:W-:Y:S01]  /*11040*/  SEL R34, R79, R63, !P5 ;  /* 0x0000003f4f227207 */ /* 0x000fe20006800000 */
[----:B------:R-:W-:Y:S01]  /*11050*/  IMAD.WIDE.U32 R62, R61, UR4, R80 ;  /* 0x000000043d3e7c25 */ /* 0x000fe2000f8e0050 */
[----:B------:R-:W-:Y:S02]  /*11060*/  @!P0 IADD3 R51, PT, PT, R51, -R82, RZ ;  /* 0x8000005233338210 */ /* 0x000fe40007ffe0ff */
[----:B----4-:R-:W-:Y:S01]  /*11070*/  SHF.R.S32.HI R40, RZ, 0x1f, R61 ;  /* 0x0000001fff287819 */ /* 0x010fe2000001143d */
[----:B------:R-:W-:Y:S01]  /*11080*/  IMAD R69, R0, R38, R69 ;  /* 0x0000002600457224 */ /* 0x000fe200078e0245 */
[----:B------:R-:W-:Y:S01]  /*11090*/  ISETP.GT.U32.AND P0, PT, R82, R51, PT ;  /* 0x000000335200720c */ /* 0x000fe20003f04070 */
[----:B------:R-:W-:Y:S01]  /*110a0*/  IMAD R36, R36, R73, R64 ;  /* 0x0000004924247224 */ /* 0x000fe200078e0240 */
[----:B-----5:R-:W-:Y:S01]  /*110b0*/  IADD3 R42, PT, PT, -R34, RZ, RZ ;  /* 0x000000ff222a7210 */ /* 0x020fe20007ffe1ff */
[----:B------:R-:W-:Y:S01]  /*110c0*/  IMAD R38, R40, UR4, RZ ;  /* 0x0000000428267c24 */ /* 0x000fe2000f8e02ff */
[----:B------:R-:W-:Y:S01]  /*110d0*/  ISETP.LT.AND P1, PT, R61, UR14, P3 ;  /* 0x0000000e3d007c0c */ /* 0x000fe20009f21270 */
[----:B------:R-:W1:Y:S01]  /*110e0*/  LDS.128 R52, [R84+UR15] ;  /* 0x0000000f54347984 */ /* 0x000e620008000c00 */
[----:B------:R-:W-:-:S02]  /*110f0*/  IMAD R34, R34, UR12, R67 ;  /* 0x0000000c22227c24 */ /* 0x000fc4000f8e0243 */
[----:B------:R-:W-:Y:S01]  /*11100*/  IMAD R38, R61, UR5, R38 ;  /* 0x000000053d267c24 */ /* 0x000fe2000f8e0226 */
[----:B------:R-:W3:Y:S01]  /*11110*/  LDS.128 R56, [R84+UR15+0x240] ;  /* 0x0002400f54387984 */ /* 0x000ee20008000c00 */
[----:B------:R-:W-:Y:S02]  /*11120*/  IMAD R71, R78, R42, R71 ;  /* 0x0000002a4e477224 */ /* 0x000fe400078e0247 */
[----:B------:R-:W-:Y:S02]  /*11130*/  IMAD R61, R69, R77, R66 ;  /* 0x0000004d453d7224 */ /* 0x000fe400078e0242 */
[----:B------:R-:W-:Y:S01]  /*11140*/  @!P0 IMAD.IADD R51, R51, 0x1, -R82 ;  /* 0x0000000133338824 */ /* 0x000fe200078e0a52 */
[----:B------:R-:W-:Y:S01]  /*11150*/  IADD3 R94, P0, PT, R62, UR6, RZ ;  /* 0x000000063e5e7c10 */ /* 0x000fe2000ff1e0ff */
[----:B------:R-:W-:Y:S01]  /*11160*/  IMAD R61, R36, UR11, R61 ;  /* 0x0000000b243d7c24 */ /* 0x000fe2000f8e023d */
[----:B------:R-:W-:Y:S01]  /*11170*/  IABS R36, R71 ;  /* 0x0000004700247213 */ /* 0x000fe20000000000 */
[----:B------:R-:W-:Y:S01]  /*11180*/  VIADD R42, R72, 0x20 ;  /* 0x00000020482a7836 */ /* 0x000fe20000000000 */
[----:B------:R-:W-:Y:S01]  /*11190*/  IADD3.X R95, PT, PT, R63, UR7, R38, P0, !PT ;  /* 0x000000073f5f7c10 */ /* 0x000fe200087fe426 */
[----:B------:R-:W-:Y:S01]  /*111a0*/  IMAD.WIDE.U32 R96, R61, UR4, R80 ;  /* 0x000000043d607c25 */ /* 0x000fe2000f8e0050 */
[----:B------:R-:W-:-:S02]  /*111b0*/  SHF.R.S32.HI R40, RZ, 0x1f, R61 ;  /* 0x0000001fff287819 */ /* 0x000fc4000001143d */
[----:B------:R-:W-:Y:S01]  /*111c0*/  @!P2 IADD3 R51, PT, PT, -R51, RZ, RZ ;  /* 0x000000ff3333a210 */ /* 0x000fe20007ffe1ff */
[----:B------:R-:W-:Y:S01]  /*111d0*/  IMAD.MOV.U32 R38, RZ, RZ, R36 ;  /* 0x000000ffff267224 */ /* 0x000fe200078e0024 */
[----:B------:R-:W-:Y:S01]  /*111e0*/  ISETP.LT.AND P2, PT, R61, UR14, P3 ;  /* 0x0000000e3d007c0c */ /* 0x000fe20009f41270 */
[----:B------:R-:W-:Y:S01]  /*111f0*/  IMAD R36, R40, UR4, RZ ;  /* 0x0000000428247c24 */ /* 0x000fe2000f8e02ff */
[----:B------:R-:W-:Y:S01]  /*11200*/  SEL R51, R83, R51, !P4 ;  /* 0x0000003353337207 */ /* 0x000fe20006000000 */
[----:B------:R-:W-:Y:S01]  /*11210*/  IMAD.HI.U32 R65, R75, R38, RZ ;  /* 0x000000264b417227 */ /* 0x000fe200078e00ff */
[----:B------:R-:W-:Y:S02]  /*11220*/  IADD3 R40, PT, PT, R72, 0x22, RZ ;  /* 0x0000002248287810 */ /* 0x000fe40007ffe0ff */
[----:B------:R-:W-:Y:S01]  /*11230*/  IABS R69, R51 ;  /* 0x0000003300457213 */ /* 0x000fe20000000000 */
[----:B------:R-:W-:Y:S01]  /*11240*/  IMAD R36, R61, UR5, R36 ;  /* 0x000000053d247c24 */ /* 0x000fe2000f8e0224 */
[----:B------:R-:W-:Y:S01]  /*11250*/  ISETP.GE.AND P3, PT, R42, RZ, PT ;  /* 0x000000ff2a00720c */ /* 0x000fe20003f66270 */
[----:B------:R-:W-:Y:S01]  /*11260*/  IMAD R63, R65, R74, R38 ;  /* 0x0000004a413f7224 */ /* 0x000fe200078e0226 */
[----:B------:R-:W-:Y:S01]  /*11270*/  IABS R38, R42 ;  /* 0x0000002a00267213 */ /* 0x000fe20000000000 */
[----:B------:R-:W-:-:S04]  /*11280*/  IMAD.HI.U32 R61, R92, R69, RZ ;  /* 0x000000455c3d7227 */ /* 0x000fc800078e00ff */
[----:B--2---:R-:W-:Y:S02]  /*11290*/  IMAD R44, R61, R90, R69 ;  /* 0x0000005a3d2c7224 */ /* 0x004fe400078e0245 */
[----:B------:R-:W-:-:S04]  /*112a0*/  IMAD.HI.U32 R46, R87, R38, RZ ;  /* 0x00000026572e7227 */ /* 0x000fc800078e00ff */
[C---:B-1----:R-:W-:Y:S02]  /*112b0*/  HMUL2 R52, R86.reuse.H0_H0, R52 ;  /* 0x0000003456347232 */ /* 0x042fe40000000800 */
[C---:B------:R-:W-:Y:S02]  /*112c0*/  HMUL2 R53, R86.reuse.H0_H0, R53 ;  /* 0x0000003556357232 */ /* 0x040fe40000000800 */
[C---:B------:R-:W-:Y:S02]  /*112d0*/  HMUL2 R54, R86.reuse.H0_H0, R54 ;  /* 0x0000003656367232 */ /* 0x040fe40000000800 */
[C---:B------:R-:W-:Y:S02]  /*112e0*/  HMUL2 R55, R86.reuse.H0_H0, R55 ;  /* 0x0000003756377232 */ /* 0x040fe40000000800 */
[C---:B---3--:R-:W-:Y:S02]  /*112f0*/  HMUL2 R56, R86.reuse.H0_H0, R56 ;  /* 0x0000003856387232 */ /* 0x048fe40000000800 */
[C---:B------:R-:W-:Y:S01]  /*11300*/  HMUL2 R57, R86.reuse.H0_H0, R57 ;  /* 0x0000003956397232 */ /* 0x040fe20000000800 */
[----:B------:R1:W-:Y:S01]  /*11310*/  @P1 STG.E.128 desc[UR8][R94.64], R52 ;  /* 0x000000345e001986 */ /* 0x0003e2000c101d08 */
[----:B------:R-:W-:Y:S01]  /*11320*/  ISETP.GT.U32.AND P1, PT, R76, R63, PT ;  /* 0x0000003f4c00720c */ /* 0x000fe20003f24070 */
[----:B------:R-:W-:-:S02]  /*11330*/  HMUL2 R58, R86.H0_H0, R58 ;  /* 0x0000003a563a7232 */ /* 0x000fc40000000800 */
[----:B------:R-:W-:-:S10]  /*11340*/  HMUL2 R59, R86.H0_H0, R59 ;  /* 0x0000003b563b7232 */ /* 0x000fd40000000800 */
[----:B------:R-:W-:Y:S02]  /*11350*/  @!P1 IMAD.IADD R63, R63, 0x1, -R76 ;  /* 0x000000013f3f9824 */ /* 0x000fe400078e0a4c */
[----:B------:R-:W-:Y:S01]  /*11360*/  @!P1 VIADD R65, R65, 0x1 ;  /* 0x0000000141419836 */ /* 0x000fe20000000000 */
[----:B-1----:R-:W-:Y:S02]  /*11370*/  IADD3 R52, P0, PT, R96, UR6, RZ ;  /* 0x0000000660347c10 */ /* 0x002fe4000ff1e0ff */
[----:B------:R-:W-:Y:S02]  /*11380*/  IADD3 R55, PT, PT, -R46, RZ, RZ ;  /* 0x000000ff2e377210 */ /* 0x000fe40007ffe1ff */
[----:B------:R-:W-:Y:S02]  /*11390*/  IADD3.X R53, PT, PT, R97, UR7, R36, P0, !PT ;  /* 0x0000000761357c10 */ /* 0x000fe400087fe424 */
[----:B------:R-:W-:Y:S01]  /*113a0*/  ISETP.GT.U32.AND P0, PT, R91, R44, PT ;  /* 0x0000002c5b00720c */ /* 0x000fe20003f04070 */
[----:B------:R-:W-:Y:S01]  /*113b0*/  IMAD R55, R82, R55, R38 ;  /* 0x0000003752377224 */ /* 0x000fe200078e0226 */
[----:B------:R-:W-:Y:S01]  /*113c0*/  IABS R36, R40 ;  /* 0x0000002800247213 */ /* 0x000fe20000000000 */
[----:B------:R1:W-:Y:S01]  /*113d0*/  @P2 STG.E.128 desc[UR8][R52.64], R56 ;  /* 0x0000003834002986 */ /* 0x0003e2000c101d08 */
[----:B------:R-:W-:Y:S01]  /*113e0*/  BAR.SYNC.DEFER_BLOCKING 0x0 ;  /* 0x0000000000007b1d */ /* 0x000fe20000010000 */
[----:B------:R-:W-:-:S02]  /*113f0*/  ISETP.GE.U32.AND P2, PT, R63, R76, PT ;  /* 0x0000004c3f00720c */ /* 0x000fc40003f46070 */
[----:B------:R-:W-:Y:S01]  /*11400*/  IMAD.HI.U32 R48, R87, R36, RZ ;  /* 0x0000002457307227 */ /* 0x000fe200078e00ff */
[----:B------:R-:W-:-:S05]  /*11410*/  LOP3.LUT R38, R51, R78, RZ, 0x3c, !PT ;  /* 0x0000004e33267212 */ /* 0x000fca00078e3cff */
[----:B------:R-:W-:Y:S02]  /*11420*/  @!P0 IMAD.IADD R44, R44, 0x1, -R91 ;  /* 0x000000012c2c8824 */ /* 0x000fe400078e0a5b */
[----:B------:R-:W-:Y:S02]  /*11430*/  IMAD.MOV R63, RZ, RZ, -R48 ;  /* 0x000000ffff3f7224 */ /* 0x000fe400078e0a30 */
[----:B------:R-:W-:Y:S01]  /*11440*/  @!P0 VIADD R61, R61, 0x1 ;  /* 0x000000013d3d8836 */ /* 0x000fe20000000000 */
[----:B------:R-:W-:Y:S02]  /*11450*/  ISETP.GE.U32.AND P1, PT, R44, R91, PT ;  /* 0x0000005b2c00720c */ /* 0x000fe40003f26070 */
[----:B------:R-:W-:Y:S02]  /*11460*/  @P2 IADD3 R65, PT, PT, R65, 0x1, RZ ;  /* 0x0000000141412810 */ /* 0x000fe40007ffe0ff */
[----:B------:R-:W-:Y:S01]  /*11470*/  ISETP.GE.AND P2, PT, R38, RZ, PT ;  /* 0x000000ff2600720c */ /* 0x000fe20003f46270 */
[----:B------:R2:W-:Y:S08]  /*11480*/  STS [R85], R35 ;  /* 0x0000002355007388 */ /* 0x0005f00000000800 */
[----:B------:R-:W-:Y:S01]  /*11490*/  @P1 VIADD R61, R61, 0x1 ;  /* 0x000000013d3d1836 */ /* 0x000fe20000000000 */
[C---:B------:R-:W-:Y:S01]  /*114a0*/  ISETP.GT.U32.AND P1, PT, R82.reuse, R55, PT ;  /* 0x000000375200720c */ /* 0x040fe20003f24070 */
[----:B------:R-:W-:Y:S01]  /*114b0*/  STS [R85+0x10], R37 ;  /* 0x0000102555007388 */ /* 0x000fe20000000800 */
[----:B-1----:R-:W-:Y:S01]  /*114c0*/  IMAD R53, R82, R63, R36 ;  /* 0x0000003f52357224 */ /* 0x002fe200078e0224 */
[----:B------:R-:W-:-:S02]  /*114d0*/  LOP3.LUT R36, R71, R0, RZ, 0x3c, !PT ;  /* 0x0000000047247212 */ /* 0x000fc400078e3cff */
[----:B------:R-:W-:Y:S01]  /*114e0*/  STS [R85+0x20], R39 ;  /* 0x0000202755007388 */ /* 0x000fe20000000800 */
[----:B------:R-:W-:Y:S02]  /*114f0*/  @!P2 IADD3 R61, PT, PT, -R61, RZ, RZ ;  /* 0x000000ff3d3da210 */ /* 0x000fe40007ffe1ff */
[----:B------:R-:W-:Y:S01]  /*11500*/  ISETP.GE.AND P0, PT, R36, RZ, PT ;  /* 0x000000ff2400720c */ /* 0x000fe20003f06270 */
[----:B------:R1:W-:Y:S01]  /*11510*/  STS [R85+0x30], R41 ;  /* 0x0000302955007388 */ /* 0x0003e20000000800 */
[----:B------:R-:W-:-:S03]  /*11520*/  SEL R44, R79, R61, !P5 ;  /* 0x0000003d4f2c7207 */ /* 0x000fc60006800000 */
[----:B------:R-:W-:Y:S01]  /*11530*/  @!P1 IADD3 R55, PT, PT, R55, -R82, RZ ;  /* 0x8000005237379210 */ /* 0x000fe20007ffe0ff */
[----:B------:R-:W-:Y:S01]  /*11540*/  STS [R85+0x40], R43 ;  /* 0x0000402b55007388 */ /* 0x000fe20000000800 */
[----:B------:R-:W-:Y:S02]  /*11550*/  ISETP.GE.AND P2, PT, R40, RZ, PT ;  /* 0x000000ff2800720c */ /* 0x000fe40003f46270 */
[C---:B------:R-:W-:Y:S01]  /*11560*/  ISETP.GT.U32.AND P1, PT, R82.reuse, R55, PT ;  /* 0x000000375200720c */ /* 0x040fe20003f24070 */
[----:B------:R3:W-:Y:S04]  /*11570*/  STS [R85+0x50], R45 ;  /* 0x0000502d55007388 */ /* 0x0007e80000000800 */
[----:B------:R4:W-:Y:S01]  /*11580*/  STS [R85+0x60], R47 ;  /* 0x0000602f55007388 */ /* 0x0009e20000000800 */
[----:B------:R-:W-:Y:S01]  /*11590*/  @!P0 IMAD.MOV R65, RZ, RZ, -R65 ;  /* 0x000000ffff418224 */ /* 0x000fe200078e0a41 */
[----:B------:R-:W-:-:S02]  /*115a0*/  ISETP.GT.U32.AND P0, PT, R82, R53, PT ;  /* 0x000000355200720c */ /* 0x000fc40003f04070 */
[----:B------:R5:W-:Y:S02]  /*115b0*/  STS [R85+0x70], R49 ;  /* 0x0000703155007388 */ /* 0x000be40000000800 */
[----:B------:R-:W-:Y:S01]  /*115c0*/  SEL R46, R50, R65, !P6 ;  /* 0x00000041322e7207 */ /* 0x000fe20007000000 */
[----:B------:R-:W-:Y:S01]  /*115d0*/  BAR.SYNC.DEFER_BLOCKING 0x0 ;  /* 0x0000000000007b1d */ /* 0x000fe20000010000 */
[----:B------:R-:W-:Y:S02]  /*115e0*/  @!P1 IADD3 R55, PT, PT, R55, -R82, RZ ;  /* 0x8000005237379210 */ /* 0x000fe40007ffe0ff */
[C---:B--2---:R-:W-:Y:S01]  /*115f0*/  IADD3 R35, PT, PT, -R46.reuse, RZ, RZ ;  /* 0x000000ff2e237210 */ /* 0x044fe20007ffe1ff */
[----:B------:R-:W-:Y:S02]  /*11600*/  IMAD R34, R46, R73, R34 ;  /* 0x000000492e227224 */ /* 0x000fe400078e0222 */
[----:B-1----:R-:W-:Y:S02]  /*11610*/  IMAD.MOV R41, RZ, RZ, -R44 ;  /* 0x000000ffff297224 */ /* 0x002fe400078e0a2c */
[----:B------:R-:W-:-:S02]  /*11620*/  IMAD R35, R0, R35, R71 ;  /* 0x0000002300237224 */ /* 0x000fc400078e0247 */
[----:B------:R-:W-:Y:S02]  /*11630*/  IMAD R51, R78, R41, R51 ;  /* 0x000000294e337224 */ /* 0x000fe400078e0233 */
[----:B------:R-:W-:Y:S02]  /*11640*/  @!P0 IMAD.IADD R53, R53, 0x1, -R82 ;  /* 0x0000000135358824 */ /* 0x000fe400078e0a52 */
[----:B------:R-:W-:Y:S01]  /*11650*/  IMAD R35, R35, R77, R66 ;  /* 0x0000004d23237224 */ /* 0x000fe200078e0242 */
[----:B------:R-:W-:Y:S01]  /*11660*/  IABS R42, R51 ;  /* 0x00000033002a7213 */ /* 0x000fe20000000000 */
[----:B------:R-:W-:Y:S01]  /*11670*/  @!P3 IMAD.MOV R55, RZ, RZ, -R55 ;  /* 0x000000ffff37b224 */ /* 0x000fe200078e0a37 */
[----:B------:R-:W-:Y:S01]  /*11680*/  ISETP.GT.U32.AND P0, PT, R82, R53, PT ;  /* 0x000000355200720c */ /* 0x000fe20003f04070 */
[----:B------:R-:W-:Y:S01]  /*11690*/  IMAD R35, R34, UR11, R35 ;  /* 0x0000000b22237c24 */ /* 0x000fe2000f8e0223 */
[----:B------:R-:W-:Y:S01]  /*116a0*/  LOP3.LUT P3, RZ, R134, 0x2, RZ, 0xc0, !PT ;  /* 0x0000000286ff7812 */ /* 0x000fe2000786c0ff */
[----:B---3--:R-:W-:Y:S01]  /*116b0*/  IMAD.HI.U32 R45, R75, R42, RZ ;  /* 0x0000002a4b2d7227 */ /* 0x008fe200078e00ff */
[----:B------:R-:W-:-:S02]  /*116c0*/  SEL R41, R83, R55, !P4 ;  /* 0x0000003753297207 */ /* 0x000fc40006000000 */
[----:B------:R-:W-:Y:S01]  /*116d0*/  SHF.R.S32.HI R34, RZ, 0x1f, R35 ;  /* 0x0000001fff227819 */ /* 0x000fe20000011423 */
[----:B------:R-:W1:Y:S01]  /*116e0*/  LDS.128 R36, [R84+UR15] ;  /* 0x0000000f54247984 */ /* 0x000e620008000c00 */
[----:B----4-:R-:W-:Y:S01]  /*116f0*/  IMAD R47, R45, R74, R42 ;  /* 0x0000004a2d2f7224 */ /* 0x010fe200078e022a */
[----:B-----5:R-:W-:Y:S01]  /*11700*/  IABS R49, R41 ;  /* 0x0000002900317213 */ /* 0x020fe20000000000 */
[----:B------:R-:W-:-:S03]  /*11710*/  IMAD.WIDE.U32 R42, R35, UR4, R80 ;  /* 0x00000004232a7c25 */ /* 0x000fc6000f8e0050 */
[----:B------:R-:W-:Y:S01]  /*11720*/  ISETP.GT.U32.AND P1, PT, R76, R47, PT ;  /* 0x0000002f4c00720c */ /* 0x000fe20003f24070 */
[----:B------:R-:W-:Y:S01]  /*11730*/  IMAD R34, R34, UR4, RZ ;  /* 0x0000000422227c24 */ /* 0x000fe2000f8e02ff */
[----:B------:R-:W-:Y:S01]  /*11740*/  @!P0 IADD3 R53, PT, PT, R53, -R82, RZ ;  /* 0x8000005235358210 */ /* 0x000fe20007ffe0ff */
[----:B------:R-:W-:Y:S01]  /*11750*/  IMAD R44, R44, UR12, R67 ;  /* 0x0000000c2c2c7c24 */ /* 0x000fe2000f8e0243 */
[----:B------:R-:W-:Y:S01]  /*11760*/  IADD3 R52, P0, PT, R42, UR6, RZ ;  /* 0x000000062a347c10 */ /* 0x000fe2000ff1e0ff */
[----:B------:R-:W-:Y:S01]  /*11770*/  IMAD R34, R35, UR5, R34 ;  /* 0x0000000523227c24 */ /* 0x000fe2000f8e0222 */
[----:B------:R-:W-:Y:S01]  /*11780*/  LOP3.LUT R42, R51, R0, RZ, 0x3c, !PT ;  /* 0x00000000332a7212 */ /* 0x000fe200078e3cff */
[----:B------:R-:W-:-:S03]  /*11790*/  IMAD.MOV.U32 R40, RZ, RZ, R53 ;  /* 0x000000ffff287224 */ /* 0x000fc600078e0035 */
[----:B------:R-:W-:Y:S01]  /*117a0*/  IADD3.X R53, PT, PT, R43, UR7, R34, P0, !PT ;  /* 0x000000072b357c10 */ /* 0x000fe200087fe422 */
[----:B------:R-:W-:Y:S01]  /*117b0*/  IMAD.HI.U32 R43, R92, R49, RZ ;  /* 0x000000315c2b7227 */ /* 0x000fe200078e00ff */
[----:B------:R-:W-:Y:S02]  /*117c0*/  ISETP.LT.AND P0, PT, R35, UR14, P3 ;  /* 0x0000000e23007c0c */ /* 0x000fe40009f01270 */
[----:B------:R-:W-:Y:S01]  /*117d0*/  @!P2 IADD3 R40, PT, PT, -R40, RZ, RZ ;  /* 0x000000ff2828a210 */ /* 0x000fe20007ffe1ff */
[----:B------:R-:W-:Y:S01]  /*117e0*/  @!P1 IMAD.IADD R47, R47, 0x1, -R76 ;  /* 0x000000012f2f9824 */ /* 0x000fe200078e0a4c */
[----:B------:R-:W-:Y:S01]  /*117f0*/  @!P1 IADD3 R45, PT, PT, R45, 0x1, RZ ;  /* 0x000000012d2d9810 */ /* 0x000fe20007ffe0ff */
[----:B------:R-:W-:Y:S01]  /*11800*/  IMAD R34, R43, R90, R49 ;  /* 0x0000005a2b227224 */ /* 0x000fe200078e0231 */
[----:B------:R-:W-:Y:S02]  /*11810*/  SEL R35, R83, R40, !P4 ;  /* 0x0000002853237207 */ /* 0x000fe40006000000 */
[----:B------:R-:W-:-:S02]  /*11820*/  ISETP.GE.U32.AND P2, PT, R47, R76, PT ;  /* 0x0000004c2f00720c */ /* 0x000fc40003f46070 */
[----:B------:R-:W-:Y:S02]  /*11830*/  IABS R40, R35 ;  /* 0x0000002300287213 */ /* 0x000fe40000000000 */
[----:B------:R-:W-:Y:S02]  /*11840*/  ISETP.GE.AND P1, PT, R42, RZ, PT ;  /* 0x000000ff2a00720c */ /* 0x000fe40003f26270 */
[----:B------:R-:W-:Y:S01]  /*11850*/  IADD3 R42, PT, PT, R72, 0x28, RZ ;  /* 0x00000028482a7810 */ /* 0x000fe20007ffe0ff */
[----:B------:R-:W-:-:S04]  /*11860*/  IMAD.HI.U32 R47, R92, R40, RZ ;  /* 0x000000285c2f7227 */ /* 0x000fc800078e00ff */
[----:B------:R-:W-:Y:S02]  /*11870*/  IMAD R48, R47, R90, R40 ;  /* 0x0000005a2f307224 */ /* 0x000fe400078e0228 */
[----:B------:R-:W-:Y:S02]  /*11880*/  @P2 VIADD R45, R45, 0x1 ;  /* 0x000000012d2d2836 */ /* 0x000fe40000000000 */
[C---:B-1----:R-:W-:Y:S02]  /*11890*/  HMUL2 R36, R86.reuse.H0_H0, R36 ;  /* 0x0000002456247232 */ /* 0x042fe40000000800 */
[----:B------:R-:W-:Y:S02]  /*118a0*/  VIADD R40, R72, 0x2a ;  /* 0x0000002a48287836 */ /* 0x000fe40000000000 */
[C---:B------:R-:W-:Y:S01]  /*118b0*/  HMUL2 R37, R86.reuse.H0_H0, R37 ;  /* 0x0000002556257232 */ /* 0x040fe20000000800 */
[----:B------:R-:W-:Y:S01]  /*118c0*/  ISETP.GT.U32.AND P2, PT, R91, R48, PT ;  /* 0x000000305b00720c */ /* 0x000fe20003f44070 */
[C---:B------:R-:W-:Y:S01]  /*118d0*/  HMUL2 R38, R86.reuse.H0_H0, R38 ;  /* 0x0000002656267232 */ /* 0x040fe20000000800 */
[----:B------:R-:W-:Y:S01]  /*118e0*/  MOV R49, R45 ;  /* 0x0000002d00317202 */ /* 0x000fe20000000f00 */
[----:B------:R-:W-:Y:S01]  /*118f0*/  HMUL2 R39, R86.H0_H0, R39 ;  /* 0x0000002756277232 */ /* 0x000fe20000000800 */
[----:B------:R-:W-:-:S03]  /*11900*/  IABS R45, R42 ;  /* 0x0000002a002d7213 */ /* 0x000fc60000000000 */
[----:B------:R-:W-:Y:S01]  /*11910*/  @!P1 IMAD.MOV R49, RZ, RZ, -R49 ;  /* 0x000000ffff319224 */ /* 0x000fe200078e0a31 */
[----:B------:R1:W-:Y:S01]  /*11920*/  @P0 STG.E.128 desc[UR8][R52.64], R36 ;  /* 0x0000002434000986 */ /* 0x0003e2000c101d08 */
[----:B------:R-:W-:-:S03]  /*11930*/  ISETP.GT.U32.AND P0, PT, R91, R34, PT ;  /* 0x000000225b00720c */ /* 0x000fc60003f04070 */
[----:B------:R-:W2:Y:S01]  /*11940*/  LDS.128 R36, [R84+UR15+0x240] ;  /* 0x0002400f54247984 */ /* 0x000ea20008000c00 */
[----:B------:R-:W-:Y:S02]  /*11950*/  @!P2 IADD3 R48, PT, PT, R48, -R91, RZ ;  /* 0x8000005b3030a210 */ /* 0x000fe40007ffe0ff */
[----:B------:R-:W-:Y:S02]  /*11960*/  @!P2 IADD3 R47, PT, PT, R47, 0x1, RZ ;  /* 0x000000012f2fa810 */ /* 0x000fe40007ffe0ff */
[----:B------:R-:W-:-:S05]  /*11970*/  LOP3.LUT P2, RZ, R134, 0x2, RZ, 0xc0, !PT ;  /* 0x0000000286ff7812 */ /* 0x000fca000784c0ff */
[----:B------:R-:W-:Y:S01]  /*11980*/  @!P0 IMAD.IADD R34, R34, 0x1, -R91 ;  /* 0x0000000122228824 */ /* 0x000fe200078e0a5b */
[----:B------:R-:W-:-:S04]  /*11990*/  @!P0 IADD3 R43, PT, PT, R43, 0x1, RZ ;  /* 0x000000012b2b8810 */ /* 0x000fc80007ffe0ff */
[----:B------:R-:W-:Y:S02]  /*119a0*/  ISETP.GE.U32.AND P1, PT, R34, R91, PT ;  /* 0x0000005b2200720c */ /* 0x000fe40003f26070 */
[----:B------:R-:W-:-:S04]  /*119b0*/  LOP3.LUT R34, R41, R78, RZ, 0x3c, !PT ;  /* 0x0000004e29227212 */ /* 0x000fc800078e3cff */
[----:B------:R-:W-:Y:S01]  /*119c0*/  ISETP.GE.AND P0, PT, R34, RZ, PT ;  /* 0x000000ff2200720c */ /* 0x000fe20003f06270 */
[----:B------:R-:W-:-:S06]  /*119d0*/  IMAD.HI.U32 R34, R87, R45, RZ ;  /* 0x0000002d57227227 */ /* 0x000fcc00078e00ff */
[----:B------:R-:W-:Y:S02]  /*119e0*/  @P1 IADD3 R43, PT, PT, R43, 0x1, RZ ;  /* 0x000000012b2b1810 */ /* 0x000fe40007ffe0ff */
[----:B-1----:R-:W-:Y:S02]  /*119f0*/  SEL R52, R50, R49, !P6 ;  /* 0x0000003132347207 */ /* 0x002fe40007000000 */
[----:B------:R-:W-:-:S03]  /*11a00*/  ISETP.GE.U32.AND P1, PT, R48, R91, PT ;  /* 0x0000005b3000720c */ /* 0x000fc60003f26070 */
[----:B------:R-:W-:-:S04]  /*11a10*/  IMAD.MOV R46, RZ, RZ, -R52 ;  /* 0x000000ffff2e7224 */ /* 0x000fc800078e0a34 */
[----:B------:R-:W-:Y:S01]  /*11a20*/  IMAD R48, R0, R46, R51 ;  /* 0x0000002e00307224 */ /* 0x000fe200078e0233 */
[----:B------:R-:W-:Y:S01]  /*11a30*/  IABS R46, R40 ;  /* 0x00000028002e7213 */ /* 0x000fe20000000000 */
[----:B------:R-:W-:Y:S02]  /*11a40*/  IMAD R51, R52, R73, R44 ;  /* 0x0000004934337224 */ /* 0x000fe400078e022c */
[----:B--2---:R-:W-:Y:S02]  /*11a50*/  HMUL2 R36, R86.H0_H0, R36 ;  /* 0x0000002456247232 */ /* 0x004fe40000000800 */
[----:B------:R-:W-:Y:S01]  /*11a60*/  IMAD.MOV R44, RZ, RZ, -R34 ;  /* 0x000000ffff2c7224 */ /* 0x000fe200078e0a22 */
[----:B------:R-:W-:Y:S01]  /*11a70*/  MOV R34, R43 ;  /* 0x0000002b00227202 */ /* 0x000fe20000000f00 */
[----:B------:R-:W-:Y:S01]  /*11a80*/  IMAD R48, R48, R77, R66 ;  /* 0x0000004d30307224 */ /* 0x000fe200078e0242 */
[----:B------:R-:W-:Y:S01]  /*11a90*/  LOP3.LUT R43, R35, R78, RZ, 0x3c, !PT ;  /* 0x0000004e232b7212 */ /* 0x000fe200078e3cff */
[----:B------:R-:W-:-:S02]  /*11aa0*/  IMAD R45, R82, R44, R45 ;  /* 0x0000002c522d7224 */ /* 0x000fc400078e022d */
[----:B------:R-:W-:Y:S02]  /*11ab0*/  HMUL2 R37, R86.H0_H0, R37 ;  /* 0x0000002556257232 */ /* 0x000fe40000000800 */
[----:B------:R-:W-:Y:S01]  /*11ac0*/  IMAD R51, R51, UR11, R48 ;  /* 0x0000000b33337c24 */ /* 0x000fe2000f8e0230 */
[----:B------:R-:W-:Y:S01]  /*11ad0*/  ISETP.GE.AND P3, PT, R43, RZ, PT ;  /* 0x000000ff2b00720c */ /* 0x000fe20003f66270 */
[----:B------:R-:W-:Y:S01]  /*11ae0*/  @!P0 IMAD.MOV R34, RZ, RZ, -R34 ;  /* 0x000000ffff228224 */ /* 0x000fe200078e0a22 */
[----:B------:R-:W-:Y:S01]  /*11af0*/  ISETP.GT.U32.AND P0, PT, R82, R45, PT ;  /* 0x0000002d5200720c */ /* 0x000fe20003f04070 */
[----:B------:R-:W-:Y:S01]  /*11b00*/  IMAD.HI.U32 R43, R87, R46, RZ ;  /* 0x0000002e572b7227 */ /* 0x000fe200078e00ff */
[----:B------:R-:W-:-:S03]  /*11b10*/  SHF.R.S32.HI R44, RZ, 0x1f, R51 ;  /* 0x0000001fff2c7819 */ /* 0x000fc60000011433 */
[----:B------:R-:W-:Y:S01]  /*11b20*/  HMUL2 R38, R86.H0_H0, R38 ;  /* 0x0000002656267232 */ /* 0x000fe20000000800 */
[----:B------:R-:W-:Y:S01]  /*11b30*/  SEL R34, R79, R34, !P5 ;  /* 0x000000224f227207 */ /* 0x000fe20006800000 */
[----:B------:R-:W-:Y:S01]  /*11b40*/  IMAD.MOV R43, RZ, RZ, -R43 ;  /* 0x000000ffff2b7224 */ /* 0x000fe200078e0a2b */
[C---:B------:R-:W-:Y:S01]  /*11b50*/  ISETP.LT.AND P2, PT, R51.reuse, UR14, P2 ;  /* 0x0000000e33007c0c */ /* 0x040fe20009741270 */
[----:B------:R-:W-:Y:S01]  /*11b60*/  IMAD.WIDE.U32 R52, R51, UR4, R80 ;  /* 0x0000000433347c25 */ /* 0x000fe2000f8e0050 */
[----:B------:R-:W-:-:S03]  /*11b70*/  IADD3 R49, PT, PT, -R34, RZ, RZ ;  /* 0x000000ff22317210 */ /* 0x000fc60007ffe1ff */
[----:B------:R-:W-:Y:S02]  /*11b80*/  HMUL2 R39, R86.H0_H0, R39 ;  /* 0x0000002756277232 */ /* 0x000fe40000000800 */
[----:B------:R-:W-:Y:S02]  /*11b90*/  IMAD R44, R44, UR4, RZ ;  /* 0x000000042c2c7c24 */ /* 0x000fe4000f8e02ff */
[----:B------:R-:W-:Y:S01]  /*11ba0*/  @P1 VIADD R47, R47, 0x1 ;  /* 0x000000012f2f1836 */ /* 0x000fe20000000000 */
[----:B------:R-:W-:Y:S01]  /*11bb0*/  IADD3 R48, P1, PT, R52, UR6, RZ ;  /* 0x0000000634307c10 */ /* 0x000fe2000ff3e0ff */
[----:B------:R-:W-:Y:S01]  /*11bc0*/  IMAD R43, R82, R43, R46 ;  /* 0x0000002b522b7224 */ /* 0x000fe200078e022e */
[----:B------:R-:W-:Y:S01]  /*11bd0*/  @!P0 IADD3 R45, PT, PT, R45, -R82, RZ ;  /* 0x800000522d2d8210 */ /* 0x000fe20007ffe0ff */
[----:B------:R-:W-:Y:S02]  /*11be0*/  IMAD R44, R51, UR5, R44 ;  /* 0x00000005332c7c24 */ /* 0x000fe4000f8e022c */
[----:B------:R-:W-:Y:S01]  /*11bf0*/  IMAD R41, R78, R49, R41 ;  /* 0x000000314e297224 */ /* 0x000fe200078e0229 */
[----:B------:R-:W-:Y:S01]  /*11c00*/  ISETP.GT.U32.AND P0, PT, R82, R43, PT ;  /* 0x0000002b5200720c */ /* 0x000fe20003f04070 */
[----:B------:R-:W-:Y:S01]  /*11c10*/  @!P3 IMAD.MOV R47, RZ, RZ, -R47 ;  /* 0x000000ffff2fb224 */ /* 0x000fe200078e0a2f */
[----:B------:R-:W-:Y:S01]  /*11c20*/  IADD3.X R49, PT, PT, R53, UR7, R44, P1, !PT ;  /* 0x0000000735317c10 */ /* 0x000fe20008ffe42c */
[----:B------:R-:W-:Y:S01]  /*11c30*/  IMAD R34, R34, UR12, R67 ;  /* 0x0000000c22227c24 */ /* 0x000fe2000f8e0243 */
[----:B------:R-:W-:-:S02]  /*11c40*/  IABS R46, R41 ;  /* 0x00000029002e7213 */ /* 0x000fc40000000000 */
[----:B------:R-:W-:Y:S01]  /*11c50*/  SEL R44, R79, R47, !P5 ;  /* 0x0000002f4f2c7207 */ /* 0x000fe20006800000 */
[----:B------:R1:W-:Y:S01]  /*11c60*/  @P2 STG.E.128 desc[UR8][R48.64], R36 ;  /* 0x0000002430002986 */ /* 0x0003e2000c101d08 */
[----:B------:R-:W-:Y:S01]  /*11c70*/  BAR.SYNC.DEFER_BLOCKING 0x0 ;  /* 0x0000000000007b1d */ /* 0x000fe20000010000 */
[----:B------:R-:W-:Y:S01]  /*11c80*/  ISETP.GT.U32.AND P1, PT, R82, R45, PT ;  /* 0x0000002d5200720c */ /* 0x000fe20003f24070 */
[----:B------:R-:W-:Y:S01]  /*11c90*/  IMAD.HI.U32 R51, R75, R46, RZ ;  /* 0x0000002e4b337227 */ /* 0x000fe200078e00ff */
[----:B------:R-:W-:Y:S02]  /*11ca0*/  IADD3 R47, PT, PT, -R44, RZ, RZ ;  /* 0x000000ff2c2f7210 */ /* 0x000fe40007ffe1ff */
[----:B------:R-:W-:Y:S01]  /*11cb0*/  ISETP.GE.AND P2, PT, R42, RZ, PT ;  /* 0x000000ff2a00720c */ /* 0x000fe20003f46270 */
[----:B------:R-:W-:Y:S02]  /*11cc0*/  IMAD R53, R51, R74, R46 ;  /* 0x0000004a33357224 */ /* 0x000fe400078e022e */
[----:B------:R-:W-:-:S02]  /*11cd0*/  IMAD R47, R78, R47, R35 ;  /* 0x0000002f4e2f7224 */ /* 0x000fc400078e0223 */
[----:B------:R-:W-:Y:S01]  /*11ce0*/  @!P0 IMAD.IADD R43, R43, 0x1, -R82 ;  /* 0x000000012b2b8824 */ /* 0x000fe200078e0a52 */
[----:B------:R-:W-:Y:S02]  /*11cf0*/  ISETP.GT.U32.AND P0, PT, R76, R53, PT ;  /* 0x000000354c00720c */ /* 0x000fe40003f04070 */
[----:B------:R-:W-:Y:S02]  /*11d00*/  IABS R35, R47 ;  /* 0x0000002f00237213 */ /* 0x000fe40000000000 */
[----:B------:R-:W-:Y:S02]  /*11d10*/  @!P1 IADD3 R45, PT, PT, R45, -R82, RZ ;  /* 0x800000522d2d9210 */ /* 0x000fe40007ffe0ff */
[----:B------:R-:W-:-:S03]  /*11d20*/  ISETP.GT.U32.AND P1, PT, R82, R43, PT ;  /* 0x0000002b5200720c */ /* 0x000fc60003f24070 */
[----:B------:R-:W-:Y:S01]  /*11d30*/  @!P2 IMAD.MOV R45, RZ, RZ, -R45 ;  /* 0x000000ffff2da224 */ /* 0x000fe200078e0a2d */
[----:B------:R-:W-:Y:S02]  /*11d40*/  ISETP.GE.AND P2, PT, R40, RZ, PT ;  /* 0x000000ff2800720c */ /* 0x000fe40003f46270 */
[----:B------:R-:W-:Y:S01]  /*11d50*/  LOP3.LUT R40, R41, R0, RZ, 0x3c, !PT ;  /* 0x0000000029287212 */ /* 0x000fe200078e3cff */
[----:B------:R-:W-:Y:S01]  /*11d60*/  @!P0 IMAD.IADD R53, R53, 0x1, -R76 ;  /* 0x0000000135358824 */ /* 0x000fe200078e0a4c */
[----:B------:R-:W-:Y:S01]  /*11d70*/  @!P0 IADD3 R51, PT, PT, R51, 0x1, RZ ;  /* 0x0000000133338810 */ /* 0x000fe20007ffe0ff */
[----:B------:R-:W-:Y:S01]  /*11d80*/  STS [R85], R32 ;  /* 0x0000002055007388 */ /* 0x000fe20000000800 */
[----:B------:R-:W-:Y:S02]  /*11d90*/  ISETP.GE.AND P0, PT, R40, RZ, PT ;  /* 0x000000ff2800720c */ /* 0x000fe40003f06270 */
[----:B-1----:R-:W-:Y:S01]  /*11da0*/  MOV R38, R35 ;  /* 0x0000002300267202 */ /* 0x002fe20000000f00 */
[----:B------:R-:W-:Y:S01]  /*11db0*/  STS [R85+0x10], R30 ;  /* 0x0000101e55007388 */ /* 0x000fe20000000800 */
[----:B------:R-:W-:-:S02]  /*11dc0*/  @!P1 IADD3 R43, PT, PT, R43, -R82, RZ ;  /* 0x800000522b2b9210 */ /* 0x000fc40007ffe0ff */
[----:B------:R-:W-:Y:S01]  /*11dd0*/  SEL R35, R83, R45, !P4 ;  /* 0x0000002d53237207 */ /* 0x000fe20006000000 */
[----:B------:R-:W-:Y:S01]  /*11de0*/  IMAD.HI.U32 R37, R75, R38, RZ ;  /* 0x000000264b257227 */ /* 0x000fe200078e00ff */
[----:B------:R-:W-:Y:S01]  /*11df0*/  ISETP.GE.U32.AND P3, PT, R53, R76, PT ;  /* 0x0000004c3500720c */ /* 0x000fe20003f66070 */
[----:B------:R-:W-:Y:S01]  /*11e00*/  STS [R85+0x20], R28 ;  /* 0x0000201c55007388 */ /* 0x000fe20000000800 */
[----:B------:R-:W-:Y:S01]  /*11e10*/  IABS R36, R35 ;  /* 0x0000002300247213 */ /* 0x000fe20000000000 */
[----:B------:R-:W-:Y:S02]  /*11e20*/  IMAD R39, R37, R74, R38 ;  /* 0x0000004a25277224 */ /* 0x000fe400078e0226 */
[----:B------:R-:W-:Y:S01]  /*11e30*/  IMAD.MOV.U32 R38, RZ, RZ, R43 ;  /* 0x000000ffff267224 */ /* 0x000fe200078e002b */
[----:B------:R1:W-:Y:S01]  /*11e40*/  STS [R85+0x30], R26 ;  /* 0x0000301a55007388 */ /* 0x0003e20000000800 */
[----:B------:R-:W-:Y:S01]  /*11e50*/  IMAD.HI.U32 R43, R92, R36, RZ ;  /* 0x000000245c2b7227 */ /* 0x000fe200078e00ff */
[----:B------:R-:W-:-:S02]  /*11e60*/  ISETP.GT.U32.AND P1, PT, R76, R39, PT ;  /* 0x000000274c00720c */ /* 0x000fc40003f24070 */
[----:B------:R-:W-:Y:S01]  /*11e70*/  STS [R85+0x40], R24 ;  /* 0x0000401855007388 */ /* 0x000fe20000000800 */
[----:B------:R-:W-:Y:S02]  /*11e80*/  @!P2 IMAD.MOV R38, RZ, RZ, -R38 ;  /* 0x000000ffff26a224 */ /* 0x000fe400078e0a26 */
[----:B------:R-:W-:Y:S01]  /*11e90*/  @P3 IADD3 R51, PT, PT, R51, 0x1, RZ ;  /* 0x0000000133333810 */ /* 0x000fe20007ffe0ff */
[----:B------:R2:W-:Y:S02]  /*11ea0*/  STS [R85+0x50], R22 ;  /* 0x0000501655007388 */ /* 0x0005e40000000800 */
[----:B------:R-:W-:Y:S01]  /*11eb0*/  SEL R45, R83, R38, !P4 ;  /* 0x00000026532d7207 */ /* 0x000fe20006000000 */
[----:B------:R-:W-:Y:S01]  /*11ec0*/  IMAD R38, R43, R90, R36 ;  /* 0x0000005a2b267224 */ /* 0x000fe200078e0224 */
[----:B------:R-:W-:Y:S01]  /*11ed0*/  @!P0 IADD3 R51, PT, PT, -R51, RZ, RZ ;  /* 0x000000ff33338210 */ /* 0x000fe20007ffe1ff */
[----:B------:R-:W-:Y:S01]  /*11ee0*/  STS [R85+0x60], R20 ;  /* 0x0000601455007388 */ /* 0x000fe20000000800 */
[----:B------:R-:W-:Y:S01]  /*11ef0*/  IABS R36, R45 ;  /* 0x0000002d00247213 */ /* 0x000fe20000000000 */
[----:B------:R-:W-:Y:S01]  /*11f00*/  @!P1 IMAD.IADD R39, R39, 0x1, -R76 ;  /* 0x0000000127279824 */ /* 0x000fe200078e0a4c */
[----:B------:R-:W-:Y:S01]  /*11f10*/  ISETP.GT.U32.AND P3, PT, R91, R38, PT ;  /* 0x000000265b00720c */ /* 0x000fe20003f64070 */
[----:B------:R-:W-:Y:S01]  /*11f20*/  @!P1 VIADD R37, R37, 0x1 ;  /* 0x0000000125259836 */ /* 0x000fe20000000000 */
[----:B------:R3:W-:Y:S01]  /*11f30*/  STS [R85+0x70], R18 ;  /* 0x0000701255007388 */ /* 0x0007e20000000800 */
[----:B------:R-:W-:Y:S01]  /*11f40*/  BAR.SYNC.DEFER_BLOCKING 0x0 ;  /* 0x0000000000007b1d */ /* 0x000fe20000010000 */
[----:B------:R-:W-:Y:S01]  /*11f50*/  ISETP.GE.U32.AND P0, PT, R39, R76, PT ;  /* 0x0000004c2700720c */ /* 0x000fe20003f06070 */
[----:B------:R-:W-:Y:S01]  /*11f60*/  IMAD.HI.U32 R39, R92, R36, RZ ;  /* 0x000000245c277227 */ /* 0x000fe200078e00ff */
[----:B-1----:R-:W-:-:S03]  /*11f70*/  SEL R26, R50, R51, !P6 ;  /* 0x00000033321a7207 */ /* 0x002fc60007000000 */
[----:B------:R-:W-:-:S04]  /*11f80*/  IMAD R36, R39, R90, R36 ;  /* 0x0000005a27247224 */ /* 0x000fc800078e0224 */
[----:B------:R-:W-:Y:S01]  /*11f90*/  @!P3 IADD3 R38, PT, PT, R38, -R91, RZ ;  /* 0x8000005b2626b210 */ /* 0x000fe20007ffe0ff */
[----:B------:R-:W-:Y:S01]  /*11fa0*/  IMAD R34, R26, R73, R34 ;  /* 0x000000491a227224 */ /* 0x000fe200078e0222 */
[----:B------:R-:W-:Y:S01]  /*11fb0*/  @!P3 IADD3 R43, PT, PT, R43, 0x1, RZ ;  /* 0x000000012b2bb810 */ /* 0x000fe20007ffe0ff */
[----:B------:R-:W-:Y:S01]  /*11fc0*/  IMAD R51, R44, UR12, R67 ;  /* 0x0000000c2c337c24 */ /* 0x000fe2000f8e0243 */
[----:B------:R-:W-:Y:S01]  /*11fd0*/  ISETP.GT.U32.AND P2, PT, R91, R36, PT ;  /* 0x000000245b00720c */ /* 0x000fe20003f44070 */
[----:B--2---:R-:W-:Y:S01]  /*11fe0*/  IMAD.MOV R22, RZ, RZ, -R26 ;  /* 0x000000ffff167224 */ /* 0x004fe200078e0a1a */
[----:B------:R-:W-:Y:S01]  /*11ff0*/  ISETP.GE.U32.AND P1, PT, R38, R91, PT ;  /* 0x0000005b2600720c */ /* 0x000fe20003f26070 */
[----:B------:R-:W-:Y:S01]  /*12000*/  @P0 VIADD R37, R37, 0x1 ;  /* 0x0000000125250836 */ /* 0x000fe20000000000 */
[----:B------:R-:W-:Y:S01]  /*12010*/  LOP3.LUT R38, R35, R78, RZ, 0x3c, !PT ;  /* 0x0000004e23267212 */ /* 0x000fe200078e3cff */
[----:B------:R-:W-:-:S03]  /*12020*/  IMAD R41, R0, R22, R41 ;  /* 0x0000001600297224 */ /* 0x000fc600078e0229 */
[----:B------:R-:W-:Y:S01]  /*12030*/  ISETP.GE.AND P0, PT, R38, RZ, PT ;  /* 0x000000ff2600720c */ /* 0x000fe20003f06270 */
[----:B------:R-:W-:Y:S01]  /*12040*/  IMAD R41, R41, R77, R66 ;  /* 0x0000004d29297224 */ /* 0x000fe200078e0242 */
[----:B------:R-:W-:-:S03]  /*12050*/  LOP3.LUT R38, R47, R0, RZ, 0x3c, !PT ;  /* 0x000000002f267212 */ /* 0x000fc600078e3cff */
[----:B------:R-:W-:Y:S01]  /*12060*/  @!P2 IMAD.IADD R36, R36, 0x1, -R91 ;  /* 0x000000012424a824 */ /* 0x000fe200078e0a5b */
[----:B------:R-:W-:Y:S02]  /*12070*/  @!P2 IADD3 R39, PT, PT, R39, 0x1, RZ ;  /* 0x000000012727a810 */ /* 0x000fe40007ffe0ff */
[----:B------:R-:W-:Y:S02]  /*12080*/  @P1 IADD3 R43, PT, PT, R43, 0x1, RZ ;  /* 0x000000012b2b1810 */ /* 0x000fe40007ffe0ff */
[----:B------:R-:W-:Y:S02]  /*12090*/  ISETP.GE.U32.AND P3, PT, R36, R91, PT ;  /* 0x0000005b2400720c */ /* 0x000fe40003f66070 */
[----:B------:R-:W-:Y:S01]  /*120a0*/  ISETP.GE.AND P1, PT, R38, RZ, PT ;  /* 0x000000ff2600720c */ /* 0x000fe20003f26270 */
[----:B------:R-:W-:Y:S01]  /*120b0*/  @!P0 IMAD.MOV R43, RZ, RZ, -R43 ;  /* 0x000000ffff2b8224 */ /* 0x000fe200078e0a2b */
[----:B------:R-:W-:Y:S02]  /*120c0*/  LOP3.LUT R36, R45, R78, RZ, 0x3c, !PT ;  /* 0x0000004e2d247212 */ /* 0x000fe400078e3cff */
[----:B------:R-:W-:-:S02]  /*120d0*/  LOP3.LUT P2, RZ, R134, 0x2, RZ, 0xc0, !PT ;  /* 0x0000000286ff7812 */ /* 0x000fc4000784c0ff */
[----:B------:R-:W-:Y:S01]  /*120e0*/  SEL R46, R79, R43, !P5 ;  /* 0x0000002b4f2e7207 */ /* 0x000fe20006800000 */
[----:B------:R-:W-:Y:S01]  /*120f0*/  IMAD.MOV.U32 R43, RZ, RZ, R37 ;  /* 0x000000ffff2b7224 */ /* 0x000fe200078e0025 */
[----:B------:R-:W-:-:S03]  /*12100*/  ISETP.GE.AND P0, PT, R36, RZ, PT ;  /* 0x000000ff2400720c */ /* 0x000fc60003f06270 */
[----:B------:R-:W-:Y:S02]  /*12110*/  @P3 VIADD R39, R39, 0x1 ;  /* 0x0000000127273836 */ /* 0x000fe40000000000 */
[----:B------:R-:W-:Y:S01]  /*12120*/  @!P1 IADD3 R43, PT, PT, -R43, RZ, RZ ;  /* 0x000000ff2b2b9210 */ /* 0x000fe20007ffe1ff */
[----:B------:R-:W-:Y:S02]  /*12130*/  IMAD.MOV R28, RZ, RZ, -R46 ;  /* 0x000000ffff1c7224 */ /* 0x000fe400078e0a2e */
[----:B------:R-:W-:Y:S01]  /*12140*/  MOV R40, R39 ;  /* 0x0000002700287202 */ /* 0x000fe20000000f00 */
[----:B------:R-:W-:Y:S01]  /*12150*/  IMAD R46, R46, UR12, R67 ;  /* 0x0000000c2e2e7c24 */ /* 0x000fe2000f8e0243 */
[----:B------:R-:W1:Y:S01]  /*12160*/  LDS.128 R36, [R84+UR15] ;  /* 0x0000000f54247984 */ /* 0x000e620008000c00 */
[----:B---3--:R-:W-:Y:S01]  /*12170*/  SEL R18, R50, R43, !P6 ;  /* 0x0000002b32127207 */ /* 0x008fe20007000000 */
[----:B------:R-:W-:Y:S01]  /*12180*/  IMAD R35, R78, R28, R35 ;  /* 0x0000001c4e237224 */ /* 0x000fe200078e0223 */
[----:B------:R-:W-:-:S03]  /*12190*/  @!P0 IADD3 R40, PT, PT, -R40, RZ, RZ ;  /* 0x000000ff28288210 */ /* 0x000fc60007ffe1ff */
[----:B------:R-:W-:Y:S01]  /*121a0*/  IMAD.MOV R22, RZ, RZ, -R18 ;  /* 0x000000ffff167224 */ /* 0x000fe200078e0a12 */
[----:B------:R-:W-:Y:S01]  /*121b0*/  SEL R20, R79, R40, !P5 ;  /* 0x000000284f147207 */ /* 0x000fe20006800000 */
[----:B------:R-:W-:Y:S02]  /*121c0*/  IMAD R51, R18, R73, R51 ;  /* 0x0000004912337224 */ /* 0x000fe400078e0233 */
[----:B------:R-:W-:Y:S01]  /*121d0*/  IMAD R26, R0, R22, R47 ;  /* 0x00000016001a7224 */ /* 0x000fe200078e022f */
[----:B------:R-:W-:Y:S01]  /*121e0*/  IADD3 R24, PT, PT, -R20, RZ, RZ ;  /* 0x000000ff14187210 */ /* 0x000fe20007ffe1ff */
[----:B------:R-:W-:Y:S01]  /*121f0*/  IMAD R47, R34, UR11, R41 ;  /* 0x0000000b222f7c24 */ /* 0x000fe2000f8e0229 */
[----:B------:R-:W-:Y:S01]  /*12200*/  IABS R34, R35 ;  /* 0x0000002300227213 */ /* 0x000fe20000000000 */
[----:B------:R-:W2:Y:S01]  /*12210*/  LDS.128 R40, [R84+UR15+0x240] ;  /* 0x0002400f54287984 */ /* 0x000ea20008000c00 */
[----:B------:R-:W-:Y:S01]  /*12220*/  IMAD R26, R26, R77, R66 ;  /* 0x0000004d1a1a7224 */ /* 0x000fe200078e0242 */
[----:B------:R-:W-:Y:S01]  /*12230*/  IADD3 R22, PT, PT, R72, 0x30, RZ ;  /* 0x0000003048167810 */ /* 0x000fe20007ffe0ff */
[----:B------:R-:W-:Y:S01]  /*12240*/  IMAD R45, R78, R24, R45 ;  /* 0x000000184e2d7224 */ /* 0x000fe200078e022d */
[----:B------:R-:W-:Y:S01]  /*12250*/  SHF.R.S32.HI R24, RZ, 0x1f, R47 ;  /* 0x0000001fff187819 */ /* 0x000fe2000001142f */
[----:B------:R-:W-:Y:S01]  /*12260*/  IMAD R51, R51, UR11, R26 ;  /* 0x0000000b33337c24 */ /* 0x000fe2000f8e021a */
[----:B------:R-:W-:Y:S01]  /*12270*/  IABS R30, R22 ;  /* 0x00000016001e7213 */ /* 0x000fe20000000000 */
[C---:B------:R-:W-:Y:S01]  /*12280*/  IMAD.WIDE.U32 R52, R47.reuse, UR4, R80 ;  /* 0x000000042f347c25 */ /* 0x040fe2000f8e0050 */
[----:B------:R-:W-:-:S02]  /*12290*/  ISETP.LT.AND P1, PT, R47, UR14, P2 ;  /* 0x0000000e2f007c0c */ /* 0x000fc40009721270 */
[----:B------:R-:W-:Y:S01]  /*122a0*/  SHF.R.S32.HI R32, RZ, 0x1f, R51 ;  /* 0x0000001fff207819 */ /* 0x000fe20000011433 */
[----:B------:R-:W-:Y:S01]  /*122b0*/  IMAD R24, R24, UR4, RZ ;  /* 0x0000000418187c24 */ /* 0x000fe2000f8e02ff */
[----:B------:R-:W-:Y:S01]  /*122c0*/  IADD3 R52, P0, PT, R52, UR6, RZ ;  /* 0x0000000634347c10 */ /* 0x000fe2000ff1e0ff */
[----:B------:R-:W-:Y:S01]  /*122d0*/  VIADD R18, R72, 0x32 ;  /* 0x0000003248127836 */ /* 0x000fe20000000000 */
[----:B------:R-:W-:Y:S01]  /*122e0*/  ISETP.LT.AND P2, PT, R51, UR14, P2 ;  /* 0x0000000e33007c0c */ /* 0x000fe20009741270 */
[----:B------:R-:W-:-:S03]  /*122f0*/  IMAD.HI.U32 R49, R75, R34, RZ ;  /* 0x000000224b317227 */ /* 0x000fc600078e00ff */
[----:B------:R-:W-:Y:S01]  /*12300*/  IABS R26, R18 ;  /* 0x00000012001a7213 */ /* 0x000fe20000000000 */
[----:B------:R-:W-:Y:S02]  /*12310*/  IMAD R24, R47, UR5, R24 ;  /* 0x000000052f187c24 */ /* 0x000fe4000f8e0218 */
[----:B------:R-:W-:Y:S02]  /*12320*/  IMAD R47, R49, R74, R34 ;  /* 0x0000004a312f7224 */ /* 0x000fe400078e0222 */
[----:B------:R-:W-:Y:S01]  /*12330*/  IMAD.HI.U32 R28, R87, R30, RZ ;  /* 0x0000001e571c7227 */ /* 0x000fe200078e00ff */
[----:B------:R-:W-:-:S03]  /*12340*/  IADD3.X R53, PT, PT, R53, UR7, R24, P0, !PT ;  /* 0x0000000735357c10 */ /* 0x000fc600087fe418 */
[C---:B-1----:R-:W-:Y:S02]  /*12350*/  HMUL2 R36, R86.reuse.H0_H0, R36 ;  /* 0x0000002456247232 */ /* 0x042fe40000000800 */
[----:B------:R-:W-:Y:S02]  /*12360*/  IMAD R32, R32, UR4, RZ ;  /* 0x0000000420207c24 */ /* 0x000fe4000f8e02ff */
[----:B------:R-:W-:Y:S02]  /*12370*/  HMUL2 R37, R86.H0_H0, R37 ;  /* 0x0000002556257232 */ /* 0x000fe40000000800 */
[----:B------:R-:W-:-:S04]  /*12380*/  IMAD.WIDE.U32 R54, R51, UR4, R80 ;  /* 0x0000000433367c25 */ /* 0x000fc8000f8e0050 */
[C---:B------:R-:W-:Y:S01]  /*12390*/  HMUL2 R38, R86.reuse.H0_H0, R38 ;  /* 0x0000002656267232 */ /* 0x040fe20000000800 */
[----:B------:R-:W-:Y:S01]  /*123a0*/  ISETP.GT.U32.AND P0, PT, R76, R47, PT ;  /* 0x0000002f4c00720c */ /* 0x000fe20003f04070 */
[----:B------:R-:W-:Y:S02]  /*123b0*/  HMUL2 R39, R86.H0_H0, R39 ;  /* 0x0000002756277232 */ /* 0x000fe40000000800 */
[----:B------:R-:W-:Y:S01]  /*123c0*/  IMAD R32, R51, UR5, R32 ;  /* 0x0000000533207c24 */ /* 0x000fe2000f8e0220 */
[----:B------:R-:W-:Y:S01]  /*123d0*/  IADD3 R51, PT, PT, -R28, RZ, RZ ;  /* 0x000000ff1c337210 */ /* 0x000fe20007ffe1ff */
[----:B------:R-:W-:Y:S01]  /*123e0*/  IMAD.HI.U32 R24, R87, R26, RZ ;  /* 0x0000001a57187227 */ /* 0x000fe200078e00ff */
[----:B------:R1:W-:Y:S01]  /*123f0*/  @P1 STG.E.128 desc[UR8][R52.64], R36 ;  /* 0x0000002434001986 */ /* 0x0003e2000c101d08 */
[----:B------:R-:W-:Y:S02]  /*12400*/  IADD3 R54, P1, PT, R54, UR6, RZ ;  /* 0x0000000636367c10 */ /* 0x000fe4000ff3e0ff */
[----:B------:R-:W-:Y:S01]  /*12410*/  IMAD.MOV R57, RZ, RZ, -R24 ;  /* 0x000000ffff397224 */ /* 0x000fe200078e0a18 */
[----:B------:R-:W-:Y:S01]  /*12420*/  IABS R24, R45 ;  /* 0x0000002d00187213 */ /* 0x000fe20000000000 */
[C---:B------:R-:W-:Y:S01]  /*12430*/  IMAD R51, R82.reuse, R51, R30 ;  /* 0x0000003352337224 */ /* 0x040fe200078e021e */
[----:B------:R-:W-:Y:S01]  /*12440*/  IADD3.X R55, PT, PT, R55, UR7, R32, P1, !PT ;  /* 0x0000000737377c10 */ /* 0x000fe20008ffe420 */
[----:B------:R-:W-:-:S02]  /*12450*/  IMAD R57, R82, R57, R26 ;  /* 0x0000003952397224 */ /* 0x000fc400078e021a */
[C---:B--2---:R-:W-:Y:S01]  /*12460*/  HMUL2 R40, R86.reuse.H0_H0, R40 ;  /* 0x0000002856287232 */ /* 0x044fe20000000800 */
[-C--:B------:R-:W-:Y:S01]  /*12470*/  @!P0 IADD3 R47, PT, PT, R47, -R76.reuse, RZ ;  /* 0x8000004c2f2f8210 */ /* 0x080fe20007ffe0ff */
[C---:B------:R-:W-:Y:S01]  /*12480*/  HMUL2 R41, R86.reuse.H0_H0, R41 ;  /* 0x0000002956297232 */ /* 0x040fe20000000800 */
[C---:B------:R-:W-:Y:S01]  /*12490*/  ISETP.GT.U32.AND P1, PT, R82.reuse, R51, PT ;  /* 0x000000335200720c */ /* 0x040fe20003f24070 */
[C---:B------:R-:W-:Y:S02]  /*124a0*/  HMUL2 R42, R86.reuse.H0_H0, R42 ;  /* 0x0000002a562a7232 */ /* 0x040fe40000000800 */
[----:B------:R-:W-:Y:S02]  /*124b0*/  @!P0 VIADD R49, R49, 0x1 ;  /* 0x0000000131318836 */ /* 0x000fe40000000000 */
[----:B------:R-:W-:Y:S01]  /*124c0*/  HMUL2 R43, R86.H0_H0, R43 ;  /* 0x0000002b562b7232 */ /* 0x000fe20000000800 */
[----:B------:R-:W-:Y:S01]  /*124d0*/  ISETP.GT.U32.AND P0, PT, R82, R57, PT ;  /* 0x000000395200720c */ /* 0x000fe20003f04070 */
[----:B------:R-:W-:Y:S01]  /*124e0*/  IMAD R30, R20, UR12, R67 ;  /* 0x0000000c141e7c24 */ /* 0x000fe2000f8e0243 */
[C---:B------:R-:W-:Y:S01]  /*124f0*/  IADD3 R26, PT, PT, R72.reuse, 0x38, RZ ;  /* 0x00000038481a7810 */ /* 0x040fe20007ffe0ff */
[----:B------:R-:W-:Y:S01]  /*12500*/  VIADD R72, R72, 0x3a ;  /* 0x0000003a48487836 */ /* 0x000fe20000000000 */
[----:B------:R2:W-:Y:S01]  /*12510*/  @P2 STG.E.128 desc[UR8][R54.64], R40 ;  /* 0x0000002836002986 */ /* 0x0005e2000c101d08 */
[----:B------:R-:W-:Y:S01]  /*12520*/  BAR.SYNC.DEFER_BLOCKING 0x0 ;  /* 0x0000000000007b1d */ /* 0x000fe20000010000 */
[----:B------:R-:W-:-:S02]  /*12530*/  ISETP.GE.U32.AND P2, PT, R47, R76, PT ;  /* 0x0000004c2f00720c */ /* 0x000fc40003f46070 */
[----:B------:R-:W-:-:S05]  /*12540*/  @!P1 IADD3 R51, PT, PT, R51, -R82, RZ ;  /* 0x8000005233339210 */ /* 0x000fca0007ffe0ff */
[----:B------:R-:W-:Y:S01]  /*12550*/  @!P0 IMAD.IADD R57, R57, 0x1, -R82 ;  /* 0x0000000139398824 */ /* 0x000fe200078e0a52 */
[----:B------:R-:W-:Y:S02]  /*12560*/  IABS R28, R26 ;  /* 0x0000001a001c7213 */ /* 0x000fe40000000000 */
[----:B------:R-:W-:Y:S02]  /*12570*/  ISETP.GT.U32.AND P0, PT, R82, R51, PT ;  /* 0x000000335200720c */ /* 0x000fe40003f04070 */
[----:B------:R-:W-:Y:S01]  /*12580*/  ISETP.GE.AND P3, PT, R72, RZ, PT ;  /* 0x000000ff4800720c */ /* 0x000fe20003f66270 */
[----:B-1----:R-:W-:Y:S01]  /*12590*/  IMAD.HI.U32 R39, R75, R24, RZ ;  /* 0x000000184b277227 */ /* 0x002fe200078e00ff */
[----:B------:R-:W-:-:S03]  /*125a0*/  @P2 IADD3 R49, PT, PT, R49, 0x1, RZ ;  /* 0x0000000131312810 */ /* 0x000fc60007ffe0ff */
[----:B------:R-:W-:Y:S01]  /*125b0*/  IMAD R47, R39, R74, R24 ;  /* 0x0000004a272f7224 */ /* 0x000fe200078e0218 */
[----:B------:R-:W-:Y:S01]  /*125c0*/  ISETP.GT.U32.AND P2, PT, R82, R57, PT ;  /* 0x000000395200720c */ /* 0x000fe20003f44070 */
[----:B------:R-:W-:Y:S01]  /*125d0*/  IMAD.HI.U32 R37, R87, R28, RZ ;  /* 0x0000001c57257227 */ /* 0x000fe200078e00ff */
[----:B------:R-:W-:Y:S02]  /*125e0*/  IABS R24, R72 ;  /* 0x0000004800187213 */ /* 0x000fe40000000000 */
[----:B------:R-:W-:Y:S01]  /*125f0*/  ISETP.GT.U32.AND P1, PT, R76, R47, PT ;  /* 0x0000002f4c00720c */ /* 0x000fe20003f24070 */
[----:B------:R-:W-:Y:S01]  /*12600*/  IMAD.MOV R37, RZ, RZ, -R37 ;  /* 0x000000ffff257224 */ /* 0x000fe200078e0a25 */
[----:B------:R-:W-:Y:S01]  /*12610*/  @!P0 IADD3 R51, PT, PT, R51, -R82, RZ ;  /* 0x8000005233338210 */ /* 0x000fe20007ffe0ff */
[----:B------:R-:W-:Y:S01]  /*12620*/  IMAD.HI.U32 R87, R87, R24, RZ ;  /* 0x0000001857577227 */ /* 0x000fe200078e00ff */
[----:B------:R-:W-:Y:S01]  /*12630*/  ISETP.GE.AND P0, PT, R18, RZ, PT ;  /* 0x000000ff1200720c */ /* 0x000fe20003f06270 */
[----:B------:R-:W-:Y:S01]  /*12640*/  STS [R85], R33 ;  /* 0x0000002155007388 */ /* 0x000fe20000000800 */
[----:B------:R-:W-:Y:S01]  /*12650*/  LOP3.LUT R18, R35, R0, RZ, 0x3c, !PT ;  /* 0x0000000023127212 */ /* 0x000fe200078e3cff */
[----:B------:R-:W-:-:S02]  /*12660*/  IMAD R37, R82, R37, R28 ;  /* 0x0000002552257224 */ /* 0x000fc400078e021c */
[----:B------:R-:W-:Y:S01]  /*12670*/  IMAD.MOV R87, RZ, RZ, -R87 ;  /* 0x000000ffff577224 */ /* 0x000fe200078e0a57 */
[----:B------:R-:W-:Y:S01]  /*12680*/  @!P2 IADD3 R57, PT, PT, R57, -R82, RZ ;  /* 0x800000523939a210 */ /* 0x000fe20007ffe0ff */
[----:B------:R-:W-:Y:S01]  /*12690*/  STS [R85+0x10], R31 ;  /* 0x0000101f55007388 */ /* 0x000fe20000000800 */
[C---:B------:R-:W-:Y:S01]  /*126a0*/  ISETP.GT.U32.AND P2, PT, R82.reuse, R37, PT ;  /* 0x000000255200720c */ /* 0x040fe20003f44070 */
[----:B------:R-:W-:Y:S01]  /*126b0*/  @!P1 IMAD.IADD R47, R47, 0x1, -R76 ;  /* 0x000000012f2f9824 */ /* 0x000fe200078e0a4c */
[----:B------:R-:W-:Y:S01]  /*126c0*/  @!P1 IADD3 R39, PT, PT, R39, 0x1, RZ ;  /* 0x0000000127279810 */ /* 0x000fe20007ffe0ff */
[----:B--2---:R-:W-:Y:S01]  /*126d0*/  IMAD R43, R82, R87, R24 ;  /* 0x00000057522b7224 */ /* 0x004fe200078e0218 */
[----:B------:R-:W-:Y:S01]  /*126e0*/  ISETP.GE.AND P1, PT, R22, RZ, PT ;  /* 0x000000ff1600720c */ /* 0x000fe20003f26270 */
[----:B------:R-:W-:Y:S01]  /*126f0*/  STS [R85+0x20], R29 ;  /* 0x0000201d55007388 */ /* 0x000fe20000000800 */
[----:B------:R-:W-:Y:S02]  /*12700*/  @!P0 IADD3 R57, PT, PT, -R57, RZ, RZ ;  /* 0x000000ff39398210 */ /* 0x000fe40007ffe1ff */
[----:B------:R-:W-:Y:S01]  /*12710*/  ISETP.GE.U32.AND P0, PT, R47, R76, PT ;  /* 0x0000004c2f00720c */ /* 0x000fe20003f06070 */
[----:B------:R-:W-:Y:S01]  /*12720*/  STS [R85+0x30], R27 ;  /* 0x0000301b55007388 */ /* 0x000fe20000000800 */
[----:B------:R-:W-:-:S03]  /*12730*/  SEL R47, R83, R57, !P4 ;  /* 0x00000039532f7207 */ /* 0x000fc60006000000 */
[----:B------:R-:W-:Y:S01]  /*12740*/  @!P2 IMAD.IADD R37, R37, 0x1, -R82 ;  /* 0x000000012525a824 */ /* 0x000fe200078e0a52 */
[----:B------:R-:W-:Y:S01]  /*12750*/  IABS R57, R47 ;  /* 0x0000002f00397213 */ /* 0x000fe20000000000 */
[----:B------:R1:W-:Y:S02]  /*12760*/  STS [R85+0x40], R25 ;  /* 0x0000401955007388 */ /* 0x0003e40000000800 */
[----:B------:R-:W-:Y:S01]  /*12770*/  @!P1 IMAD.MOV R51, RZ, RZ, -R51 ;  /* 0x000000ffff339224 */ /* 0x000fe200078e0a33 */
[----:B------:R-:W-:Y:S01]  /*12780*/  ISETP.GT.U32.AND P1, PT, R82, R43, PT ;  /* 0x0000002b5200720c */ /* 0x000fe20003f24070 */
[----:B------:R-:W-:Y:S01]  /*12790*/  IMAD.HI.U32 R55, R92, R57, RZ ;  /* 0x000000395c377227 */ /* 0x000fe200078e00ff */
[----:B------:R-:W-:Y:S01]  /*127a0*/  ISETP.GT.U32.AND P2, PT, R82, R37, PT ;  /* 0x000000255200720c */ /* 0x000fe20003f44070 */
[----:B------:R-:W-:Y:S01]  /*127b0*/  STS [R85+0x50], R23 ;  /* 0x0000501755007388 */ /* 0x000fe20000000800 */
[----:B------:R-:W-:Y:S01]  /*127c0*/  SEL R41, R83, R51, !P4 ;  /* 0x0000003353297207 */ /* 0x000fe20006000000 */
[----:B------:R-:W-:-:S02]  /*127d0*/  @P0 VIADD R39, R39, 0x1 ;  /* 0x0000000127270836 */ /* 0x000fc40000000000 */
[----:B------:R-:W-:Y:S01]  /*127e0*/  STS [R85+0x60], R21 ;  /* 0x0000601555007388 */ /* 0x000fe20000000800 */
[----:B------:R-:W-:-:S03]  /*127f0*/  IABS R53, R41 ;  /* 0x0000002900357213 */ /* 0x000fc60000000000 */
[----:B------:R2:W-:Y:S02]  /*12800*/  STS [R85+0x70], R19 ;  /* 0x0000701355007388 */ /* 0x0005e40000000800 */
[----:B------:R-:W-:Y:S01]  /*12810*/  @!P1 IADD3 R43, PT, PT, R43, -R82, RZ ;  /* 0x800000522b2b9210 */ /* 0x000fe20007ffe0ff */
[----:B------:R-:W-:Y:S01]  /*12820*/  IMAD.HI.U32 R51, R92, R53, RZ ;  /* 0x000000355c337227 */ /* 0x000fe200078e00ff */
[----:B------:R-:W-:Y:S01]  /*12830*/  BAR.SYNC.DEFER_BLOCKING 0x0 ;  /* 0x0000000000007b1d */ /* 0x000fe20000010000 */
[----:B------:R-:W-:Y:S02]  /*12840*/  ISETP.GE.AND P1, PT, R26, RZ, PT ;  /* 0x000000ff1a00720c */ /* 0x000fe40003f26270 */
[----:B------:R-:W-:Y:S01]  /*12850*/  ISETP.GT.U32.AND P0, PT, R82, R43, PT ;  /* 0x0000002b5200720c */ /* 0x000fe20003f04070 */
[----:B------:R-:W-:Y:S01]  /*12860*/  IMAD R22, R51, R90, R53 ;  /* 0x0000005a33167224 */ /* 0x000fe200078e0235 */
[----:B------:R-:W-:Y:S02]  /*12870*/  @!P2 IADD3 R37, PT, PT, R37, -R82, RZ ;  /* 0x800000522525a210 */ /* 0x000fe40007ffe0ff */
[----:B------:R-:W-:Y:S01]  /*12880*/  ISETP.GE.AND P2, PT, R18, RZ, PT ;  /* 0x000000ff1200720c */ /* 0x000fe20003f46270 */
[----:B------:R-:W-:Y:S01]  /*12890*/  IMAD R18, R55, R90, R57 ;  /* 0x0000005a37127224 */ /* 0x000fe200078e0239 */
[----:B------:R-:W-:-:S02]  /*128a0*/  MOV R53, R49 ;  /* 0x0000003100357202 */ /* 0x000fc40000000f00 */
[----:B------:R-:W-:Y:S02]  /*128b0*/  LOP3.LUT R26, R45, R0, RZ, 0x3c, !PT ;  /* 0x000000002d1a7212 */ /* 0x000fe400078e3cff */
[----:B------:R-:W-:Y:S01]  /*128c0*/  MOV R57, R39 ;  /* 0x0000002700397202 */ /* 0x000fe20000000f00 */
[----:B------:R-:W-:Y:S01]  /*128d0*/  @!P1 IMAD.MOV R37, RZ, RZ, -R37 ;  /* 0x000000ffff259224 */ /* 0x000fe200078e0a25 */
[----:B------:R-:W-:Y:S01]  /*128e0*/  ISETP.GT.U32.AND P1, PT, R91, R18, PT ;  /* 0x000000125b00720c */ /* 0x000fe20003f24070 */
[----:B------:R-:W-:Y:S01]  /*128f0*/  @!P0 IMAD.IADD R43, R43, 0x1, -R82 ;  /* 0x000000012b2b8824 */ /* 0x000fe200078e0a52 */
[----:B------:R-:W-:Y:S02]  /*12900*/  ISETP.GT.U32.AND P0, PT, R91, R22, PT ;  /* 0x000000165b00720c */ /* 0x000fe40003f04070 */
[----:B------:R-:W-:Y:S01]  /*12910*/  SEL R37, R83, R37, !P4 ;  /* 0x0000002553257207 */ /* 0x000fe20006000000 */
[----:B------:R-:W-:Y:S01]  /*12920*/  IMAD.MOV.U32 R24, RZ, RZ, R43 ;  /* 0x000000ffff187224 */ /* 0x000fe200078e002b */
[----:B------:R-:W-:-:S02]  /*12930*/  @!P2 IADD3 R53, PT, PT, -R53, RZ, RZ ;  /* 0x000000ff3535a210 */ /* 0x000fc40007ffe1ff */
[----:B------:R-:W-:Y:S02]  /*12940*/  ISETP.GE.AND P2, PT, R26, RZ, PT ;  /* 0x000000ff1a00720c */ /* 0x000fe40003f46270 */
[----:B------:R-:W-:Y:S02]  /*12950*/  IABS R43, R37 ;  /* 0x00000025002b7213 */ /* 0x000fe40000000000 */
[----:B------:R-:W-:Y:S01]  /*12960*/  @!P3 IADD3 R24, PT, PT, -R24, RZ, RZ ;  /* 0x000000ff1818b210 */ /* 0x000fe20007ffe1ff */
[--C-:B------:R-:W-:Y:S02]  /*12970*/  @!P1 IMAD.IADD R18, R18, 0x1, -R91.reuse ;  /* 0x0000000112129824 */ /* 0x100fe400078e0a5b */
[----:B------:R-:W-:Y:S01]  /*12980*/  @!P0 IMAD.IADD R22, R22, 0x1, -R91 ;  /* 0x0000000116168824 */ /* 0x000fe200078e0a5b */
[----:B------:R-:W-:Y:S01]  /*12990*/  SEL R83, R83, R24, !P4 ;  /* 0x0000001853537207 */ /* 0x000fe20006000000 */
[----:B------:R-:W-:Y:S01]  /*129a0*/  IMAD.HI.U32 R49, R92, R43, RZ ;  /* 0x0000002b5c317227 */ /* 0x000fe200078e00ff */
[----:B------:R-:W-:-:S02]  /*129b0*/  LOP3.LUT R24, R41, R78, RZ, 0x3c, !PT ;  /* 0x0000004e29187212 */ /* 0x000fc400078e3cff */
[-C--:B------:R-:W-:Y:S01]  /*129c0*/  ISETP.GE.U32.AND P3, PT, R22, R91.reuse, PT ;  /* 0x0000005b1600720c */ /* 0x080fe20003f66070 */
[----:B------:R-:W-:Y:S01]  /*129d0*/  @!P0 VIADD R51, R51, 0x1 ;  /* 0x0000000133338836 */ /* 0x000fe20000000000 */
[----:B------:R-:W-:Y:S01]  /*129e0*/  @!P2 IADD3 R57, PT, PT, -R57, RZ, RZ ;  /* 0x000000ff3939a210 */ /* 0x000fe20007ffe1ff */
[----:B------:R-:W-:Y:S01]  /*129f0*/  @!P1 VIADD R55, R55, 0x1 ;  /* 0x0000000137379836 */ /* 0x000fe20000000000 */
[----:B------:R-:W-:Y:S01]  /*12a00*/  ISETP.GE.U32.AND P2, PT, R18, R91, PT ;  /* 0x0000005b1200720c */ /* 0x000fe20003f46070 */
[----:B------:R-:W-:Y:S01]  /*12a10*/  IMAD R18, R49, R90, R43 ;  /* 0x0000005a31127224 */ /* 0x000fe200078e022b */
[----:B------:R-:W-:Y:S02]  /*12a20*/  IABS R39, R83 ;  /* 0x0000005300277213 */ /* 0x000fe40000000000 */
[----:B------:R-:W-:Y:S02]  /*12a30*/  LOP3.LUT R22, R47, R78, RZ, 0x3c, !PT ;  /* 0x0000004e2f167212 */ /* 0x000fe400078e3cff */
[----:B------:R-:W-:Y:S01]  /*12a40*/  ISETP.GT.U32.AND P0, PT, R91, R18, PT ;  /* 0x000000125b00720c */ /* 0x000fe20003f04070 */
[----:B------:R-:W-:Y:S01]  /*12a50*/  IMAD.HI.U32 R43, R92, R39, RZ ;  /* 0x000000275c2b7227 */ /* 0x000fe200078e00ff */
[----:B------:R-:W-:-:S02]  /*12a60*/  ISETP.GE.AND P1, PT, R22, RZ, PT ;  /* 0x000000ff1600720c */ /* 0x000fc40003f26270 */
[----:B------:R-:W-:Y:S01]  /*12a70*/  @P3 IADD3 R51, PT, PT, R51, 0x1, RZ ;  /* 0x0000000133333810 */ /* 0x000fe20007ffe0ff */
[----:B------:R-:W-:Y:S01]  /*12a80*/  IMAD R90, R43, R90, R39 ;  /* 0x0000005a2b5a7224 */ /* 0x000fe200078e0227 */
[----:B------:R-:W-:Y:S02]  /*12a90*/  ISETP.GE.AND P3, PT, R24, RZ, PT ;  /* 0x000000ff1800720c */ /* 0x000fe40003f66270 */
[----:B------:R-:W-:Y:S02]  /*12aa0*/  @P2 IADD3 R55, PT, PT, R55, 0x1, RZ ;  /* 0x0000000137372810 */ /* 0x000fe40007ffe0ff */
[----:B------:R-:W-:Y:S02]  /*12ab0*/  ISETP.GT.U32.AND P2, PT, R91, R90, PT ;  /* 0x0000005a5b00720c */ /* 0x000fe40003f44070 */
[----:B------:R-:W-:Y:S01]  /*12ac0*/  LOP3.LUT R22, R37, R78, RZ, 0x3c, !PT ;  /* 0x0000004e25167212 */ /* 0x000fe200078e3cff */
[----:B------:R-:W-:Y:S01]  /*12ad0*/  @!P0 IMAD.IADD R18, R18, 0x1, -R91 ;  /* 0x0000000112128824 */ /* 0x000fe200078e0a5b */
[----:B------:R-:W-:Y:S01]  /*12ae0*/  @!P0 IADD3 R49, PT, PT, R49, 0x1, RZ ;  /* 0x0000000131318810 */ /* 0x000fe20007ffe0ff */
[----:B------:R-:W-:-:S03]  /*12af0*/  @!P1 IMAD.MOV R55, RZ, RZ, -R55 ;  /* 0x000000ffff379224 */ /* 0x000fc600078e0a37 */
[----:B------:R-:W-:Y:S02]  /*12b00*/  ISETP.GE.U32.AND P4, PT, R18, R91, PT ;  /* 0x0000005b1200720c */ /* 0x000fe40003f86070 */
[----:B------:R-:W-:Y:S02]  /*12b10*/  @!P3 IADD3 R51, PT, PT, -R51, RZ, RZ ;  /* 0x000000ff3333b210 */ /* 0x000fe40007ffe1ff */
[----:B------:R-:W-:Y:S01]  /*12b20*/  LOP3.LUT R18, R83, R78, RZ, 0x3c, !PT ;  /* 0x0000004e53127212 */ /* 0x000fe200078e3cff */
[----:B------:R-:W-:Y:S01]  /*12b30*/  @!P2 IMAD.IADD R90, R90, 0x1, -R91 ;  /* 0x000000015a5aa824 */ /* 0x000fe200078e0a5b */
[----:B------:R-:W-:Y:S01]  /*12b40*/  SEL R26, R79, R51, !P5 ;  /* 0x000000334f1a7207 */ /* 0x000fe20006800000 */
[----:B------:R-:W-:Y:S01]  /*12b50*/  @!P2 VIADD R43, R43, 0x1 ;  /* 0x000000012b2ba836 */ /* 0x000fe20000000000 */
[----:B------:R-:W-:Y:S02]  /*12b60*/  ISETP.GE.AND P0, PT, R18, RZ, PT ;  /* 0x000000ff1200720c */ /* 0x000fe40003f06270 */
[----:B------:R-:W-:-:S02]  /*12b70*/  IADD3 R28, PT, PT, -R26, RZ, RZ ;  /* 0x000000ff1a1c7210 */ /* 0x000fc40007ffe1ff */
[----:B------:R-:W-:Y:S01]  /*12b80*/  SEL R18, R50, R53, !P6 ;  /* 0x0000003532127207 */ /* 0x000fe20007000000 */
[----:B------:R-:W-:Y:S01]  /*12b90*/  @P4 VIADD R49, R49, 0x1 ;  /* 0x0000000131314836 */ /* 0x000fe20000000000 */
[----:B------:R-:W-:Y:S01]  /*12ba0*/  ISETP.GE.AND P3, PT, R22, RZ, PT ;  /* 0x000000ff1600720c */ /* 0x000fe20003f66270 */
[----:B------:R-:W-:Y:S01]  /*12bb0*/  IMAD R41, R78, R28, R41 ;  /* 0x0000001c4e297224 */ /* 0x000fe200078e0229 */
[C---:B------:R-:W-:Y:S01]  /*12bc0*/  IADD3 R22, PT, PT, -R18.reuse, RZ, RZ ;  /* 0x000000ff12167210 */ /* 0x040fe20007ffe1ff */
[----:B------:R-:W-:Y:S01]  /*12bd0*/  IMAD R46, R18, R73, R46 ;  /* 0x00000049122e7224 */ /* 0x000fe200078e022e */
[----:B------:R-:W-:Y:S02]  /*12be0*/  SEL R28, R50, R57, !P6 ;  /* 0x00000039321c7207 */ /* 0x000fe40007000000 */
[----:B------:R-:W-:Y:S01]  /*12bf0*/  ISETP.GE.U32.AND P1, PT, R90, R91, PT ;  /* 0x0000005b5a00720c */ /* 0x000fe20003f26070 */
[----:B------:R-:W-:Y:S01]  /*12c00*/  IMAD R22, R0, R22, R35 ;  /* 0x0000001600167224 */ /* 0x000fe200078e0223 */
[C---:B------:R-:W-:Y:S01]  /*12c10*/  IADD3 R20, PT, PT, -R28.reuse, RZ, RZ ;  /* 0x000000ff1c147210 */ /* 0x040fe20007ffe1ff */
[----:B------:R-:W3:Y:S01]  /*12c20*/  LDS.128 R32, [R84+UR15] ;  /* 0x0000000f54207984 */ /* 0x000ee20008000c00 */
[----:B------:R-:W-:Y:S01]  /*12c30*/  IMAD R18, R28, R73, R30 ;  /* 0x000000491c127224 */ /* 0x000fe200078e021e */
[----:B------:R-:W-:Y:S01]  /*12c40*/  IABS R30, R41 ;  /* 0x00000029001e7213 */ /* 0x000fe20000000000 */
[--C-:B-1----:R-:W-:Y:S01]  /*12c50*/  IMAD R25, R22, R77, R66.reuse ;  /* 0x0000004d16197224 */ /* 0x102fe200078e0242 */
[----:B------:R-:W-:Y:S01]  /*12c60*/  SEL R24, R79, R55, !P5 ;  /* 0x000000374f187207 */ /* 0x000fe20006800000 */
[----:B--2---:R-:W-:Y:S01]  /*12c70*/  IMAD R19, R0, R20, R45 ;  /* 0x0000001400137224 */ /* 0x004fe200078e022d */
[----:B------:R-:W-:Y:S01]  /*12c80*/  LOP3.LUT P4, RZ, R134, 0x2, RZ, 0xc0, !PT ;  /* 0x0000000286ff7812 */ /* 0x000fe2000788c0ff */
[----:B------:R-:W1:Y:S01]  /*12c90*/  LDS.128 R20, [R84+UR15+0x240] ;  /* 0x0002400f54147984 */ /* 0x000e620008000c00 */
[----:B------:R-:W-:Y:S01]  /*12ca0*/  IMAD R45, R46, UR11, R25 ;  /* 0x0000000b2e2d7c24 */ /* 0x000fe2000f8e0219 */
[----:B------:R-:W-:Y:S01]  /*12cb0*/  @!P3 IADD3 R49, PT, PT, -R49, RZ, RZ ;  /* 0x000000ff3131b210 */ /* 0x000fe20007ffe1ff */
[----:B------:R-:W-:Y:S01]  /*12cc0*/  IMAD R19, R19, R77, R66 ;  /* 0x0000004d13137224 */ /* 0x000fe200078e0242 */
[----:B------:R-:W-:Y:S01]  /*12cd0*/  @P1 IADD3 R43, PT, PT, R43, 0x1, RZ ;  /* 0x000000012b2b1810 */ /* 0x000fe20007ffe0ff */
[----:B------:R-:W-:Y:S01]  /*12ce0*/  IMAD.HI.U32 R25, R75, R30, RZ ;  /* 0x0000001e4b197227 */ /* 0x000fe200078e00ff */
[----:B------:R-:W-:-:S02]  /*12cf0*/  SHF.R.S32.HI R38, RZ, 0x1f, R45 ;  /* 0x0000001fff267819 */ /* 0x000fc4000001142d */
[----:B------:R-:W-:Y:S01]  /*12d00*/  ISETP.LT.AND P3, PT, R45, UR14, P4 ;  /* 0x0000000e2d007c0c */ /* 0x000fe2000a761270 */
[----:B------:R-:W-:Y:S02]  /*12d10*/  IMAD.MOV.U32 R28, RZ, RZ, R43 ;  /* 0x000000ffff1c7224 */ /* 0x000fe400078e002b */
[----:B------:R-:W-:Y:S01]  /*12d20*/  IMAD R43, R18, UR11, R19 ;  /* 0x0000000b122b7c24 */ /* 0x000fe2000f8e0213 */
[----:B------:R-:W-:Y:S01]  /*12d30*/  SEL R18, R79, R49, !P5 ;  /* 0x000000314f127207 */ /* 0x000fe20006800000 */
[----:B------:R-:W-:Y:S02]  /*12d40*/  IMAD R38, R38, UR4, RZ ;  /* 0x0000000426267c24 */ /* 0x000fe4000f8e02ff */
[----:B------:R-:W-:Y:S01]  /*12d50*/  IMAD R29, R25, R74, R30 ;  /* 0x0000004a191d7224 */ /* 0x000fe200078e021e */
[----:B------:R-:W-:Y:S01]  /*12d60*/  SHF.R.S32.HI R30, RZ, 0x1f, R43 ;  /* 0x0000001fff1e7819 */ /* 0x000fe2000001142b */
[----:B------:R-:W-:Y:S02]  /*12d70*/  IMAD.MOV R39, RZ, RZ, -R24 ;  /* 0x000000ffff277224 */ /* 0x000fe400078e0a18 */
[----:B------:R-:W-:Y:S01]  /*12d80*/  IMAD R31, R45, UR5, R38 ;  /* 0x000000052d1f7c24 */ /* 0x000fe2000f8e0226 */
[----:B------:R-:W-:Y:S01]  /*12d90*/  ISETP.GT.U32.AND P2, PT, R76, R29, PT ;  /* 0x0000001d4c00720c */ /* 0x000fe20003f44070 */
[----:B------:R-:W-:-:S02]  /*12da0*/  IMAD R39, R78, R39, R47 ;  /* 0x000000274e277224 */ /* 0x000fc400078e022f */
[----:B------:R-:W-:-:S03]  /*12db0*/  IMAD.WIDE.U32 R44, R45, UR4, R80 ;  /* 0x000000042d2c7c25 */ /* 0x000fc6000f8e0050 */
[----:B------:R-:W-:Y:S01]  /*12dc0*/  IABS R36, R39 ;  /* 0x0000002700247213 */ /* 0x000fe20000000000 */
[----:B------:R-:W-:Y:S01]  /*12dd0*/  @!P0 IMAD.MOV R28, RZ, RZ, -R28 ;  /* 0x000000ffff1c8224 */ /* 0x000fe200078e0a1c */
[----:B------:R-:W-:Y:S01]  /*12de0*/  IADD3 R44, P1, PT, R44, UR6, RZ ;  /* 0x000000062c2c7c10 */ /* 0x000fe2000ff3e0ff */
[----:B------:R-:W-:-:S03]  /*12df0*/  IMAD.WIDE.U32 R46, R43, UR4, R80 ;  /* 0x000000042b2e7c25 */ /* 0x000fc6000f8e0050 */
[----:B------:R-:W-:Y:S01]  /*12e00*/  SEL R28, R79, R28, !P5 ;  /* 0x0000001c4f1c7207 */ /* 0x000fe20006800000 */
[----:B------:R-:W-:Y:S01]  /*12e10*/  IMAD R30, R30, UR4, RZ ;  /* 0x000000041e1e7c24 */ /* 0x000fe2000f8e02ff */
[----:B------:R-:W-:Y:S01]  /*12e20*/  LOP3.LUT P5, RZ, R134, 0x2, RZ, 0xc0, !PT ;  /* 0x0000000286ff7812 */ /* 0x000fe200078ac0ff */
[C---:B---3--:R-:W-:Y:S01]  /*12e30*/  HMUL2 R32, R86.reuse.H0_H0, R32 ;  /* 0x0000002056207232 */ /* 0x048fe20000000800 */
[----:B------:R-:W-:Y:S01]  /*12e40*/  IADD3.X R45, PT, PT, R45, UR7, R31, P1, !PT ;  /* 0x000000072d2d7c10 */ /* 0x000fe20008ffe41f */
[----:B------:R-:W-:Y:S01]  /*12e50*/  IMAD R27, R43, UR5, R30 ;  /* 0x000000052b1b7c24 */ /* 0x000fe2000f8e021e */
[----:B------:R-:W-:Y:S01]  /*12e60*/  IADD3 R30, P0, PT, R46, UR6, RZ ;  /* 0x000000062e1e7c10 */ /* 0x000fe2000ff1e0ff */
[----:B------:R-:W-:Y:S02]  /*12e70*/  HMUL2 R33, R86.H0_H0, R33 ;  /* 0x0000002156217232 */ /* 0x000fe40000000800 */
[----:B------:R-:W-:-:S04]  /*12e80*/  IMAD.HI.U32 R19, R75, R36, RZ ;  /* 0x000000244b137227 */ /* 0x000fc800078e00ff */
[C---:B------:R-:W-:Y:S01]  /*12e90*/  HMUL2 R34, R86.reuse.H0_H0, R34 ;  /* 0x0000002256227232 */ /* 0x040fe20000000800 */
[----:B------:R-:W-:Y:S01]  /*12ea0*/  IADD3.X R31, PT, PT, R47, UR7, R27, P0, !PT ;  /* 0x000000072f1f7c10 */ /* 0x000fe200087fe41b */
[C---:B------:R-:W-:Y:S01]  /*12eb0*/  HMUL2 R35, R86.reuse.H0_H0, R35 ;  /* 0x0000002356237232 */ /* 0x040fe20000000800 */
[----:B------:R-:W-:Y:S01]  /*12ec0*/  ISETP.LT.AND P0, PT, R43, UR14, P5 ;  /* 0x0000000e2b007c0c */ /* 0x000fe2000af01270 */
[C---:B-1----:R-:W-:Y:S02]  /*12ed0*/  HMUL2 R20, R86.reuse.H0_H0, R20 ;  /* 0x0000001456147232 */ /* 0x042fe40000000800 */
[----:B------:R-:W-:Y:S02]  /*12ee0*/  IMAD R27, R19, R74, R36 ;  /* 0x0000004a131b7224 */ /* 0x000fe400078e0224 */
[C---:B------:R-:W-:Y:S01]  /*12ef0*/  HMUL2 R21, R86.reuse.H0_H0, R21 ;  /* 0x0000001556157232 */ /* 0x040fe20000000800 */
[----:B------:R1:W-:Y:S01]  /*12f00*/  @P3 STG.E.128 desc[UR8][R44.64], R32 ;  /* 0x000000202c003986 */ /* 0x0003e2000c101d08 */
[C---:B------:R-:W-:Y:S01]  /*12f10*/  HMUL2 R22, R86.reuse.H0_H0, R22 ;  /* 0x0000001656167232 */ /* 0x040fe20000000800 */
[-C--:B------:R-:W-:Y:S01]  /*12f20*/  @!P2 IADD3 R29, PT, PT, R29, -R76.reuse, RZ ;  /* 0x8000004c1d1da210 */ /* 0x080fe20007ffe0ff */
[----:B------:R-:W-:Y:S01]  /*12f30*/  HMUL2 R23, R86.H0_H0, R23 ;  /* 0x0000001756177232 */ /* 0x000fe20000000800 */
[----:B------:R-:W-:Y:S01]  /*12f40*/  ISETP.GT.U32.AND P1, PT, R76, R27, PT ;  /* 0x0000001b4c00720c */ /* 0x000fe20003f24070 */
[----:B------:R-:W-:Y:S01]  /*12f50*/  @!P2 VIADD R25, R25, 0x1 ;  /* 0x000000011919a836 */ /* 0x000fe20000000000 */
[----:B------:R-:W-:-:S02]  /*12f60*/  ISETP.GE.U32.AND P4, PT, R29, R76, PT ;  /* 0x0000004c1d00720c */ /* 0x000fc40003f86070 */
[-C--:B------:R-:W-:Y:S01]  /*12f70*/  LOP3.LUT R29, R41, R0.reuse, RZ, 0x3c, !PT ;  /* 0x00000000291d7212 */ /* 0x080fe200078e3cff */
[----:B------:R2:W-:Y:S01]  /*12f80*/  @P0 STG.E.128 desc[UR8][R30.64], R20 ;  /* 0x000000141e000986 */ /* 0x0005e2000c101d08 */
[----:B------:R-:W-:Y:S02]  /*12f90*/  BAR.SYNC.DEFER_BLOCKING 0x0 ;  /* 0x0000000000007b1d */ /* 0x000fe40000010000 */
[----:B------:R-:W-:Y:S02]  /*12fa0*/  ISETP.GE.AND P3, PT, R29, RZ, PT ;  /* 0x000000ff1d00720c */ /* 0x000fe40003f66270 */
[----:B------:R-:W-:-:S03]  /*12fb0*/  LOP3.LUT R29, R39, R0, RZ, 0x3c, !PT ;  /* 0x00000000271d7212 */ /* 0x000fc600078e3cff */
[----:B------:R-:W-:Y:S01]  /*12fc0*/  @!P1 VIADD R19, R19, 0x1 ;  /* 0x0000000113139836 */ /* 0x000fe20000000000 */
[-C--:B------:R-:W-:Y:S01]  /*12fd0*/  @!P1 IADD3 R27, PT, PT, R27, -R76.reuse, RZ ;  /* 0x8000004c1b1b9210 */ /* 0x080fe20007ffe0ff */
[----:B------:R-:W-:Y:S01]  /*12fe0*/  @P4 VIADD R25, R25, 0x1 ;  /* 0x0000000119194836 */ /* 0x000fe20000000000 */
[----:B------:R-:W-:Y:S02]  /*12ff0*/  ISETP.GE.AND P0, PT, R29, RZ, PT ;  /* 0x000000ff1d00720c */ /* 0x000fe40003f06270 */
[----:B------:R-:W-:Y:S01]  /*13000*/  ISETP.GE.U32.AND P2, PT, R27, R76, PT ;  /* 0x0000004c1b00720c */ /* 0x000fe20003f46070 */
[----:B-1----:R-:W-:-:S12]  /*13010*/  IMAD R35, R26, UR12, R67 ;  /* 0x0000000c1a237c24 */ /* 0x002fd8000f8e0243 */
[----:B------:R-:W-:Y:S01]  /*13020*/  @P2 VIADD R19, R19, 0x1 ;  /* 0x0000000113132836 */ /* 0x000fe20000000000 */
[----:B------:R1:W-:Y:S03]  /*13030*/  STS [R85], R2 ;  /* 0x0000000255007388 */ /* 0x0003e60000000800 */
[----:B------:R-:W-:Y:S01]  /*13040*/  @!P0 IMAD.MOV R19, RZ, RZ, -R19 ;  /* 0x000000ffff138224 */ /* 0x000fe200078e0a13 */
[----:B------:R3:W-:Y:S01]  /*13050*/  STS [R85+0x10], R4 ;  /* 0x0000100455007388 */ /* 0x0007e20000000800 */
[----:B--2---:R-:W-:Y:S01]  /*13060*/  MOV R21, R25 ;  /* 0x0000001900157202 */ /* 0x004fe20000000f00 */
[----:B------:R-:W-:Y:S02]  /*13070*/  IMAD.MOV R25, RZ, RZ, -R18 ;  /* 0x000000ffff197224 */ /* 0x000fe400078e0a12 */
[----:B------:R-:W-:Y:S01]  /*13080*/  SEL R33, R50, R19, !P6 ;  /* 0x0000001332217207 */ /* 0x000fe20007000000 */
[----:B------:R2:W-:Y:S01]  /*13090*/  STS [R85+0x20], R6 ;  /* 0x0000200655007388 */ /* 0x0005e20000000800 */
[----:B------:R-:W-:Y:S01]  /*130a0*/  @!P3 IADD3 R21, PT, PT, -R21, RZ, RZ ;  /* 0x000000ff1515b210 */ /* 0x000fe20007ffe1ff */
[----:B------:R-:W-:-:S02]  /*130b0*/  IMAD R37, R78, R25, R37 ;  /* 0x000000194e257224 */ /* 0x000fc400078e0225 */
[----:B------:R4:W-:Y:S01]  /*130c0*/  STS [R85+0x30], R8 ;  /* 0x0000300855007388 */ /* 0x0009e20000000800 */
[----:B------:R-:W-:-:S03]  /*130d0*/  IMAD R18, R18, UR12, R67 ;  /* 0x0000000c12127c24 */ /* 0x000fc6000f8e0243 */
[----:B------:R5:W-:Y:S04]  /*130e0*/  STS [R85+0x40], R10 ;  /* 0x0000400a55007388 */ /* 0x000be80000000800 */
[----:B------:R-:W-:Y:S04]  /*130f0*/  STS [R85+0x50], R12 ;  /* 0x0000500c55007388 */ /* 0x000fe80000000800 */
[----:B------:R-:W-:Y:S01]  /*13100*/  STS [R85+0x60], R14 ;  /* 0x0000600e55007388 */ /* 0x000fe20000000800 */
[----:B-1----:R-:W-:-:S03]  /*13110*/  SEL R2, R50, R21, !P6 ;  /* 0x0000001532027207 */ /* 0x002fc60007000000 */
[----:B------:R-:W-:Y:S01]  /*13120*/  STS [R85+0x70], R16 ;  /* 0x0000701055007388 */ /* 0x000fe20000000800 */
[----:B---3--:R-:W-:Y:S01]  /*13130*/  IADD3 R4, PT, PT, -R28, RZ, RZ ;  /* 0x000000ff1c047210 */ /* 0x008fe20007ffe1ff */
[C---:B------:R-:W-:Y:S01]  /*13140*/  IMAD R35, R2.reuse, R73, R35 ;  /* 0x0000004902237224 */ /* 0x040fe200078e0223 */
[----:B------:R-:W-:Y:S01]  /*13150*/  BAR.SYNC.DEFER_BLOCKING 0x0 ;  /* 0x0000000000007b1d */ /* 0x000fe20000010000 */
[----:B--2---:R-:W-:Y:S02]  /*13160*/  IADD3 R6, PT, PT, -R2, RZ, RZ ;  /* 0x000000ff02067210 */ /* 0x004fe40007ffe1ff */
[----:B------:R-:W-:Y:S02]  /*13170*/  IMAD R83, R78, R4, R83 ;  /* 0x000000044e537224 */ /* 0x000fe400078e0253 */
[----:B------:R-:W-:Y:S01]  /*13180*/  IMAD R4, R24, UR12, R67 ;  /* 0x0000000c18047c24 */ /* 0x000fe2000f8e0243 */
[C---:B----4-:R-:W-:Y:S01]  /*13190*/  IADD3 R8, PT, PT, -R33.reuse, RZ, RZ ;  /* 0x000000ff21087210 */ /* 0x050fe20007ffe1ff */
[----:B------:R-:W-:Y:S01]  /*131a0*/  IMAD R6, R0, R6, R41 ;  /* 0x0000000600067224 */ /* 0x000fe200078e0229 */
[----:B------:R-:W-:Y:S01]  /*131b0*/  IABS R2, R83 ;  /* 0x0000005300027213 */ /* 0x000fe20000000000 */
[----:B------:R-:W-:-:S02]  /*131c0*/  IMAD R33, R33, R73, R4 ;  /* 0x0000004921217224 */ /* 0x000fc400078e0204 */
[----:B-----5:R-:W-:Y:S01]  /*131d0*/  IMAD R10, R6, R77, R66 ;  /* 0x0000004d060a7224 */ /* 0x020fe200078e0242 */
[----:B------:R-:W-:Y:S01]  /*131e0*/  IABS R6, R37 ;  /* 0x0000002500067213 */ /* 0x000fe20000000000 */
[----:B------:R-:W-:Y:S02]  /*131f0*/  IMAD R8, R0, R8, R39 ;  /* 0x0000000800087224 */ /* 0x000fe400078e0227 */
[----:B------:R-:W-:Y:S02]  /*13200*/  IMAD R35, R35, UR11, R10 ;  /* 0x0000000b23237c24 */ /* 0x000fe4000f8e020a */
[----:B------:R-:W-:-:S03]  /*13210*/  IMAD.HI.U32 R19, R75, R6, RZ ;  /* 0x000000064b137227 */ /* 0x000fc600078e00ff */
[----:B------:R-:W-:Y:S01]  /*13220*/  SHF.R.S32.HI R4, RZ, 0x1f, R35 ;  /* 0x0000001fff047819 */ /* 0x000fe20000011423 */
[----:B------:R-:W-:Y:S01]  /*13230*/  IMAD R31, R19, R74, R6 ;  /* 0x0000004a131f7224 */ /* 0x000fe200078e0206 */
[----:B------:R-:W-:Y:S01]  /*13240*/  ISETP.LT.AND P4, PT, R35, UR14, P5 ;  /* 0x0000000e23007c0c */ /* 0x000fe2000af81270 */
[----:B------:R-:W-:Y:S01]  /*13250*/  IMAD R8, R8, R77, R66 ;  /* 0x0000004d08087224 */ /* 0x000fe200078e0242 */
[----:B------:R-:W1:Y:S01]  /*13260*/  LDS.128 R20, [R84+UR15] ;  /* 0x0000000f54147984 */ /* 0x000e620008000c00 */
[----:B------:R-:W-:Y:S01]  /*13270*/  IMAD.HI.U32 R75, R75, R2, RZ ;  /* 0x000000024b4b7227 */ /* 0x000fe200078e00ff */
[----:B------:R-:W-:Y:S02]  /*13280*/  ISETP.GT.U32.AND P3, PT, R76, R31, PT ;  /* 0x0000001f4c00720c */ /* 0x000fe40003f64070 */
[----:B------:R-:W2:Y:S01]  /*13290*/  LDS.128 R24, [R84+UR15+0x240] ;  /* 0x0002400f54187984 */ /* 0x000ea20008000c00 */
[----:B------:R-:W-:-:S04]  /*132a0*/  IMAD.WIDE.U32 R38, R35, UR4, R80 ;  /* 0x0000000423267c25 */ /* 0x000fc8000f8e0050 */
[----:B------:R-:W-:Y:S01]  /*132b0*/  IMAD R4, R4, UR4, RZ ;  /* 0x0000000404047c24 */ /* 0x000fe2000f8e02ff */
[----:B------:R-:W-:Y:S01]  /*132c0*/  IADD3 R34, P0, PT, R38, UR6, RZ ;  /* 0x0000000626227c10 */ /* 0x000fe2000ff1e0ff */
[----:B------:R-:W-:Y:S02]  /*132d0*/  IMAD R33, R33, UR11, R8 ;  /* 0x0000000b21217c24 */ /* 0x000fe4000f8e0208 */
[----:B------:R-:W-:Y:S02]  /*132e0*/  IMAD R29, R75, R74, R2 ;  /* 0x0000004a4b1d7224 */ /* 0x000fe400078e0202 */
[----:B------:R-:W-:Y:S01]  /*132f0*/  IMAD R41, R35, UR5, R4 ;  /* 0x0000000523297c24 */ /* 0x000fe2000f8e0204 */
[----:B------:R-:W-:Y:S01]  /*13300*/  SHF.R.S32.HI R2, RZ, 0x1f, R33 ;  /* 0x0000001fff027819 */ /* 0x000fe20000011421 */
[----:B------:R-:W-:Y:S01]  /*13310*/  @!P3 IMAD.IADD R31, R31, 0x1, -R76 ;  /* 0x000000011f1fb824 */ /* 0x000fe200078e0a4c */
[----:B------:R-:W-:Y:S01]  /*13320*/  ISETP.LT.AND P1, PT, R33, UR14, P5 ;  /* 0x0000000e21007c0c */ /* 0x000fe2000af21270 */
[----:B------:R-:W-:Y:S01]  /*13330*/  @!P3 VIADD R19, R19, 0x1 ;  /* 0x000000011313b836 */ /* 0x000fe20000000000 */
[----:B------:R-:W-:Y:S01]  /*13340*/  IADD3.X R35, PT, PT, R39, UR7, R41, P0, !PT ;  /* 0x0000000727237c10 */ /* 0x000fe200087fe429 */
[----:B------:R-:W-:Y:S01]  /*13350*/  IMAD.WIDE.U32 R38, R33, UR4, R80 ;  /* 0x0000000421267c25 */ /* 0x000fe2000f8e0050 */
[----:B------:R-:W-:-:S02]  /*13360*/  ISETP.GE.U32.AND P5, PT, R31, R76, PT ;  /* 0x0000004c1f00720c */ /* 0x000fc40003fa6070 */
[----:B------:R-:W-:Y:S01]  /*13370*/  ISETP.GT.U32.AND P2, PT, R76, R29, PT ;  /* 0x0000001d4c00720c */ /* 0x000fe20003f44070 */
[----:B------:R-:W-:Y:S01]  /*13380*/  IMAD R2, R2, UR4, RZ ;  /* 0x0000000402027c24 */ /* 0x000fe2000f8e02ff */
[----:B------:R-:W-:Y:S01]  /*13390*/  IADD3 R30, P0, PT, R38, UR6, RZ ;  /* 0x00000006261e7c10 */ /* 0x000fe2000ff1e0ff */
[----:B------:R-:W-:Y:S01]  /*133a0*/  IMAD R28, R28, UR12, R67 ;  /* 0x0000000c1c1c7c24 */ /* 0x000fe2000f8e0243 */
[-C--:B------:R-:W-:Y:S01]  /*133b0*/  LOP3.LUT R4, R37, R0.reuse, RZ, 0x3c, !PT ;  /* 0x0000000025047212 */ /* 0x080fe200078e3cff */
[----:B------:R-:W-:Y:S01]  /*133c0*/  IMAD R33, R33, UR5, R2 ;  /* 0x0000000521217c24 */ /* 0x000fe2000f8e0202 */
[----:B------:R-:W-:-:S04]  /*133d0*/  LOP3.LUT R2, R83, R0, RZ, 0x3c, !PT ;  /* 0x0000000053027212 */ /* 0x000fc800078e3cff */
[----:B------:R-:W-:Y:S01]  /*133e0*/  IADD3.X R31, PT, PT, R39, UR7, R33, P0, !PT ;  /* 0x00000007271f7c10 */ /* 0x000fe200087fe421 */
[----:B------:R-:W-:Y:S01]  /*133f0*/  @P5 VIADD R19, R19, 0x1 ;  /* 0x0000000113135836 */ /* 0x000fe20000000000 */
[----:B------:R-:W-:Y:S02]  /*13400*/  ISETP.GE.AND P0, PT, R2, RZ, PT ;  /* 0x000000ff0200720c */ /* 0x000fe40003f06270 */
[----:B------:R-:W-:Y:S01]  /*13410*/  @!P2 IADD3 R29, PT, PT, R29, -R76, RZ ;  /* 0x8000004c1d1da210 */ /* 0x000fe20007ffe0ff */
[C---:B-1----:R-:W-:Y:S01]  /*13420*/  HMUL2 R20, R86.reuse.H0_H0, R20 ;  /* 0x0000001456147232 */ /* 0x042fe20000000800 */
[----:B------:R-:W-:Y:S01]  /*13430*/  @!P2 IADD3 R75, PT, PT, R75, 0x1, RZ ;  /* 0x000000014b4ba810 */ /* 0x000fe20007ffe0ff */
[C---:B------:R-:W-:Y:S01]  /*13440*/  HMUL2 R21, R86.reuse.H0_H0, R21 ;  /* 0x0000001556157232 */ /* 0x040fe20000000800 */
[----:B------:R-:W-:Y:S01]  /*13450*/  LOP3.LUT P2, RZ, R134, 0x2, RZ, 0xc0, !PT ;  /* 0x0000000286ff7812 */ /* 0x000fe2000784c0ff */
[C---:B------:R-:W-:Y:S02]  /*13460*/  HMUL2 R22, R86.reuse.H0_H0, R22 ;  /* 0x0000001656167232 */ /* 0x040fe40000000800 */
[----:B------:R-:W-:-:S02]  /*13470*/  HMUL2 R23, R86.H0_H0, R23 ;  /* 0x0000001756177232 */ /* 0x000fc40000000800 */
[C---:B--2---:R-:W-:Y:S02]  /*13480*/  HMUL2 R24, R86.reuse.H0_H0, R24 ;  /* 0x0000001856187232 */ /* 0x044fe40000000800 */
[C---:B------:R-:W-:Y:S01]  /*13490*/  HMUL2 R25, R86.reuse.H0_H0, R25 ;  /* 0x0000001956197232 */ /* 0x040fe20000000800 */
[----:B------:R-:W-:Y:S01]  /*134a0*/  @P4 STG.E.128 desc[UR8][R34.64], R20 ;  /* 0x0000001422004986 */ /* 0x000fe2000c101d08 */
[C---:B------:R-:W-:Y:S01]  /*134b0*/  HMUL2 R26, R86.reuse.H0_H0, R26 ;  /* 0x0000001a561a7232 */ /* 0x040fe20000000800 */
[----:B------:R-:W-:Y:S01]  /*134c0*/  ISETP.GE.U32.AND P4, PT, R29, R76, PT ;  /* 0x0000004c1d00720c */ /* 0x000fe20003f86070 */
[----:B------:R-:W-:-:S05]  /*134d0*/  HMUL2 R27, R86.H0_H0, R27 ;  /* 0x0000001b561b7232 */ /* 0x000fca0000000800 */
[----:B------:R-:W-:Y:S01]  /*134e0*/  @P1 STG.E.128 desc[UR8][R30.64], R24 ;  /* 0x000000181e001986 */ /* 0x000fe2000c101d08 */
[----:B------:R-:W-:Y:S01]  /*134f0*/  BAR.SYNC.DEFER_BLOCKING 0x0 ;  /* 0x0000000000007b1d */ /* 0x000fe20000010000 */
[----:B------:R-:W-:-:S05]  /*13500*/  ISETP.GE.AND P1, PT, R4, RZ, PT ;  /* 0x000000ff0400720c */ /* 0x000fca0003f26270 */
[----:B------:R-:W-:-:S04]  /*13510*/  @P4 IADD3 R75, PT, PT, R75, 0x1, RZ ;  /* 0x000000014b4b4810 */ /* 0x000fc80007ffe0ff */
[----:B------:R-:W-:-:S04]  /*13520*/  @!P0 IADD3 R75, PT, PT, -R75, RZ, RZ ;  /* 0x000000ff4b4b8210 */ /* 0x000fc80007ffe1ff */
[----:B------:R-:W-:-:S05]  /*13530*/  @!P1 IMAD.MOV R19, RZ, RZ, -R19 ;  /* 0x000000ffff139224 */ /* 0x000fca00078e0a13 */
[C---:B------:R-:W-:Y:S02]  /*13540*/  SEL R2, R50.reuse, R19, !P6 ;  /* 0x0000001332027207 */ /* 0x040fe40007000000 */
[----:B------:R-:W-:Y:S01]  /*13550*/  SEL R50, R50, R75, !P6 ;  /* 0x0000004b32327207 */ /* 0x000fe20007000000 */
[----:B------:R1:W-:Y:S02]  /*13560*/  STS [R85], R3 ;  /* 0x0000000355007388 */ /* 0x0003e40000000800 */
[----:B------:R-:W-:Y:S02]  /*13570*/  IMAD.MOV R12, RZ, RZ, -R2 ;  /* 0x000000ffff0c7224 */ /* 0x000fe400078e0a02 */
[-C--:B------:R-:W-:Y:S01]  /*13580*/  IMAD R18, R2, R73.reuse, R18 ;  /* 0x0000004902127224 */ /* 0x080fe200078e0212 */
[----:B------:R-:W-:Y:S01]  /*13590*/  STS [R85+0x10], R5 ;  /* 0x0000100555007388 */ /* 0x000fe20000000800 */
[----:B------:R-:W-:Y:S02]  /*135a0*/  IMAD R12, R0, R12, R37 ;  /* 0x0000000c000c7224 */ /* 0x000fe400078e0225 */
[C---:B------:R-:W-:Y:S01]  /*135b0*/  IMAD R28, R50.reuse, R73, R28 ;  /* 0x00000049321c7224 */ /* 0x040fe200078e021c */
[----:B------:R-:W-:Y:S04]  /*135c0*/  STS [R85+0x20], R7 ;  /* 0x0000200755007388 */ /* 0x000fe80000000800 */
[----:B------:R-:W-:Y:S04]  /*135d0*/  STS [R85+0x30], R9 ;  /* 0x0000300955007388 */ /* 0x000fe80000000800 */
[----:B------:R-:W-:Y:S04]  /*135e0*/  STS [R85+0x40], R11 ;  /* 0x0000400b55007388 */ /* 0x000fe80000000800 */
[----:B------:R2:W-:Y:S04]  /*135f0*/  STS [R85+0x50], R13 ;  /* 0x0000500d55007388 */ /* 0x0005e80000000800 */
[----:B------:R-:W-:Y:S01]  /*13600*/  STS [R85+0x60], R15 ;  /* 0x0000600f55007388 */ /* 0x000fe20000000800 */
[----:B-1----:R-:W-:-:S03]  /*13610*/  IADD3 R3, PT, PT, -R50, RZ, RZ ;  /* 0x000000ff32037210 */ /* 0x002fc60007ffe1ff */
[----:B------:R1:W-:Y:S02]  /*13620*/  STS [R85+0x70], R17 ;  /* 0x0000701155007388 */ /* 0x0003e40000000800 */
[----:B------:R-:W-:Y:S01]  /*13630*/  IMAD R3, R0, R3, R83 ;  /* 0x0000000300037224 */ /* 0x000fe200078e0253 */
[----:B------:R-:W-:Y:S01]  /*13640*/  BAR.SYNC.DEFER_BLOCKING 0x0 ;  /* 0x0000000000007b1d */ /* 0x000fe20000010000 */
[-CC-:B--2---:R-:W-:Y:S02]  /*13650*/  IMAD R13, R12, R77.reuse, R66.reuse ;  /* 0x0000004d0c0d7224 */ /* 0x184fe400078e0242 */
[----:B------:R-:W-:Y:S02]  /*13660*/  IMAD R77, R3, R77, R66 ;  /* 0x0000004d034d7224 */ /* 0x000fe400078e0242 */
[----:B------:R-:W-:Y:S02]  /*13670*/  IMAD R3, R18, UR11, R13 ;  /* 0x0000000b12037c24 */ /* 0x000fe4000f8e020d */
[----:B------:R-:W-:-:S02]  /*13680*/  IMAD R13, R28, UR11, R77 ;  /* 0x0000000b1c0d7c24 */ /* 0x000fc4000f8e024d */
[----:B-1----:R-:W-:Y:S01]  /*13690*/  IMAD.WIDE.U32 R16, R3, UR4, R80 ;  /* 0x0000000403107c25 */ /* 0x002fe2000f8e0050 */
[----:B------:R-:W-:Y:S01]  /*136a0*/  SHF.R.S32.HI R14, RZ, 0x1f, R3 ;  /* 0x0000001fff0e7819 */ /* 0x000fe20000011403 */
[----:B------:R-:W1:Y:S01]  /*136b0*/  LDS.128 R4, [R84+UR15] ;  /* 0x0000000f54047984 */ /* 0x000e620008000c00 */
[----:B------:R-:W-:Y:S01]  /*136c0*/  SHF.R.S32.HI R0, RZ, 0x1f, R13 ;  /* 0x0000001fff007819 */ /* 0x000fe2000001140d */
[----:B------:R-:W-:Y:S01]  /*136d0*/  IMAD.WIDE.U32 R80, R13, UR4, R80 ;  /* 0x000000040d507c25 */ /* 0x000fe2000f8e0050 */
[----:B------:R-:W-:Y:S01]  /*136e0*/  ISETP.LT.AND P3, PT, R3, UR14, P2 ;  /* 0x0000000e03007c0c */ /* 0x000fe20009761270 */
[----:B------:R-:W2:Y:S01]  /*136f0*/  LDS.128 R8, [R84+UR15+0x240] ;  /* 0x0002400f54087984 */ /* 0x000ea20008000c00 */
[----:B------:R-:W-:Y:S01]  /*13700*/  ISETP.LT.AND P2, PT, R13, UR14, P2 ;  /* 0x0000000e0d007c0c */ /* 0x000fe20009741270 */
[----:B------:R-:W-:Y:S01]  /*13710*/  IMAD R14, R14, UR4, RZ ;  /* 0x000000040e0e7c24 */ /* 0x000fe2000f8e02ff */
[----:B------:R-:W-:Y:S01]  /*13720*/  IADD3 R12, P1, PT, R16, UR6, RZ ;  /* 0x00000006100c7c10 */ /* 0x000fe2000ff3e0ff */
[----:B------:R-:W-:Y:S01]  /*13730*/  IMAD R0, R0, UR4, RZ ;  /* 0x0000000400007c24 */ /* 0x000fe2000f8e02ff */
[----:B------:R-:W-:Y:S01]  /*13740*/  IADD3 R2, P0, PT, R80, UR6, RZ ;  /* 0x0000000650027c10 */ /* 0x000fe2000ff1e0ff */
[----:B------:R-:W-:-:S02]  /*13750*/  IMAD R14, R3, UR5, R14 ;  /* 0x00000005030e7c24 */ /* 0x000fc4000f8e020e */
[----:B------:R-:W-:-:S03]  /*13760*/  IMAD R0, R13, UR5, R0 ;  /* 0x000000050d007c24 */ /* 0x000fc6000f8e0200 */
[----:B------:R-:W-:Y:S02]  /*13770*/  IADD3.X R13, PT, PT, R17, UR7, R14, P1, !PT ;  /* 0x00000007110d7c10 */ /* 0x000fe40008ffe40e */
[----:B------:R-:W-:Y:S01]  /*13780*/  IADD3.X R3, PT, PT, R81, UR7, R0, P0, !PT ;  /* 0x0000000751037c10 */ /* 0x000fe200087fe400 */
[C---:B-1----:R-:W-:Y:S02]  /*13790*/  HMUL2 R4, R86.reuse.H0_H0, R4 ;  /* 0x0000000456047232 */ /* 0x042fe40000000800 */
[C---:B------:R-:W-:Y:S02]  /*137a0*/  HMUL2 R5, R86.reuse.H0_H0, R5 ;  /* 0x0000000556057232 */ /* 0x040fe40000000800 */
[C---:B------:R-:W-:Y:S02]  /*137b0*/  HMUL2 R6, R86.reuse.H0_H0, R6 ;  /* 0x0000000656067232 */ /* 0x040fe40000000800 */
[C---:B------:R-:W-:Y:S02]  /*137c0*/  HMUL2 R7, R86.reuse.H0_H0, R7 ;  /* 0x0000000756077232 */ /* 0x040fe40000000800 */
[----:B--2---:R-:W-:-:S02]  /*137d0*/  HMUL2 R8, R86.H0_H0, R8 ;  /* 0x0000000856087232 */ /* 0x004fc40000000800 */
[C---:B------:R-:W-:Y:S01]  /*137e0*/  HMUL2 R9, R86.reuse.H0_H0, R9 ;  /* 0x0000000956097232 */ /* 0x040fe20000000800 */
[----:B------:R1:W-:Y:S01]  /*137f0*/  @P3 STG.E.128 desc[UR8][R12.64], R4 ;  /* 0x000000040c003986 */ /* 0x0003e2000c101d08 */
[C---:B------:R-:W-:Y:S02]  /*13800*/  HMUL2 R10, R86.reuse.H0_H0, R10 ;  /* 0x0000000a560a7232 */ /* 0x040fe40000000800 */
[----:B------:R-:W-:-:S05]  /*13810*/  HMUL2 R11, R86.H0_H0, R11 ;  /* 0x0000000b560b7232 */ /* 0x000fca0000000800 */
[----:B------:R1:W-:Y:S02]  /*13820*/  @P2 STG.E.128 desc[UR8][R2.64], R8 ;  /* 0x0000000802002986 */ /* 0x0003e4000c101d08 */
.L_x_25:
[----:B------:R-:W-:Y:S05]  /*13830*/  BSYNC.RECONVERGENT B0 ;  /* 0x0000000000007941 */ /* 0x000fea0003800200 */
.L_x_18:
[----:B-12---:R-:W1:Y:S08]  /*13840*/  LDC R3, c[0x0][0x3d0] ;  /* 0x0000f400ff037b82 */ /* 0x006e700000000800 */
[----:B------:R-:W2:Y:S01]  /*13850*/  LDC R0, c[0x0][0x5e0] ;  /* 0x00017800ff007b82 */ /* 0x000ea20000000800 */
[----:B-1----:R-:W-:-:S04]  /*13860*/  ISETP.GE.AND P0, PT, R3, 0x2, PT ;  /* 0x000000020300780c */ /* 0x002fc80003f06270 */
[----:B--2---:R-:W-:-:S13]  /*13870*/  ISETP.NE.OR P0, PT, R0, 0x1, !P0 ;  /* 0x000000010000780c */ /* 0x004fda0004705670 */
[----:B------:R-:W-:Y:S05]  /*13880*/  @P0 EXIT ;  /* 0x000000000000094d */ /* 0x000fea0003800000 */
[----:B------:R-:W1:Y:S01]  /*13890*/  S2R R2, SR_TID.X ;  /* 0x0000000000027919 */ /* 0x000e620000002100 */
[----:B------:R-:W2:Y:S01]  /*138a0*/  S2R R0, SR_CTAID.Z ;  /* 0x0000000000007919 */ /* 0x000ea20000002700 */
[----:B------:R-:W-:Y:S01]  /*138b0*/  BAR.SYNC.DEFER_BLOCKING 0x0 ;  /* 0x0000000000007b1d */ /* 0x000fe20000010000 */
[----:B-1----:R-:W-:Y:S01]  /*138c0*/  ISETP.NE.AND P1, PT, R2, RZ, PT ;  /* 0x000000ff0200720c */ /* 0x002fe20003f25270 */
[----:B--2---:R-:W-:-:S05]  /*138d0*/  VIADD R0, R0, 0x1 ;  /* 0x0000000100007836 */ /* 0x004fca0000000000 */
[----:B------:R-:W-:-:S04]  /*138e0*/  ISETP.NE.AND P0, PT, R0, R3, PT ;  /* 0x000000030000720c */ /* 0x000fc80003f05270 */
[----:B------:R-:W-:-:S03]  /*138f0*/  SEL R3, R0, RZ, P0 ;  /* 0x000000ff00037207 */ /* 0x000fc60000000000 */
[----:B------:R-:W-:Y:S06]  /*13900*/  @P1 EXIT ;  /* 0x000000000000194d */ /* 0x000fec0003800000 */
[----:B------:R-:W-:Y:S01]  /*13910*/  @!PT LDS RZ, [RZ] ;  /* 0x00000000fffff984 */ /* 0x000fe20000000800 */
[----:B------:R-:W-:Y:S01]  /*13920*/  @!PT LDS RZ, [RZ] ;  /* 0x00000000fffff984 */ /* 0x000fe20000000800 */
[----:B------:R-:W-:Y:S01]  /*13930*/  @!PT LDS RZ, [RZ] ;  /* 0x00000000fffff984 */ /* 0x000fe20000000800 */
[----:B------:R-:W-:Y:S01]  /*13940*/  @!PT LDS RZ, [RZ] ;  /* 0x00000000fffff984 */ /* 0x000fe20000000800 */
[----:B------:R-:W-:Y:S06]  /*13950*/  MEMBAR.ALL.GPU ;  /* 0x0000000000007992 */ /* 0x000fec000000a000 */
[----:B------:R-:W-:-:S00]  /*13960*/  ERRBAR ;  /* 0x00000000000079ab */ /* 0x000fc00000000000 */
[----:B------:R-:W-:Y:S06]  /*13970*/  CGAERRBAR ;  /* 0x00000000000075ab */ /* 0x000fec0000000000 */
[----:B------:R-:W-:Y:S01]  /*13980*/  STG.E.STRONG.GPU desc[UR8][R88.64], R3 ;  /* 0x0000000358007986 */ /* 0x000fe2000c10f908 */
[----:B------:R-:W-:Y:S05]  /*13990*/  EXIT ;  /* 0x000000000000794d */ /* 0x000fea0003800000 */
.L_x_26:
[----:B------:R-:W-:-:S00]  /*139a0*/  BRA `(.L_x_26) ;  /* 0xfffffffc00fc7947 */ /* 0x000fc0000383ffff */
[----:B------:R-:W-:-:S00]  /*139b0*/  NOP ;  /* 0x0000000000007918 */ /* 0x000fc00000000000 */
        /* <DEDUP_REMOVED lines=12> */
.L_x_27:


//--------------------- .nv.shared._ZN7cutlass6KernelINS_4conv6kernel35ImplicitGemmConvolutionStridedDgradINS1_11threadblock22ImplicitGemmMultistageINS_4gemm9GemmShapeILi128ELi128ELi32EEENS4_52Conv2dDgradOutputGradientTileAccessIteratorOptimizedINS_11MatrixShapeILi128ELi32EEENS_6half_tENS_9transform29PitchLinearWarpRakedThreadMapINS_16PitchLinearShapeILi32ELi128EEELi128ENSF_ILi4ELi8EEELi8EEELNS1_13StrideSupportE0ENS_12AlignedArrayISC_Li8ELi16EEEEENSD_11threadblock25RegularTileAccessIteratorISB_SC_NS_6layout37RowMajorTensorOpMultiplicandCrosswiseILi16ELi32EEELi0ESI_Li16EEELNS_4arch14CacheOperation4KindE0ENS4_44Conv2dDgradFilterTileAccessIteratorOptimizedINSA_ILi32ELi128EEESC_NSE_INSF_ILi128ELi32EEELi128ENSF_ILi8ELi4EEELi8EEELSJ_0ESL_EENSO_ISX_SC_NSP_37RowMajorTensorOpMultiplicandCongruousILi16ELi64EEELi0ES10_Li16EEELSV_1ENS6_11threadblock9MmaPolicyINS6_4warp11MmaTensorOpINS7_ILi64ELi64ELi32EEESC_SR_SC_S13_SC_NSP_8RowMajorENS17_17MmaTensorOpPolicyINST_3MmaINS7_ILi16ELi8ELi16EEELi32ESC_S1A_SC_NSP_11ColumnMajorESC_S1A_NST_13OpMultiplyAddEEENSA_ILi1ELi1EEEEELi1ELb0EbEENSA_ILi0ELi0EEES1K_Li1EEELi3EbEENS_8epilogue11threadblock8EpilogueIS8_S1J_Li1ENS1O_34PredicatedTileIteratorStridedDgradINS1O_26OutputTileOptimalThreadMapINS1O_15OutputTileShapeILi128ELi8ELi2ELi1ELi1EEENS1S_ILi1ELi8ELi1ELi1ELi8EEELi128ELi8ELi16EEESC_EENS1N_4warp24FragmentIteratorTensorOpIS19_S1D_SC_NS_5ArrayISC_Li4ELb0EEES1A_EENS1X_20TileIteratorTensorOpIS19_S1D_SC_S1A_EENS1O_18SharedLoadIteratorINS1V_18CompactedThreadMapESC_Li16EEENS1N_6thread17LinearCombinationISC_Li8ESC_SC_LNS27_9ScaleType4KindE0ELNS_15FloatRoundStyleE2ESC_EENSA_ILi0ELi16EEELi1ELi1EEENS4_38StridedDgradIdentityThreadblockSwizzleILi1EEELNS1_8OperatorE1ENS1_17Conv2dProblemSizeEEEEEvNT_6ParamsE --------------------------
	.section	.nv.shared._ZN7cutlass6KernelINS_4conv6kernel35ImplicitGemmConvolutionStridedDgradINS1_11threadblock22ImplicitGemmMultistageINS_4gemm9GemmShapeILi128ELi128ELi32EEENS4_52Conv2dDgradOutputGradientTileAccessIteratorOptimizedINS_11MatrixShapeILi128ELi32EEENS_6half_tENS_9transform29PitchLinearWarpRakedThreadMapINS_16PitchLinearShapeILi32ELi128EEELi128ENSF_ILi4ELi8EEELi8EEELNS1_13StrideSupportE0ENS_12AlignedArrayISC_Li8ELi16EEEEENSD_11threadblock25RegularTileAccessIteratorISB_SC_NS_6layout37RowMajorTensorOpMultiplicandCrosswiseILi16ELi32EEELi0ESI_Li16EEELNS_4arch14CacheOperation4KindE0ENS4_44Conv2dDgradFilterTileAccessIteratorOptimizedINSA_ILi32ELi128EEESC_NSE_INSF_ILi128ELi32EEELi128ENSF_ILi8ELi4EEELi8EEELSJ_0ESL_EENSO_ISX_SC_NSP_37RowMajorTensorOpMultiplicandCongruousILi16ELi64EEELi0ES10_Li16EEELSV_1ENS6_11threadblock9MmaPolicyINS6_4warp11MmaTensorOpINS7_ILi64ELi64ELi32EEESC_SR_SC_S13_SC_NSP_8RowMajorENS17_17MmaTensorOpPolicyINST_3MmaINS7_ILi16ELi8ELi16EEELi32ESC_S1A_SC_NSP_11ColumnMajorESC_S1A_NST_13OpMultiplyAddEEENSA_ILi1ELi1EEEEELi1ELb0EbEENSA_ILi0ELi0EEES1K_Li1EEELi3EbEENS_8epilogue11threadblock8EpilogueIS8_S1J_Li1ENS1O_34PredicatedTileIteratorStridedDgradINS1O_26OutputTileOptimalThreadMapINS1O_15OutputTileShapeILi128ELi8ELi2ELi1ELi1EEENS1S_ILi1ELi8ELi1ELi1ELi8EEELi128ELi8ELi16EEESC_EENS1N_4warp24FragmentIteratorTensorOpIS19_S1D_SC_NS_5ArrayISC_Li4ELb0EEES1A_EENS1X_20TileIteratorTensorOpIS19_S1D_SC_S1A_EENS1O_18SharedLoadIteratorINS1V_18CompactedThreadMapESC_Li16EEENS1N_6thread17LinearCombinationISC_Li8ESC_SC_LNS27_9ScaleType4KindE0ELNS_15FloatRoundStyleE2ESC_EENSA_ILi0ELi16EEELi1ELi1EEENS4_38StridedDgradIdentityThreadblockSwizzleILi1EEELNS1_8OperatorE1ENS1_17Conv2dProblemSizeEEEEEvNT_6ParamsE,"aw",@nobits
	.sectionflags	@""
	.align	16
	.zero		1024


//--------------------- .nv.shared.reserved.0     --------------------------
	.section	.nv.shared.reserved.0,"aw",@nobits
	.weak		__nv_reservedSMEM_offset_0_alias
	.size		__nv_reservedSMEM_offset_0_alias, 0, 64
	.other		__nv_reservedSMEM_offset_0_alias,@"STO_CUDA_RESERVED_SHARED STV_DEFAULT"
__nv_reservedSMEM_offset_0_alias:
	.zero		0
	.zero		64


//--------------------- .nv.global                --------------------------
	.section	.nv.global,"aw",@nobits
.nv.global:
	.type		_ZN34_INTERNAL_138da57b_4_k_cu_6a41acff4cute1_E,@object
	.size		_ZN34_INTERNAL_138da57b_4_k_cu_6a41acff4cute1_E,(_ZN34_INTERNAL_138da57b_4_k_cu_6a41acff4cuda3std3__45__cpo6cbeginE - _ZN34_INTERNAL_138da57b_4_k_cu_6a41acff4cute1_E)
_ZN34_INTERNAL_138da57b_4_k_cu_6a41acff4cute1_E:
	.zero		1
	.type		_ZN34_INTERNAL_138da57b_4_k_cu_6a41acff4cuda3std3__45__cpo6cbeginE,@object
	.size		_ZN34_INTERNAL_138da57b_4_k_cu_6a41acff4cuda3std3__45__cpo6cbeginE,(_ZN34_INTERNAL_138da57b_4_k_cu_6a41acff4cuda3std3__48in_placeE - _ZN34_INTERNAL_138da57b_4_k_cu_6a41acff4cuda3std3__45__cpo6cbeginE)
_ZN34_INTERNAL_138da57b_4_k_cu_6a41acff4cuda3std3__45__cpo6cbeginE:
	.zero		1
	.type		_ZN34_INTERNAL_138da57b_4_k_cu_6a41acff4cuda3std3__48in_placeE,@object
	.size		_ZN34_INTERNAL_138da57b_4_k_cu_6a41acff4cuda3std3__48in_placeE,(_ZN34_INTERNAL_138da57b_4_k_cu_6a41acff4cuda3std6ranges3__45__cpo9iter_moveE - _ZN34_INTERNAL_138da57b_4_k_cu_6a41acff4cuda3std3__48in_placeE)
_ZN34_INTERNAL_138da57b_4_k_cu_6a41acff4cuda3std3__48in_placeE:
	.zero		1
	.type		_ZN34_INTERNAL_138da57b_4_k_cu_6a41acff4cuda3std6ranges3__45__cpo9iter_moveE,@object
	.size		_ZN34_INTERNAL_138da57b_4_k_cu_6a41acff4cuda3std6ranges3__45__cpo9iter_moveE,(_ZN34_INTERNAL_138da57b_4_k_cu_6a41acff4cuda3std3__45__cpo5beginE - _ZN34_INTERNAL_138da57b_4_k_cu_6a41acff4cuda3std6ranges3__45__cpo9iter_moveE)
_ZN34_INTERNAL_138da57b_4_k_cu_6a41acff4cuda3std6ranges3__45__cpo9iter_moveE:
	.zero		1
	.type		_ZN34_INTERNAL_138da57b_4_k_cu_6a41acff4cuda3std3__45__cpo5beginE,@object
	.size		_ZN34_INTERNAL_138da57b_4_k_cu_6a41acff4cuda3std3__45__cpo5beginE,(_ZN34_INTERNAL_138da57b_4_k_cu_6a41acff4cuda3std3__436_GLOBAL__N__138da57b_4_k_cu_6a41acff6ignoreE - _ZN34_INTERNAL_138da57b_4_k_cu_6a41acff4cuda3std3__45__cpo5beginE)
_ZN34_INTERNAL_138da57b_4_k_cu_6a41acff4cuda3std3__45__cpo5beginE:
	.zero		1
	.type		_ZN34_INTERNAL_138da57b_4_k_cu_6a41acff4cuda3std3__436_GLOBAL__N__138da57b_4_k_cu_6a41acff6ignoreE,@object
	.size		_ZN34_INTERNAL_138da57b_4_k_cu_6a41acff4cuda3std3__436_GLOBAL__N__138da57b_4_k_cu_6a41acff6ignoreE,(_ZN34_INTERNAL_138da57b_4_k_cu_6a41acff4cute7productE - _ZN34_INTERNAL_138da57b_4_k_cu_6a41acff4cuda3std3__436_GLOBAL__N__138da57b_4_k_cu_6a41acff6ignoreE)
_ZN34_INTERNAL_138da57b_4_k_cu_6a41acff4cuda3std3__436_GLOBAL__N__138da57b_4_k_cu_6a41acff6ignoreE:
	.zero		1
	.type		_ZN34_INTERNAL_138da57b_4_k_cu_6a41acff4cute7productE,@object
	.size		_ZN34_INTERNAL_138da57b_4_k_cu_6a41acff4cute7productE,(_ZN34_INTERNAL_138da57b_4_k_cu_6a41acff4cuda3std3__45__cpo3endE - _ZN34_INTERNAL_138da57b_4_k_cu_6a41acff4cute7productE)
_ZN34_INTERNAL_138da57b_4_k_cu_6a41acff4cute7productE:
	.zero		1
	.type		_ZN34_INTERNAL_138da57b_4_k_cu_6a41acff4cuda3std3__45__cpo3endE,@object
	.size		_ZN34_INTERNAL_138da57b_4_k_cu_6a41acff4cuda3std3__45__cpo3endE,(_ZN34_INTERNAL_138da57b_4_k_cu_6a41acff4cuda3std3__419piecewise_constructE - _ZN34_INTERNAL_138da57b_4_k_cu_6a41acff4cuda3std3__45__cpo3endE)
_ZN34_INTERNAL_138da57b_4_k_cu_6a41acff4cuda3std3__45__cpo3endE:
	.zero		1
	.type		_ZN34_INTERNAL_138da57b_4_k_cu_6a41acff4cuda3std3__419piecewise_constructE,@object
	.size		_ZN34_INTERNAL_138da57b_4_k_cu_6a41acff4cuda3std3__419piecewise_constructE,(_ZN34_INTERNAL_138da57b_4_k_cu_6a41acff4cuda3std3__45__cpo4cendE - _ZN34_INTERNAL_138da57b_4_k_cu_6a41acff4cuda3std3__419piecewise_constructE)
_ZN34_INTERNAL_138da57b_4_k_cu_6a41acff4cuda3std3__419piecewise_constructE:
	.zero		1
	.type		_ZN34_INTERNAL_138da57b_4_k_cu_6a41acff4cuda3std3__45__cpo4cendE,@object
	.size		_ZN34_INTERNAL_138da57b_4_k_cu_6a41acff4cuda3std3__45__cpo4cendE,(_ZN34_INTERNAL_138da57b_4_k_cu_6a41acff4cuda3std6ranges3__45__cpo4swapE - _ZN34_INTERNAL_138da57b_4_k_cu_6a41acff4cuda3std3__45__cpo4cendE)
_ZN34_INTERNAL_138da57b_4_k_cu_6a41acff4cuda3std3__45__cpo4cendE:
	.zero		1
	.type		_ZN34_INTERNAL_138da57b_4_k_cu_6a41acff4cuda3std6ranges3__45__cpo4swapE,@object
	.size		_ZN34_INTERNAL_138da57b_4_k_cu_6a41acff4cuda3std6ranges3__45__cpo4swapE,(.L_7 - _ZN34_INTERNAL_138da57b_4_k_cu_6a41acff4cuda3std6ranges3__45__cpo4swapE)
_ZN34_INTERNAL_138da57b_4_k_cu_6a41acff4cuda3std6ranges3__45__cpo4swapE:
	.zero		1
.L_7:


//--------------------- .nv.constant0._ZN7cutlass6KernelINS_4conv6kernel35ImplicitGemmConvolutionStridedDgradINS1_11threadblock22ImplicitGemmMultistageINS_4gemm9GemmShapeILi128ELi128ELi32EEENS4_52Conv2dDgradOutputGradientTileAccessIteratorOptimizedINS_11MatrixShapeILi128ELi32EEENS_6half_tENS_9transform29PitchLinearWarpRakedThreadMapINS_16PitchLinearShapeILi32ELi128EEELi128ENSF_ILi4ELi8EEELi8EEELNS1_13StrideSupportE0ENS_12AlignedArrayISC_Li8ELi16EEEEENSD_11threadblock25RegularTileAccessIteratorISB_SC_NS_6layout37RowMajorTensorOpMultiplicandCrosswiseILi16ELi32EEELi0ESI_Li16EEELNS_4arch14CacheOperation4KindE0ENS4_44Conv2dDgradFilterTileAccessIteratorOptimizedINSA_ILi32ELi128EEESC_NSE_INSF_ILi128ELi32EEELi128ENSF_ILi8ELi4EEELi8EEELSJ_0ESL_EENSO_ISX_SC_NSP_37RowMajorTensorOpMultiplicandCongruousILi16ELi64EEELi0ES10_Li16EEELSV_1ENS6_11threadblock9MmaPolicyINS6_4warp11MmaTensorOpINS7_ILi64ELi64ELi32EEESC_SR_SC_S13_SC_NSP_8RowMajorENS17_17MmaTensorOpPolicyINST_3MmaINS7_ILi16ELi8ELi16EEELi32ESC_S1A_SC_NSP_11ColumnMajorESC_S1A_NST_13OpMultiplyAddEEENSA_ILi1ELi1EEEEELi1ELb0EbEENSA_ILi0ELi0EEES1K_Li1EEELi3EbEENS_8epilogue11threadblock8EpilogueIS8_S1J_Li1ENS1O_34PredicatedTileIteratorStridedDgradINS1O_26OutputTileOptimalThreadMapINS1O_15OutputTileShapeILi128ELi8ELi2ELi1ELi1EEENS1S_ILi1ELi8ELi1ELi1ELi8EEELi128ELi8ELi16EEESC_EENS1N_4warp24FragmentIteratorTensorOpIS19_S1D_SC_NS_5ArrayISC_Li4ELb0EEES1A_EENS1X_20TileIteratorTensorOpIS19_S1D_SC_S1A_EENS1O_18SharedLoadIteratorINS1V_18CompactedThreadMapESC_Li16EEENS1N_6thread17LinearCombinationISC_Li8ESC_SC_LNS27_9ScaleType4KindE0ELNS_15FloatRoundStyleE2ESC_EENSA_ILi0ELi16EEELi1ELi1EEENS4_38StridedDgradIdentityThreadblockSwizzleILi1EEELNS1_8OperatorE1ENS1_17Conv2dProblemSizeEEEEEvNT_6ParamsE --------------------------
	.section	.nv.constant0._ZN7cutlass6KernelINS_4conv6kernel35ImplicitGemmConvolutionStridedDgradINS1_11threadblock22ImplicitGemmMultistageINS_4gemm9GemmShapeILi128ELi128ELi32EEENS4_52Conv2dDgradOutputGradientTileAccessIteratorOptimizedINS_11MatrixShapeILi128ELi32EEENS_6half_tENS_9transform29PitchLinearWarpRakedThreadMapINS_16PitchLinearShapeILi32ELi128EEELi128ENSF_ILi4ELi8EEELi8EEELNS1_13StrideSupportE0ENS_12AlignedArrayISC_Li8ELi16EEEEENSD_11threadblock25RegularTileAccessIteratorISB_SC_NS_6layout37RowMajorTensorOpMultiplicandCrosswiseILi16ELi32EEELi0ESI_Li16EEELNS_4arch14CacheOperation4KindE0ENS4_44Conv2dDgradFilterTileAccessIteratorOptimizedINSA_ILi32ELi128EEESC_NSE_INSF_ILi128ELi32EEELi128ENSF_ILi8ELi4EEELi8EEELSJ_0ESL_EENSO_ISX_SC_NSP_37RowMajorTensorOpMultiplicandCongruousILi16ELi64EEELi0ES10_Li16EEELSV_1ENS6_11threadblock9MmaPolicyINS6_4warp11MmaTensorOpINS7_ILi64ELi64ELi32EEESC_SR_SC_S13_SC_NSP_8RowMajorENS17_17MmaTensorOpPolicyINST_3MmaINS7_ILi16ELi8ELi16EEELi32ESC_S1A_SC_NSP_11ColumnMajorESC_S1A_NST_13OpMultiplyAddEEENSA_ILi1ELi1EEEEELi1ELb0EbEENSA_ILi0ELi0EEES1K_Li1EEELi3EbEENS_8epilogue11threadblock8EpilogueIS8_S1J_Li1ENS1O_34PredicatedTileIteratorStridedDgradINS1O_26OutputTileOptimalThreadMapINS1O_15OutputTileShapeILi128ELi8ELi2ELi1ELi1EEENS1S_ILi1ELi8ELi1ELi1ELi8EEELi128ELi8ELi16EEESC_EENS1N_4warp24FragmentIteratorTensorOpIS19_S1D_SC_NS_5ArrayISC_Li4ELb0EEES1A_EENS1X_20TileIteratorTensorOpIS19_S1D_SC_S1A_EENS1O_18SharedLoadIteratorINS1V_18CompactedThreadMapESC_Li16EEENS1N_6thread17LinearCombinationISC_Li8ESC_SC_LNS27_9ScaleType4KindE0ELNS_15FloatRoundStyleE2ESC_EENSA_ILi0ELi16EEELi1ELi1EEENS4_38StridedDgradIdentityThreadblockSwizzleILi1EEELNS1_8OperatorE1ENS1_17Conv2dProblemSizeEEEEEvNT_6ParamsE,"a",@progbits
	.sectionflags	@""
	.align	4
.nv.constant0._ZN7cutlass6KernelINS_4conv6kernel35ImplicitGemmConvolutionStridedDgradINS1_11threadblock22ImplicitGemmMultistageINS_4gemm9GemmShapeILi128ELi128ELi32EEENS4_52Conv2dDgradOutputGradientTileAccessIteratorOptimizedINS_11MatrixShapeILi128ELi32EEENS_6half_tENS_9transform29PitchLinearWarpRakedThreadMapINS_16PitchLinearShapeILi32ELi128EEELi128ENSF_ILi4ELi8EEELi8EEELNS1_13StrideSupportE0ENS_12AlignedArrayISC_Li8ELi16EEEEENSD_11threadblock25RegularTileAccessIteratorISB_SC_NS_6layout37RowMajorTensorOpMultiplicandCrosswiseILi16ELi32EEELi0ESI_Li16EEELNS_4arch14CacheOperation4KindE0ENS4_44Conv2dDgradFilterTileAccessIteratorOptimizedINSA_ILi32ELi128EEESC_NSE_INSF_ILi128ELi32EEELi128ENSF_ILi8ELi4EEELi8EEELSJ_0ESL_EENSO_ISX_SC_NSP_37RowMajorTensorOpMultiplicandCongruousILi16ELi64EEELi0ES10_Li16EEELSV_1ENS6_11threadblock9MmaPolicyINS6_4warp11MmaTensorOpINS7_ILi64ELi64ELi32EEESC_SR_SC_S13_SC_NSP_8RowMajorENS17_17MmaTensorOpPolicyINST_3MmaINS7_ILi16ELi8ELi16EEELi32ESC_S1A_SC_NSP_11ColumnMajorESC_S1A_NST_13OpMultiplyAddEEENSA_ILi1ELi1EEEEELi1ELb0EbEENSA_ILi0ELi0EEES1K_Li1EEELi3EbEENS_8epilogue11threadblock8EpilogueIS8_S1J_Li1ENS1O_34PredicatedTileIteratorStridedDgradINS1O_26OutputTileOptimalThreadMapINS1O_15OutputTileShapeILi128ELi8ELi2ELi1ELi1EEENS1S_ILi1ELi8ELi1ELi1ELi8EEELi128ELi8ELi16EEESC_EENS1N_4warp24FragmentIteratorTensorOpIS19_S1D_SC_NS_5ArrayISC_Li4ELb0EEES1A_EENS1X_20TileIteratorTensorOpIS19_S1D_SC_S1A_EENS1O_18SharedLoadIteratorINS1V_18CompactedThreadMapESC_Li16EEENS1N_6thread17LinearCombinationISC_Li8ESC_SC_LNS27_9ScaleType4KindE0ELNS_15FloatRoundStyleE2ESC_EENSA_ILi0ELi16EEELi1ELi1EEENS4_38StridedDgradIdentityThreadblockSwizzleILi1EEELNS1_8OperatorE1ENS1_17Conv2dProblemSizeEEEEEvNT_6ParamsE:
	.zero		1512


//--------------------- SYMBOLS --------------------------

	.type		.nv.reservedSmem.offset0,@object
	.size		.nv.reservedSmem.offset0,0x4
	.type		.nv.reservedSmem.cap,@object
	.size		.nv.reservedSmem.cap,0x4
